//
// Generated by NVIDIA NVVM Compiler
//
// Compiler Build ID: CL-36424714
// Cuda compilation tools, release 13.0, V13.0.88
// Based on NVVM 20.0.0
//

.version 9.0
.target sm_100
.address_size 64

	// .globl	_Z21find_next_cell_kernelPjjPhS_
// _ZZN3cub18CUB_300001_SM_10006detail6reduce28DeviceReduceSingleTileKernelINS2_10policy_hubIjjN4cuda3std3__44plusIjEEE10Policy1000EN6thrust24THRUST_300001_SM_1000_NS10device_ptrIjEEPjjS9_jjNS7_10__identityEEEvT0_T1_T2_T3_T4_T6_E12temp_storage has been demoted
// _ZZN3cub18CUB_300001_SM_10006detail6reduce18DeviceReduceKernelINS2_10policy_hubIjjN4cuda3std3__44plusIjEEE10Policy1000EN6thrust24THRUST_300001_SM_1000_NS10device_ptrIjEEjS9_jNS7_10__identityEEEvT0_PT3_T1_NS0_13GridEvenShareISK_EET2_T4_E12temp_storage has been demoted
// _ZZN3cub18CUB_300001_SM_10006detail6reduce28DeviceReduceSingleTileKernelINS2_10policy_hubIjjN4cuda3std3__44plusIjEEE10Policy1000EPjSC_iS9_jjNS7_10__identityEEEvT0_T1_T2_T3_T4_T6_E12temp_storage has been demoted
// _ZZN3cub18CUB_300001_SM_10006detail6reduce28DeviceReduceSingleTileKernelINS2_10policy_hubIjyN4cuda3std3__44plusIjEEE10Policy1000EN6thrust24THRUST_300001_SM_1000_NS10device_ptrIjEEPjyS9_jjNS7_10__identityEEEvT0_T1_T2_T3_T4_T6_E12temp_storage has been demoted
// _ZZN3cub18CUB_300001_SM_10006detail6reduce18DeviceReduceKernelINS2_10policy_hubIjyN4cuda3std3__44plusIjEEE10Policy1000EN6thrust24THRUST_300001_SM_1000_NS10device_ptrIjEEyS9_jNS7_10__identityEEEvT0_PT3_T1_NS0_13GridEvenShareISK_EET2_T4_E12temp_storage has been demoted
// _ZZN3cub18CUB_300001_SM_10006detail6reduce28DeviceReduceSingleTileKernelINS2_10policy_hubIjyN4cuda3std3__44plusIjEEE10Policy1000EPjSC_iS9_jjNS7_10__identityEEEvT0_T1_T2_T3_T4_T6_E12temp_storage has been demoted
// _ZZN3cub18CUB_300001_SM_10006detail4scan16DeviceScanKernelINS2_10policy_hubIjjjjN4cuda3std3__44plusIvEEE10Policy1000EN6thrust24THRUST_300001_SM_1000_NS10device_ptrIjEESF_NS0_13ScanTileStateIjLb1EEES9_NS1_10InputValueIjPjEEjjLb0EjEEvT0_T1_T2_iT3_T4_T5_E12temp_storage has been demoted
// _ZZN3cub18CUB_300001_SM_10006detail4scan16DeviceScanKernelINS2_10policy_hubIjjjmN4cuda3std3__44plusIvEEE10Policy1000EN6thrust24THRUST_300001_SM_1000_NS10device_ptrIjEESF_NS0_13ScanTileStateIjLb1EEES9_NS1_10InputValueIjPjEEmjLb0EjEEvT0_T1_T2_iT3_T4_T5_E12temp_storage has been demoted
.global .align 1 .b8 _ZN34_INTERNAL_b25fbb29_4_k_cu_f37f8c464cuda3std3__45__cpo5beginE[1];
.global .align 1 .b8 _ZN34_INTERNAL_b25fbb29_4_k_cu_f37f8c464cuda3std3__45__cpo3endE[1];
.global .align 1 .b8 _ZN34_INTERNAL_b25fbb29_4_k_cu_f37f8c464cuda3std3__45__cpo6cbeginE[1];
.global .align 1 .b8 _ZN34_INTERNAL_b25fbb29_4_k_cu_f37f8c464cuda3std3__45__cpo4cendE[1];
.global .align 1 .b8 _ZN34_INTERNAL_b25fbb29_4_k_cu_f37f8c464cuda3std3__45__cpo6rbeginE[1];
.global .align 1 .b8 _ZN34_INTERNAL_b25fbb29_4_k_cu_f37f8c464cuda3std3__45__cpo4rendE[1];
.global .align 1 .b8 _ZN34_INTERNAL_b25fbb29_4_k_cu_f37f8c464cuda3std3__45__cpo7crbeginE[1];
.global .align 1 .b8 _ZN34_INTERNAL_b25fbb29_4_k_cu_f37f8c464cuda3std3__45__cpo5crendE[1];
.global .align 1 .b8 _ZN34_INTERNAL_b25fbb29_4_k_cu_f37f8c464cuda3std3__436_GLOBAL__N__b25fbb29_4_k_cu_f37f8c466ignoreE[1];
.global .align 1 .b8 _ZN34_INTERNAL_b25fbb29_4_k_cu_f37f8c464cuda3std3__419piecewise_constructE[1];
.global .align 1 .b8 _ZN34_INTERNAL_b25fbb29_4_k_cu_f37f8c464cuda3std3__48in_placeE[1];
.global .align 1 .b8 _ZN34_INTERNAL_b25fbb29_4_k_cu_f37f8c464cuda3std3__420unreachable_sentinelE[1];
.global .align 1 .b8 _ZN34_INTERNAL_b25fbb29_4_k_cu_f37f8c464cuda3std3__47nulloptE[1];
.global .align 1 .b8 _ZN34_INTERNAL_b25fbb29_4_k_cu_f37f8c464cuda3std3__48unexpectE[1];
.global .align 1 .b8 _ZN34_INTERNAL_b25fbb29_4_k_cu_f37f8c464cuda3std6ranges3__45__cpo4swapE[1];
.global .align 1 .b8 _ZN34_INTERNAL_b25fbb29_4_k_cu_f37f8c464cuda3std6ranges3__45__cpo9iter_moveE[1];
.global .align 1 .b8 _ZN34_INTERNAL_b25fbb29_4_k_cu_f37f8c464cuda3std6ranges3__45__cpo5beginE[1];
.global .align 1 .b8 _ZN34_INTERNAL_b25fbb29_4_k_cu_f37f8c464cuda3std6ranges3__45__cpo3endE[1];
.global .align 1 .b8 _ZN34_INTERNAL_b25fbb29_4_k_cu_f37f8c464cuda3std6ranges3__45__cpo6cbeginE[1];
.global .align 1 .b8 _ZN34_INTERNAL_b25fbb29_4_k_cu_f37f8c464cuda3std6ranges3__45__cpo4cendE[1];
.global .align 1 .b8 _ZN34_INTERNAL_b25fbb29_4_k_cu_f37f8c464cuda3std6ranges3__45__cpo7advanceE[1];
.global .align 1 .b8 _ZN34_INTERNAL_b25fbb29_4_k_cu_f37f8c464cuda3std6ranges3__45__cpo9iter_swapE[1];
.global .align 1 .b8 _ZN34_INTERNAL_b25fbb29_4_k_cu_f37f8c464cuda3std6ranges3__45__cpo4nextE[1];
.global .align 1 .b8 _ZN34_INTERNAL_b25fbb29_4_k_cu_f37f8c464cuda3std6ranges3__45__cpo4prevE[1];
.global .align 1 .b8 _ZN34_INTERNAL_b25fbb29_4_k_cu_f37f8c464cuda3std6ranges3__45__cpo4dataE[1];
.global .align 1 .b8 _ZN34_INTERNAL_b25fbb29_4_k_cu_f37f8c464cuda3std6ranges3__45__cpo5cdataE[1];
.global .align 1 .b8 _ZN34_INTERNAL_b25fbb29_4_k_cu_f37f8c464cuda3std6ranges3__45__cpo4sizeE[1];
.global .align 1 .b8 _ZN34_INTERNAL_b25fbb29_4_k_cu_f37f8c464cuda3std6ranges3__45__cpo5ssizeE[1];
.global .align 1 .b8 _ZN34_INTERNAL_b25fbb29_4_k_cu_f37f8c464cuda3std6ranges3__45__cpo8distanceE[1];
.global .align 1 .b8 _ZN34_INTERNAL_b25fbb29_4_k_cu_f37f8c466thrust24THRUST_300001_SM_1000_NS8cuda_cub3parE[1];
.global .align 1 .b8 _ZN34_INTERNAL_b25fbb29_4_k_cu_f37f8c466thrust24THRUST_300001_SM_1000_NS8cuda_cub10par_nosyncE[1];
.global .align 1 .b8 _ZN34_INTERNAL_b25fbb29_4_k_cu_f37f8c466thrust24THRUST_300001_SM_1000_NS6system6detail10sequential3seqE[1];
.global .align 1 .b8 _ZN34_INTERNAL_b25fbb29_4_k_cu_f37f8c466thrust24THRUST_300001_SM_1000_NS6system3cpp3parE[1];
.global .align 1 .b8 _ZN34_INTERNAL_b25fbb29_4_k_cu_f37f8c466thrust24THRUST_300001_SM_1000_NS12placeholders2_1E[1];
.global .align 1 .b8 _ZN34_INTERNAL_b25fbb29_4_k_cu_f37f8c466thrust24THRUST_300001_SM_1000_NS12placeholders2_2E[1];
.global .align 1 .b8 _ZN34_INTERNAL_b25fbb29_4_k_cu_f37f8c466thrust24THRUST_300001_SM_1000_NS12placeholders2_3E[1];
.global .align 1 .b8 _ZN34_INTERNAL_b25fbb29_4_k_cu_f37f8c466thrust24THRUST_300001_SM_1000_NS12placeholders2_4E[1];
.global .align 1 .b8 _ZN34_INTERNAL_b25fbb29_4_k_cu_f37f8c466thrust24THRUST_300001_SM_1000_NS12placeholders2_5E[1];
.global .align 1 .b8 _ZN34_INTERNAL_b25fbb29_4_k_cu_f37f8c466thrust24THRUST_300001_SM_1000_NS12placeholders2_6E[1];
.global .align 1 .b8 _ZN34_INTERNAL_b25fbb29_4_k_cu_f37f8c466thrust24THRUST_300001_SM_1000_NS12placeholders2_7E[1];
.global .align 1 .b8 _ZN34_INTERNAL_b25fbb29_4_k_cu_f37f8c466thrust24THRUST_300001_SM_1000_NS12placeholders2_8E[1];
.global .align 1 .b8 _ZN34_INTERNAL_b25fbb29_4_k_cu_f37f8c466thrust24THRUST_300001_SM_1000_NS12placeholders2_9E[1];
.global .align 1 .b8 _ZN34_INTERNAL_b25fbb29_4_k_cu_f37f8c466thrust24THRUST_300001_SM_1000_NS12placeholders3_10E[1];
.global .align 1 .b8 _ZN34_INTERNAL_b25fbb29_4_k_cu_f37f8c466thrust24THRUST_300001_SM_1000_NS3seqE[1];
.global .align 1 .b8 _ZN34_INTERNAL_b25fbb29_4_k_cu_f37f8c466thrust24THRUST_300001_SM_1000_NS6deviceE[1];

.visible .entry _Z21find_next_cell_kernelPjjPhS_(
	.param .u64 .ptr .align 1 _Z21find_next_cell_kernelPjjPhS__param_0,
	.param .u32 _Z21find_next_cell_kernelPjjPhS__param_1,
	.param .u64 .ptr .align 1 _Z21find_next_cell_kernelPjjPhS__param_2,
	.param .u64 .ptr .align 1 _Z21find_next_cell_kernelPjjPhS__param_3
)
{
	.reg .pred 	%p<25>;
	.reg .b16 	%rs<42>;
	.reg .b32 	%r<265>;
	.reg .b64 	%rd<67>;

	ld.param.u64 	%rd4, [_Z21find_next_cell_kernelPjjPhS__param_0];
	ld.param.u32 	%r33, [_Z21find_next_cell_kernelPjjPhS__param_1];
	ld.param.u64 	%rd2, [_Z21find_next_cell_kernelPjjPhS__param_2];
	ld.param.u64 	%rd3, [_Z21find_next_cell_kernelPjjPhS__param_3];
	cvta.to.global.u64 	%rd1, %rd4;
	mov.u32 	%r34, %tid.x;
	mov.u32 	%r35, %ctaid.x;
	mov.u32 	%r36, %ntid.x;
	mad.lo.s32 	%r1, %r35, %r36, %r34;
	setp.ge.u32 	%p1, %r1, %r33;
	@%p1 bra 	$L__BB0_33;
	mov.b32 	%r264, 10;
	mov.b16 	%rs41, 1;
	mov.b16 	%rs37, 0;
	mov.u16 	%rs40, %rs37;
$L__BB0_2:
	and.b16  	%rs10, %rs37, 248;
	shr.u16 	%rs11, %rs10, 3;
	sub.s16 	%rs12, 17, %rs11;
	shl.b16 	%rs13, %rs37, 2;
	not.b16 	%rs14, %rs13;
	and.b16  	%rs15, %rs14, 28;
	cvt.u32.u16 	%r38, %rs12;
	and.b32  	%r39, %r38, 255;
	mad.lo.s32 	%r40, %r33, %r39, %r1;
	mul.wide.u32 	%rd5, %r40, 4;
	add.s64 	%rd6, %rd1, %rd5;
	ld.global.u32 	%r41, [%rd6];
	cvt.u32.u16 	%r42, %rs15;
	shr.u32 	%r43, %r41, %r42;
	and.b32  	%r44, %r43, 15;
	setp.ne.s32 	%p2, %r44, 0;
	@%p2 bra 	$L__BB0_31;
	and.b16  	%rs16, %rs37, 255;
	mul.lo.s16 	%rs17, %rs16, 57;
	shr.u16 	%rs18, %rs17, 9;
	mul.lo.s16 	%rs19, %rs18, 9;
	sub.s16 	%rs20, %rs37, %rs19;
	cvt.u32.u16 	%r46, %rs19;
	and.b32  	%r3, %r46, 255;
	mad.lo.s16 	%rs21, %rs20, 9, 81;
	cvt.u32.u16 	%r47, %rs21;
	and.b32  	%r4, %r47, 255;
	and.b16  	%rs22, %rs20, 255;
	mul.lo.s16 	%rs23, %rs22, 86;
	shr.u16 	%rs24, %rs23, 8;
	mul.lo.s16 	%rs25, %rs24, 3;
	mul.lo.s16 	%rs26, %rs16, 19;
	shr.u16 	%rs27, %rs26, 9;
	add.s16 	%rs28, %rs27, %rs20;
	sub.s16 	%rs29, %rs25, %rs20;
	add.s16 	%rs30, %rs28, %rs29;
	and.b16  	%rs31, %rs30, 255;
	mul.wide.u16 	%r5, %rs31, 9;
	shr.u32 	%r48, %r3, 5;
	and.b32  	%r49, %r46, 31;
	mad.lo.s32 	%r50, %r48, %r33, %r1;
	mul.wide.u32 	%rd7, %r50, 4;
	add.s64 	%rd8, %rd1, %rd7;
	ld.global.u32 	%r51, [%rd8];
	shr.u32 	%r52, %r51, %r49;
	and.b32  	%r53, %r52, 1;
	setp.eq.b32 	%p3, %r53, 1;
	mov.b32 	%r255, 0;
	@%p3 bra 	$L__BB0_6;
	shr.u32 	%r55, %r4, 5;
	and.b32  	%r56, %r4, 31;
	mad.lo.s32 	%r57, %r55, %r33, %r1;
	mul.wide.u32 	%rd9, %r57, 4;
	add.s64 	%rd10, %rd1, %rd9;
	ld.global.u32 	%r58, [%rd10];
	shr.u32 	%r59, %r58, %r56;
	and.b32  	%r60, %r59, 1;
	setp.eq.b32 	%p4, %r60, 1;
	@%p4 bra 	$L__BB0_6;
	add.s32 	%r61, %r5, 162;
	shr.u32 	%r62, %r61, 5;
	and.b32  	%r63, %r61, 31;
	mad.lo.s32 	%r64, %r62, %r33, %r1;
	mul.wide.u32 	%rd11, %r64, 4;
	add.s64 	%rd12, %rd1, %rd11;
	ld.global.u32 	%r65, [%rd12];
	not.b32 	%r66, %r65;
	shr.u32 	%r67, %r66, %r63;
	and.b32  	%r255, %r67, 1;
$L__BB0_6:
	add.s32 	%r69, %r3, 1;
	shr.u32 	%r70, %r69, 5;
	and.b32  	%r71, %r69, 31;
	mad.lo.s32 	%r72, %r70, %r33, %r1;
	mul.wide.u32 	%rd13, %r72, 4;
	add.s64 	%rd14, %rd1, %rd13;
	ld.global.u32 	%r73, [%rd14];
	shr.u32 	%r74, %r73, %r71;
	and.b32  	%r75, %r74, 1;
	setp.eq.b32 	%p5, %r75, 1;
	mov.b32 	%r256, 0;
	@%p5 bra 	$L__BB0_9;
	add.s32 	%r77, %r4, 1;
	shr.u32 	%r78, %r77, 5;
	and.b32  	%r79, %r77, 31;
	mad.lo.s32 	%r80, %r78, %r33, %r1;
	mul.wide.u32 	%rd15, %r80, 4;
	add.s64 	%rd16, %rd1, %rd15;
	ld.global.u32 	%r81, [%rd16];
	shr.u32 	%r82, %r81, %r79;
	and.b32  	%r83, %r82, 1;
	setp.eq.b32 	%p6, %r83, 1;
	@%p6 bra 	$L__BB0_9;
	add.s32 	%r84, %r5, 163;
	shr.u32 	%r85, %r84, 5;
	and.b32  	%r86, %r84, 31;
	mad.lo.s32 	%r87, %r85, %r33, %r1;
	mul.wide.u32 	%rd17, %r87, 4;
	add.s64 	%rd18, %rd1, %rd17;
	ld.global.u32 	%r88, [%rd18];
	not.b32 	%r89, %r88;
	shr.u32 	%r90, %r89, %r86;
	and.b32  	%r256, %r90, 1;
$L__BB0_9:
	add.s32 	%r10, %r256, %r255;
	add.s32 	%r92, %r3, 2;
	shr.u32 	%r93, %r92, 5;
	and.b32  	%r94, %r92, 31;
	mad.lo.s32 	%r95, %r93, %r33, %r1;
	mul.wide.u32 	%rd19, %r95, 4;
	add.s64 	%rd20, %rd1, %rd19;
	ld.global.u32 	%r96, [%rd20];
	shr.u32 	%r97, %r96, %r94;
	and.b32  	%r98, %r97, 1;
	setp.eq.b32 	%p7, %r98, 1;
	mov.b32 	%r257, 0;
	@%p7 bra 	$L__BB0_12;
	add.s32 	%r100, %r4, 2;
	shr.u32 	%r101, %r100, 5;
	and.b32  	%r102, %r100, 31;
	mad.lo.s32 	%r103, %r101, %r33, %r1;
	mul.wide.u32 	%rd21, %r103, 4;
	add.s64 	%rd22, %rd1, %rd21;
	ld.global.u32 	%r104, [%rd22];
	shr.u32 	%r105, %r104, %r102;
	and.b32  	%r106, %r105, 1;
	setp.eq.b32 	%p8, %r106, 1;
	@%p8 bra 	$L__BB0_12;
	add.s32 	%r107, %r5, 164;
	shr.u32 	%r108, %r107, 5;
	and.b32  	%r109, %r107, 31;
	mad.lo.s32 	%r110, %r108, %r33, %r1;
	mul.wide.u32 	%rd23, %r110, 4;
	add.s64 	%rd24, %rd1, %rd23;
	ld.global.u32 	%r111, [%rd24];
	not.b32 	%r112, %r111;
	shr.u32 	%r113, %r112, %r109;
	and.b32  	%r257, %r113, 1;
$L__BB0_12:
	add.s32 	%r13, %r257, %r10;
	add.s32 	%r115, %r3, 3;
	shr.u32 	%r116, %r115, 5;
	and.b32  	%r117, %r115, 31;
	mad.lo.s32 	%r118, %r116, %r33, %r1;
	mul.wide.u32 	%rd25, %r118, 4;
	add.s64 	%rd26, %rd1, %rd25;
	ld.global.u32 	%r119, [%rd26];
	shr.u32 	%r120, %r119, %r117;
	and.b32  	%r121, %r120, 1;
	setp.eq.b32 	%p9, %r121, 1;
	mov.b32 	%r258, 0;
	@%p9 bra 	$L__BB0_15;
	add.s32 	%r123, %r4, 3;
	shr.u32 	%r124, %r123, 5;
	and.b32  	%r125, %r123, 31;
	mad.lo.s32 	%r126, %r124, %r33, %r1;
	mul.wide.u32 	%rd27, %r126, 4;
	add.s64 	%rd28, %rd1, %rd27;
	ld.global.u32 	%r127, [%rd28];
	shr.u32 	%r128, %r127, %r125;
	and.b32  	%r129, %r128, 1;
	setp.eq.b32 	%p10, %r129, 1;
	@%p10 bra 	$L__BB0_15;
	add.s32 	%r130, %r5, 165;
	shr.u32 	%r131, %r130, 5;
	and.b32  	%r132, %r130, 31;
	mad.lo.s32 	%r133, %r131, %r33, %r1;
	mul.wide.u32 	%rd29, %r133, 4;
	add.s64 	%rd30, %rd1, %rd29;
	ld.global.u32 	%r134, [%rd30];
	not.b32 	%r135, %r134;
	shr.u32 	%r136, %r135, %r132;
	and.b32  	%r258, %r136, 1;
$L__BB0_15:
	add.s32 	%r16, %r258, %r13;
	add.s32 	%r138, %r3, 4;
	shr.u32 	%r139, %r138, 5;
	and.b32  	%r140, %r138, 31;
	mad.lo.s32 	%r141, %r139, %r33, %r1;
	mul.wide.u32 	%rd31, %r141, 4;
	add.s64 	%rd32, %rd1, %rd31;
	ld.global.u32 	%r142, [%rd32];
	shr.u32 	%r143, %r142, %r140;
	and.b32  	%r144, %r143, 1;
	setp.eq.b32 	%p11, %r144, 1;
	mov.b32 	%r259, 0;
	@%p11 bra 	$L__BB0_18;
	add.s32 	%r146, %r4, 4;
	shr.u32 	%r147, %r146, 5;
	and.b32  	%r148, %r146, 31;
	mad.lo.s32 	%r149, %r147, %r33, %r1;
	mul.wide.u32 	%rd33, %r149, 4;
	add.s64 	%rd34, %rd1, %rd33;
	ld.global.u32 	%r150, [%rd34];
	shr.u32 	%r151, %r150, %r148;
	and.b32  	%r152, %r151, 1;
	setp.eq.b32 	%p12, %r152, 1;
	@%p12 bra 	$L__BB0_18;
	add.s32 	%r153, %r5, 166;
	shr.u32 	%r154, %r153, 5;
	and.b32  	%r155, %r153, 31;
	mad.lo.s32 	%r156, %r154, %r33, %r1;
	mul.wide.u32 	%rd35, %r156, 4;
	add.s64 	%rd36, %rd1, %rd35;
	ld.global.u32 	%r157, [%rd36];
	not.b32 	%r158, %r157;
	shr.u32 	%r159, %r158, %r155;
	and.b32  	%r259, %r159, 1;
$L__BB0_18:
	add.s32 	%r19, %r259, %r16;
	add.s32 	%r161, %r3, 5;
	shr.u32 	%r162, %r161, 5;
	and.b32  	%r163, %r161, 31;
	mad.lo.s32 	%r164, %r162, %r33, %r1;
	mul.wide.u32 	%rd37, %r164, 4;
	add.s64 	%rd38, %rd1, %rd37;
	ld.global.u32 	%r165, [%rd38];
	shr.u32 	%r166, %r165, %r163;
	and.b32  	%r167, %r166, 1;
	setp.eq.b32 	%p13, %r167, 1;
	mov.b32 	%r260, 0;
	@%p13 bra 	$L__BB0_21;
	add.s32 	%r169, %r4, 5;
	shr.u32 	%r170, %r169, 5;
	and.b32  	%r171, %r169, 31;
	mad.lo.s32 	%r172, %r170, %r33, %r1;
	mul.wide.u32 	%rd39, %r172, 4;
	add.s64 	%rd40, %rd1, %rd39;
	ld.global.u32 	%r173, [%rd40];
	shr.u32 	%r174, %r173, %r171;
	and.b32  	%r175, %r174, 1;
	setp.eq.b32 	%p14, %r175, 1;
	@%p14 bra 	$L__BB0_21;
	add.s32 	%r176, %r5, 167;
	shr.u32 	%r177, %r176, 5;
	and.b32  	%r178, %r176, 31;
	mad.lo.s32 	%r179, %r177, %r33, %r1;
	mul.wide.u32 	%rd41, %r179, 4;
	add.s64 	%rd42, %rd1, %rd41;
	ld.global.u32 	%r180, [%rd42];
	not.b32 	%r181, %r180;
	shr.u32 	%r182, %r181, %r178;
	and.b32  	%r260, %r182, 1;
$L__BB0_21:
	add.s32 	%r22, %r260, %r19;
	add.s32 	%r184, %r3, 6;
	shr.u32 	%r185, %r184, 5;
	and.b32  	%r186, %r184, 31;
	mad.lo.s32 	%r187, %r185, %r33, %r1;
	mul.wide.u32 	%rd43, %r187, 4;
	add.s64 	%rd44, %rd1, %rd43;
	ld.global.u32 	%r188, [%rd44];
	shr.u32 	%r189, %r188, %r186;
	and.b32  	%r190, %r189, 1;
	setp.eq.b32 	%p15, %r190, 1;
	mov.b32 	%r261, 0;
	@%p15 bra 	$L__BB0_24;
	add.s32 	%r192, %r4, 6;
	shr.u32 	%r193, %r192, 5;
	and.b32  	%r194, %r192, 31;
	mad.lo.s32 	%r195, %r193, %r33, %r1;
	mul.wide.u32 	%rd45, %r195, 4;
	add.s64 	%rd46, %rd1, %rd45;
	ld.global.u32 	%r196, [%rd46];
	shr.u32 	%r197, %r196, %r194;
	and.b32  	%r198, %r197, 1;
	setp.eq.b32 	%p16, %r198, 1;
	@%p16 bra 	$L__BB0_24;
	add.s32 	%r199, %r5, 168;
	shr.u32 	%r200, %r199, 5;
	and.b32  	%r201, %r199, 31;
	mad.lo.s32 	%r202, %r200, %r33, %r1;
	mul.wide.u32 	%rd47, %r202, 4;
	add.s64 	%rd48, %rd1, %rd47;
	ld.global.u32 	%r203, [%rd48];
	not.b32 	%r204, %r203;
	shr.u32 	%r205, %r204, %r201;
	and.b32  	%r261, %r205, 1;
$L__BB0_24:
	add.s32 	%r25, %r261, %r22;
	add.s32 	%r207, %r3, 7;
	shr.u32 	%r208, %r207, 5;
	and.b32  	%r209, %r207, 31;
	mad.lo.s32 	%r210, %r208, %r33, %r1;
	mul.wide.u32 	%rd49, %r210, 4;
	add.s64 	%rd50, %rd1, %rd49;
	ld.global.u32 	%r211, [%rd50];
	shr.u32 	%r212, %r211, %r209;
	and.b32  	%r213, %r212, 1;
	setp.eq.b32 	%p17, %r213, 1;
	mov.b32 	%r262, 0;
	@%p17 bra 	$L__BB0_27;
	add.s32 	%r215, %r4, 7;
	shr.u32 	%r216, %r215, 5;
	and.b32  	%r217, %r215, 31;
	mad.lo.s32 	%r218, %r216, %r33, %r1;
	mul.wide.u32 	%rd51, %r218, 4;
	add.s64 	%rd52, %rd1, %rd51;
	ld.global.u32 	%r219, [%rd52];
	shr.u32 	%r220, %r219, %r217;
	and.b32  	%r221, %r220, 1;
	setp.eq.b32 	%p18, %r221, 1;
	@%p18 bra 	$L__BB0_27;
	add.s32 	%r222, %r5, 169;
	shr.u32 	%r223, %r222, 5;
	and.b32  	%r224, %r222, 31;
	mad.lo.s32 	%r225, %r223, %r33, %r1;
	mul.wide.u32 	%rd53, %r225, 4;
	add.s64 	%rd54, %rd1, %rd53;
	ld.global.u32 	%r226, [%rd54];
	not.b32 	%r227, %r226;
	shr.u32 	%r228, %r227, %r224;
	and.b32  	%r262, %r228, 1;
$L__BB0_27:
	add.s32 	%r28, %r262, %r25;
	add.s32 	%r230, %r3, 8;
	shr.u32 	%r231, %r230, 5;
	and.b32  	%r232, %r230, 31;
	mad.lo.s32 	%r233, %r231, %r33, %r1;
	mul.wide.u32 	%rd55, %r233, 4;
	add.s64 	%rd56, %rd1, %rd55;
	ld.global.u32 	%r234, [%rd56];
	shr.u32 	%r235, %r234, %r232;
	and.b32  	%r236, %r235, 1;
	setp.eq.b32 	%p19, %r236, 1;
	mov.b32 	%r263, 0;
	@%p19 bra 	$L__BB0_30;
	add.s32 	%r238, %r4, 8;
	shr.u32 	%r239, %r238, 5;
	and.b32  	%r240, %r238, 31;
	mad.lo.s32 	%r241, %r239, %r33, %r1;
	mul.wide.u32 	%rd57, %r241, 4;
	add.s64 	%rd58, %rd1, %rd57;
	ld.global.u32 	%r242, [%rd58];
	shr.u32 	%r243, %r242, %r240;
	and.b32  	%r244, %r243, 1;
	setp.eq.b32 	%p20, %r244, 1;
	@%p20 bra 	$L__BB0_30;
	add.s32 	%r245, %r5, 170;
	shr.u32 	%r246, %r245, 5;
	and.b32  	%r247, %r245, 31;
	mad.lo.s32 	%r248, %r246, %r33, %r1;
	mul.wide.u32 	%rd59, %r248, 4;
	add.s64 	%rd60, %rd1, %rd59;
	ld.global.u32 	%r249, [%rd60];
	not.b32 	%r250, %r249;
	shr.u32 	%r251, %r250, %r247;
	and.b32  	%r263, %r251, 1;
$L__BB0_30:
	add.s32 	%r252, %r263, %r28;
	setp.lt.s32 	%p21, %r252, %r264;
	selp.b16 	%rs40, %rs37, %rs40, %p21;
	min.s32 	%r264, %r252, %r264;
	mov.b16 	%rs41, 0;
$L__BB0_31:
	add.s16 	%rs7, %rs37, 1;
	and.b16  	%rs33, %rs37, 255;
	setp.lt.u16 	%p22, %rs33, 80;
	mov.u16 	%rs37, %rs7;
	@%p22 bra 	$L__BB0_2;
	and.b16  	%rs34, %rs41, 255;
	setp.eq.s16 	%p23, %rs34, 0;
	setp.eq.s32 	%p24, %r264, 0;
	selp.b16 	%rs35, -1, %rs40, %p24;
	selp.b32 	%r253, %r264, 1, %p23;
	selp.b16 	%rs36, %rs35, -56, %p23;
	cvt.u64.u32 	%rd61, %r1;
	cvta.to.global.u64 	%rd62, %rd2;
	add.s64 	%rd63, %rd62, %rd61;
	st.global.u8 	[%rd63], %rs36;
	cvta.to.global.u64 	%rd64, %rd3;
	mul.wide.u32 	%rd65, %r1, 4;
	add.s64 	%rd66, %rd64, %rd65;
	st.global.u32 	[%rd66], %r253;
$L__BB0_33:
	ret;

}
	// .globl	_Z24generate_children_kernelPjjPhS_S_j
.visible .entry _Z24generate_children_kernelPjjPhS_S_j(
	.param .u64 .ptr .align 1 _Z24generate_children_kernelPjjPhS_S_j_param_0,
	.param .u32 _Z24generate_children_kernelPjjPhS_S_j_param_1,
	.param .u64 .ptr .align 1 _Z24generate_children_kernelPjjPhS_S_j_param_2,
	.param .u64 .ptr .align 1 _Z24generate_children_kernelPjjPhS_S_j_param_3,
	.param .u64 .ptr .align 1 _Z24generate_children_kernelPjjPhS_S_j_param_4,
	.param .u32 _Z24generate_children_kernelPjjPhS_S_j_param_5
)
{
	.reg .pred 	%p<8>;
	.reg .b16 	%rs<26>;
	.reg .b32 	%r<190>;
	.reg .b64 	%rd<191>;

	ld.param.u64 	%rd18, [_Z24generate_children_kernelPjjPhS_S_j_param_0];
	ld.param.u32 	%r22, [_Z24generate_children_kernelPjjPhS_S_j_param_1];
	ld.param.u64 	%rd19, [_Z24generate_children_kernelPjjPhS_S_j_param_2];
	ld.param.u64 	%rd20, [_Z24generate_children_kernelPjjPhS_S_j_param_3];
	ld.param.u64 	%rd21, [_Z24generate_children_kernelPjjPhS_S_j_param_4];
	cvta.to.global.u64 	%rd1, %rd21;
	cvta.to.global.u64 	%rd2, %rd18;
	mov.u32 	%r24, %tid.x;
	mov.u32 	%r25, %ctaid.x;
	mov.u32 	%r26, %ntid.x;
	mad.lo.s32 	%r1, %r25, %r26, %r24;
	setp.ge.u32 	%p1, %r1, %r22;
	@%p1 bra 	$L__BB1_9;
	cvta.to.global.u64 	%rd22, %rd19;
	cvt.u64.u32 	%rd23, %r1;
	add.s64 	%rd24, %rd22, %rd23;
	ld.global.u8 	%rs2, [%rd24];
	setp.eq.s16 	%p2, %rs2, 255;
	@%p2 bra 	$L__BB1_9;
	cvta.to.global.u64 	%rd25, %rd20;
	mul.wide.u32 	%rd26, %r1, 4;
	add.s64 	%rd27, %rd25, %rd26;
	ld.global.u32 	%r189, [%rd27];
	setp.eq.s16 	%p3, %rs2, 200;
	@%p3 bra 	$L__BB1_10;
	ld.param.u32 	%r181, [_Z24generate_children_kernelPjjPhS_S_j_param_5];
	ld.param.u64 	%rd185, [_Z24generate_children_kernelPjjPhS_S_j_param_0];
	mul.lo.s16 	%rs6, %rs2, 57;
	shr.u16 	%rs7, %rs6, 9;
	mul.wide.u16 	%r186, %rs7, 9;
	mul.lo.s16 	%rs8, %rs7, 9;
	sub.s16 	%rs9, %rs2, %rs8;
	mad.lo.s16 	%rs10, %rs9, 9, 81;
	cvt.u32.u16 	%r28, %rs10;
	and.b32  	%r185, %r28, 255;
	and.b16  	%rs11, %rs9, 255;
	mul.lo.s16 	%rs12, %rs11, 86;
	shr.u16 	%rs13, %rs12, 8;
	mul.lo.s16 	%rs14, %rs13, 3;
	mul.lo.s16 	%rs15, %rs2, 19;
	shr.u16 	%rs16, %rs15, 9;
	add.s16 	%rs17, %rs16, %rs9;
	sub.s16 	%rs18, %rs14, %rs9;
	add.s16 	%rs19, %rs17, %rs18;
	and.b16  	%rs20, %rs19, 255;
	mul.wide.u16 	%r184, %rs20, 9;
	shr.u16 	%rs21, %rs2, 3;
	sub.s16 	%rs22, 17, %rs21;
	shl.b16 	%rs23, %rs2, 2;
	not.b16 	%rs24, %rs23;
	and.b16  	%rs25, %rs24, 28;
	cvt.u32.u16 	%r6, %rs25;
	cvt.u32.u16 	%r29, %rs22;
	and.b32  	%r30, %r29, 255;
	mul.lo.s32 	%r7, %r181, %r30;
	add.s32 	%r31, %r22, %r1;
	add.s32 	%r32, %r31, %r22;
	add.s32 	%r33, %r32, %r22;
	add.s32 	%r34, %r33, %r22;
	cvta.to.global.u64 	%rd28, %rd185;
	mul.wide.u32 	%rd29, %r34, 4;
	add.s64 	%rd3, %rd28, %rd29;
	add.s32 	%r35, %r34, %r22;
	mul.wide.u32 	%rd30, %r35, 4;
	add.s64 	%rd4, %rd28, %rd30;
	add.s32 	%r36, %r35, %r22;
	mul.wide.u32 	%rd31, %r36, 4;
	add.s64 	%rd5, %rd28, %rd31;
	add.s32 	%r37, %r36, %r22;
	mul.wide.u32 	%rd32, %r37, 4;
	add.s64 	%rd6, %rd28, %rd32;
	add.s32 	%r38, %r37, %r22;
	mul.wide.u32 	%rd33, %r38, 4;
	add.s64 	%rd7, %rd28, %rd33;
	add.s32 	%r39, %r38, %r22;
	mul.wide.u32 	%rd34, %r39, 4;
	add.s64 	%rd8, %rd28, %rd34;
	add.s32 	%r40, %r39, %r22;
	mul.wide.u32 	%rd35, %r40, 4;
	add.s64 	%rd9, %rd28, %rd35;
	add.s32 	%r41, %r40, %r22;
	mul.wide.u32 	%rd36, %r41, 4;
	add.s64 	%rd10, %rd28, %rd36;
	add.s32 	%r42, %r41, %r22;
	mul.wide.u32 	%rd37, %r42, 4;
	add.s64 	%rd11, %rd28, %rd37;
	add.s32 	%r43, %r42, %r22;
	mul.wide.u32 	%rd38, %r43, 4;
	add.s64 	%rd12, %rd28, %rd38;
	add.s32 	%r44, %r43, %r22;
	mul.wide.u32 	%rd39, %r44, 4;
	add.s64 	%rd13, %rd28, %rd39;
	add.s32 	%r45, %r44, %r22;
	mul.wide.u32 	%rd40, %r45, 4;
	add.s64 	%rd14, %rd28, %rd40;
	add.s32 	%r46, %r45, %r22;
	mul.wide.u32 	%rd41, %r46, 4;
	add.s64 	%rd15, %rd28, %rd41;
	add.s32 	%r47, %r46, %r22;
	mul.wide.u32 	%rd42, %r47, 4;
	add.s64 	%rd16, %rd28, %rd42;
	add.s32 	%r48, %r47, %r22;
	mul.wide.u32 	%rd43, %r48, 4;
	add.s64 	%rd17, %rd28, %rd43;
	mov.b32 	%r187, 162;
$L__BB1_4:
	ld.param.u64 	%rd186, [_Z24generate_children_kernelPjjPhS_S_j_param_0];
	shr.u32 	%r49, %r186, 5;
	and.b32  	%r50, %r186, 31;
	mad.lo.s32 	%r51, %r49, %r22, %r1;
	cvta.to.global.u64 	%rd44, %rd186;
	mul.wide.u32 	%rd45, %r51, 4;
	add.s64 	%rd46, %rd44, %rd45;
	ld.global.u32 	%r52, [%rd46];
	shr.u32 	%r53, %r52, %r50;
	and.b32  	%r54, %r53, 1;
	setp.eq.b32 	%p4, %r54, 1;
	@%p4 bra 	$L__BB1_8;
	ld.param.u64 	%rd187, [_Z24generate_children_kernelPjjPhS_S_j_param_0];
	shr.u32 	%r55, %r185, 5;
	and.b32  	%r56, %r185, 31;
	mad.lo.s32 	%r57, %r55, %r22, %r1;
	cvta.to.global.u64 	%rd47, %rd187;
	mul.wide.u32 	%rd48, %r57, 4;
	add.s64 	%rd49, %rd47, %rd48;
	ld.global.u32 	%r58, [%rd49];
	mov.b32 	%r59, 1;
	shl.b32 	%r13, %r59, %r56;
	and.b32  	%r60, %r58, %r13;
	setp.ne.s32 	%p5, %r60, 0;
	@%p5 bra 	$L__BB1_8;
	ld.param.u64 	%rd188, [_Z24generate_children_kernelPjjPhS_S_j_param_0];
	add.s32 	%r61, %r184, 162;
	shr.u32 	%r14, %r61, 5;
	and.b32  	%r62, %r61, 31;
	mad.lo.s32 	%r63, %r14, %r22, %r1;
	cvta.to.global.u64 	%rd50, %rd188;
	mul.wide.u32 	%rd51, %r63, 4;
	add.s64 	%rd52, %rd50, %rd51;
	ld.global.u32 	%r64, [%rd52];
	mov.b32 	%r65, 1;
	shl.b32 	%r15, %r65, %r62;
	and.b32  	%r66, %r64, %r15;
	setp.ne.s32 	%p6, %r66, 0;
	@%p6 bra 	$L__BB1_8;
	ld.param.u32 	%r182, [_Z24generate_children_kernelPjjPhS_S_j_param_5];
	ld.param.u64 	%rd190, [_Z24generate_children_kernelPjjPhS_S_j_param_4];
	ld.param.u64 	%rd189, [_Z24generate_children_kernelPjjPhS_S_j_param_0];
	cvta.to.global.u64 	%rd53, %rd189;
	mul.wide.u32 	%rd54, %r1, 4;
	add.s64 	%rd55, %rd53, %rd54;
	ld.global.u32 	%r67, [%rd55];
	cvta.to.global.u64 	%rd56, %rd190;
	mul.wide.u32 	%rd57, %r189, 4;
	add.s64 	%rd58, %rd56, %rd57;
	st.global.u32 	[%rd58], %r67;
	add.s32 	%r68, %r22, %r1;
	mul.wide.u32 	%rd59, %r68, 4;
	add.s64 	%rd60, %rd53, %rd59;
	ld.global.u32 	%r69, [%rd60];
	add.s32 	%r70, %r182, %r189;
	mul.wide.u32 	%rd61, %r70, 4;
	add.s64 	%rd62, %rd56, %rd61;
	st.global.u32 	[%rd62], %r69;
	add.s32 	%r71, %r68, %r22;
	mul.wide.u32 	%rd63, %r71, 4;
	add.s64 	%rd64, %rd53, %rd63;
	ld.global.u32 	%r72, [%rd64];
	add.s32 	%r73, %r70, %r182;
	mul.wide.u32 	%rd65, %r73, 4;
	add.s64 	%rd66, %rd56, %rd65;
	st.global.u32 	[%rd66], %r72;
	add.s32 	%r74, %r71, %r22;
	mul.wide.u32 	%rd67, %r74, 4;
	add.s64 	%rd68, %rd53, %rd67;
	ld.global.u32 	%r75, [%rd68];
	add.s32 	%r76, %r73, %r182;
	mul.wide.u32 	%rd69, %r76, 4;
	add.s64 	%rd70, %rd56, %rd69;
	st.global.u32 	[%rd70], %r75;
	ld.global.u32 	%r77, [%rd3];
	add.s32 	%r78, %r76, %r182;
	mul.wide.u32 	%rd71, %r78, 4;
	add.s64 	%rd72, %rd56, %rd71;
	st.global.u32 	[%rd72], %r77;
	ld.global.u32 	%r79, [%rd4];
	add.s32 	%r80, %r78, %r182;
	mul.wide.u32 	%rd73, %r80, 4;
	add.s64 	%rd74, %rd56, %rd73;
	st.global.u32 	[%rd74], %r79;
	ld.global.u32 	%r81, [%rd5];
	add.s32 	%r82, %r80, %r182;
	mul.wide.u32 	%rd75, %r82, 4;
	add.s64 	%rd76, %rd56, %rd75;
	st.global.u32 	[%rd76], %r81;
	ld.global.u32 	%r83, [%rd6];
	add.s32 	%r84, %r82, %r182;
	mul.wide.u32 	%rd77, %r84, 4;
	add.s64 	%rd78, %rd56, %rd77;
	st.global.u32 	[%rd78], %r83;
	ld.global.u32 	%r85, [%rd7];
	add.s32 	%r86, %r84, %r182;
	mul.wide.u32 	%rd79, %r86, 4;
	add.s64 	%rd80, %rd56, %rd79;
	st.global.u32 	[%rd80], %r85;
	ld.global.u32 	%r87, [%rd8];
	add.s32 	%r88, %r86, %r182;
	mul.wide.u32 	%rd81, %r88, 4;
	add.s64 	%rd82, %rd56, %rd81;
	st.global.u32 	[%rd82], %r87;
	ld.global.u32 	%r89, [%rd9];
	add.s32 	%r90, %r88, %r182;
	mul.wide.u32 	%rd83, %r90, 4;
	add.s64 	%rd84, %rd56, %rd83;
	st.global.u32 	[%rd84], %r89;
	ld.global.u32 	%r91, [%rd10];
	add.s32 	%r92, %r90, %r182;
	mul.wide.u32 	%rd85, %r92, 4;
	add.s64 	%rd86, %rd56, %rd85;
	st.global.u32 	[%rd86], %r91;
	ld.global.u32 	%r93, [%rd11];
	add.s32 	%r94, %r92, %r182;
	mul.wide.u32 	%rd87, %r94, 4;
	add.s64 	%rd88, %rd56, %rd87;
	st.global.u32 	[%rd88], %r93;
	ld.global.u32 	%r95, [%rd12];
	add.s32 	%r96, %r94, %r182;
	mul.wide.u32 	%rd89, %r96, 4;
	add.s64 	%rd90, %rd56, %rd89;
	st.global.u32 	[%rd90], %r95;
	ld.global.u32 	%r97, [%rd13];
	add.s32 	%r98, %r96, %r182;
	mul.wide.u32 	%rd91, %r98, 4;
	add.s64 	%rd92, %rd56, %rd91;
	st.global.u32 	[%rd92], %r97;
	ld.global.u32 	%r99, [%rd14];
	add.s32 	%r100, %r98, %r182;
	mul.wide.u32 	%rd93, %r100, 4;
	add.s64 	%rd94, %rd56, %rd93;
	st.global.u32 	[%rd94], %r99;
	ld.global.u32 	%r101, [%rd15];
	add.s32 	%r102, %r100, %r182;
	mul.wide.u32 	%rd95, %r102, 4;
	add.s64 	%rd96, %rd56, %rd95;
	st.global.u32 	[%rd96], %r101;
	ld.global.u32 	%r103, [%rd16];
	add.s32 	%r104, %r102, %r182;
	mul.wide.u32 	%rd97, %r104, 4;
	add.s64 	%rd98, %rd56, %rd97;
	st.global.u32 	[%rd98], %r103;
	ld.global.u32 	%r105, [%rd17];
	add.s32 	%r106, %r104, %r182;
	mul.wide.u32 	%rd99, %r106, 4;
	add.s64 	%rd100, %rd56, %rd99;
	st.global.u32 	[%rd100], %r105;
	shr.u32 	%r107, %r186, 5;
	mad.lo.s32 	%r108, %r107, %r182, %r189;
	mul.wide.u32 	%rd101, %r108, 4;
	add.s64 	%rd102, %rd56, %rd101;
	ld.global.u32 	%r109, [%rd102];
	and.b32  	%r110, %r186, 31;
	mov.b32 	%r111, 1;
	shl.b32 	%r112, %r111, %r110;
	or.b32  	%r113, %r109, %r112;
	st.global.u32 	[%rd102], %r113;
	shr.u32 	%r114, %r185, 5;
	mad.lo.s32 	%r115, %r114, %r182, %r189;
	mul.wide.u32 	%rd103, %r115, 4;
	add.s64 	%rd104, %rd56, %rd103;
	ld.global.u32 	%r116, [%rd104];
	or.b32  	%r117, %r116, %r13;
	st.global.u32 	[%rd104], %r117;
	mad.lo.s32 	%r118, %r14, %r182, %r189;
	mul.wide.u32 	%rd105, %r118, 4;
	add.s64 	%rd106, %rd56, %rd105;
	ld.global.u32 	%r119, [%rd106];
	or.b32  	%r120, %r119, %r15;
	st.global.u32 	[%rd106], %r120;
	add.s32 	%r121, %r187, -161;
	shl.b32 	%r122, %r121, %r6;
	add.s32 	%r123, %r189, %r7;
	mul.wide.u32 	%rd107, %r123, 4;
	add.s64 	%rd108, %rd56, %rd107;
	ld.global.u32 	%r124, [%rd108];
	or.b32  	%r125, %r124, %r122;
	st.global.u32 	[%rd108], %r125;
	add.s32 	%r189, %r189, 1;
$L__BB1_8:
	add.s32 	%r187, %r187, 1;
	add.s32 	%r186, %r186, 1;
	add.s32 	%r185, %r185, 1;
	add.s32 	%r184, %r184, 1;
	setp.ne.s32 	%p7, %r187, 171;
	@%p7 bra 	$L__BB1_4;
$L__BB1_9:
	ret;
$L__BB1_10:
	ld.param.u32 	%r183, [_Z24generate_children_kernelPjjPhS_S_j_param_5];
	add.s64 	%rd110, %rd2, %rd26;
	ld.global.u32 	%r126, [%rd110];
	mul.wide.u32 	%rd111, %r189, 4;
	add.s64 	%rd112, %rd1, %rd111;
	st.global.u32 	[%rd112], %r126;
	add.s32 	%r127, %r22, %r1;
	mul.wide.u32 	%rd113, %r127, 4;
	add.s64 	%rd114, %rd2, %rd113;
	ld.global.u32 	%r128, [%rd114];
	add.s32 	%r129, %r183, %r189;
	mul.wide.u32 	%rd115, %r129, 4;
	add.s64 	%rd116, %rd1, %rd115;
	st.global.u32 	[%rd116], %r128;
	add.s32 	%r130, %r127, %r22;
	mul.wide.u32 	%rd117, %r130, 4;
	add.s64 	%rd118, %rd2, %rd117;
	ld.global.u32 	%r131, [%rd118];
	add.s32 	%r132, %r129, %r183;
	mul.wide.u32 	%rd119, %r132, 4;
	add.s64 	%rd120, %rd1, %rd119;
	st.global.u32 	[%rd120], %r131;
	add.s32 	%r133, %r130, %r22;
	mul.wide.u32 	%rd121, %r133, 4;
	add.s64 	%rd122, %rd2, %rd121;
	ld.global.u32 	%r134, [%rd122];
	add.s32 	%r135, %r132, %r183;
	mul.wide.u32 	%rd123, %r135, 4;
	add.s64 	%rd124, %rd1, %rd123;
	st.global.u32 	[%rd124], %r134;
	add.s32 	%r136, %r133, %r22;
	mul.wide.u32 	%rd125, %r136, 4;
	add.s64 	%rd126, %rd2, %rd125;
	ld.global.u32 	%r137, [%rd126];
	add.s32 	%r138, %r135, %r183;
	mul.wide.u32 	%rd127, %r138, 4;
	add.s64 	%rd128, %rd1, %rd127;
	st.global.u32 	[%rd128], %r137;
	add.s32 	%r139, %r136, %r22;
	mul.wide.u32 	%rd129, %r139, 4;
	add.s64 	%rd130, %rd2, %rd129;
	ld.global.u32 	%r140, [%rd130];
	add.s32 	%r141, %r138, %r183;
	mul.wide.u32 	%rd131, %r141, 4;
	add.s64 	%rd132, %rd1, %rd131;
	st.global.u32 	[%rd132], %r140;
	add.s32 	%r142, %r139, %r22;
	mul.wide.u32 	%rd133, %r142, 4;
	add.s64 	%rd134, %rd2, %rd133;
	ld.global.u32 	%r143, [%rd134];
	add.s32 	%r144, %r141, %r183;
	mul.wide.u32 	%rd135, %r144, 4;
	add.s64 	%rd136, %rd1, %rd135;
	st.global.u32 	[%rd136], %r143;
	add.s32 	%r145, %r142, %r22;
	mul.wide.u32 	%rd137, %r145, 4;
	add.s64 	%rd138, %rd2, %rd137;
	ld.global.u32 	%r146, [%rd138];
	add.s32 	%r147, %r144, %r183;
	mul.wide.u32 	%rd139, %r147, 4;
	add.s64 	%rd140, %rd1, %rd139;
	st.global.u32 	[%rd140], %r146;
	add.s32 	%r148, %r145, %r22;
	mul.wide.u32 	%rd141, %r148, 4;
	add.s64 	%rd142, %rd2, %rd141;
	ld.global.u32 	%r149, [%rd142];
	add.s32 	%r150, %r147, %r183;
	mul.wide.u32 	%rd143, %r150, 4;
	add.s64 	%rd144, %rd1, %rd143;
	st.global.u32 	[%rd144], %r149;
	add.s32 	%r151, %r148, %r22;
	mul.wide.u32 	%rd145, %r151, 4;
	add.s64 	%rd146, %rd2, %rd145;
	ld.global.u32 	%r152, [%rd146];
	add.s32 	%r153, %r150, %r183;
	mul.wide.u32 	%rd147, %r153, 4;
	add.s64 	%rd148, %rd1, %rd147;
	st.global.u32 	[%rd148], %r152;
	add.s32 	%r154, %r151, %r22;
	mul.wide.u32 	%rd149, %r154, 4;
	add.s64 	%rd150, %rd2, %rd149;
	ld.global.u32 	%r155, [%rd150];
	add.s32 	%r156, %r153, %r183;
	mul.wide.u32 	%rd151, %r156, 4;
	add.s64 	%rd152, %rd1, %rd151;
	st.global.u32 	[%rd152], %r155;
	add.s32 	%r157, %r154, %r22;
	mul.wide.u32 	%rd153, %r157, 4;
	add.s64 	%rd154, %rd2, %rd153;
	ld.global.u32 	%r158, [%rd154];
	add.s32 	%r159, %r156, %r183;
	mul.wide.u32 	%rd155, %r159, 4;
	add.s64 	%rd156, %rd1, %rd155;
	st.global.u32 	[%rd156], %r158;
	add.s32 	%r160, %r157, %r22;
	mul.wide.u32 	%rd157, %r160, 4;
	add.s64 	%rd158, %rd2, %rd157;
	ld.global.u32 	%r161, [%rd158];
	add.s32 	%r162, %r159, %r183;
	mul.wide.u32 	%rd159, %r162, 4;
	add.s64 	%rd160, %rd1, %rd159;
	st.global.u32 	[%rd160], %r161;
	add.s32 	%r163, %r160, %r22;
	mul.wide.u32 	%rd161, %r163, 4;
	add.s64 	%rd162, %rd2, %rd161;
	ld.global.u32 	%r164, [%rd162];
	add.s32 	%r165, %r162, %r183;
	mul.wide.u32 	%rd163, %r165, 4;
	add.s64 	%rd164, %rd1, %rd163;
	st.global.u32 	[%rd164], %r164;
	add.s32 	%r166, %r163, %r22;
	mul.wide.u32 	%rd165, %r166, 4;
	add.s64 	%rd166, %rd2, %rd165;
	ld.global.u32 	%r167, [%rd166];
	add.s32 	%r168, %r165, %r183;
	mul.wide.u32 	%rd167, %r168, 4;
	add.s64 	%rd168, %rd1, %rd167;
	st.global.u32 	[%rd168], %r167;
	add.s32 	%r169, %r166, %r22;
	mul.wide.u32 	%rd169, %r169, 4;
	add.s64 	%rd170, %rd2, %rd169;
	ld.global.u32 	%r170, [%rd170];
	add.s32 	%r171, %r168, %r183;
	mul.wide.u32 	%rd171, %r171, 4;
	add.s64 	%rd172, %rd1, %rd171;
	st.global.u32 	[%rd172], %r170;
	add.s32 	%r172, %r169, %r22;
	mul.wide.u32 	%rd173, %r172, 4;
	add.s64 	%rd174, %rd2, %rd173;
	ld.global.u32 	%r173, [%rd174];
	add.s32 	%r174, %r171, %r183;
	mul.wide.u32 	%rd175, %r174, 4;
	add.s64 	%rd176, %rd1, %rd175;
	st.global.u32 	[%rd176], %r173;
	add.s32 	%r175, %r172, %r22;
	mul.wide.u32 	%rd177, %r175, 4;
	add.s64 	%rd178, %rd2, %rd177;
	ld.global.u32 	%r176, [%rd178];
	add.s32 	%r177, %r174, %r183;
	mul.wide.u32 	%rd179, %r177, 4;
	add.s64 	%rd180, %rd1, %rd179;
	st.global.u32 	[%rd180], %r176;
	add.s32 	%r178, %r175, %r22;
	mul.wide.u32 	%rd181, %r178, 4;
	add.s64 	%rd182, %rd2, %rd181;
	ld.global.u32 	%r179, [%rd182];
	add.s32 	%r180, %r177, %r183;
	mul.wide.u32 	%rd183, %r180, 4;
	add.s64 	%rd184, %rd1, %rd183;
	st.global.u32 	[%rd184], %r179;
	bra.uni 	$L__BB1_9;

}
	// .globl	_ZN3cub18CUB_300001_SM_10006detail11EmptyKernelIvEEvv
.visible .entry _ZN3cub18CUB_300001_SM_10006detail11EmptyKernelIvEEvv()
{


	ret;

}
	// .globl	_ZN3cub18CUB_300001_SM_10006detail4scan20DeviceScanInitKernelINS0_13ScanTileStateIjLb1EEEEEvT_i
.visible .entry _ZN3cub18CUB_300001_SM_10006detail4scan20DeviceScanInitKernelINS0_13ScanTileStateIjLb1EEEEEvT_i(
	.param .align 8 .b8 _ZN3cub18CUB_300001_SM_10006detail4scan20DeviceScanInitKernelINS0_13ScanTileStateIjLb1EEEEEvT_i_param_0[8],
	.param .u32 _ZN3cub18CUB_300001_SM_10006detail4scan20DeviceScanInitKernelINS0_13ScanTileStateIjLb1EEEEEvT_i_param_1
)
{
	.reg .pred 	%p<5>;
	.reg .b32 	%r<10>;
	.reg .b64 	%rd<7>;

	ld.param.u64 	%rd2, [_ZN3cub18CUB_300001_SM_10006detail4scan20DeviceScanInitKernelINS0_13ScanTileStateIjLb1EEEEEvT_i_param_0];
	ld.param.u32 	%r4, [_ZN3cub18CUB_300001_SM_10006detail4scan20DeviceScanInitKernelINS0_13ScanTileStateIjLb1EEEEEvT_i_param_1];
	cvta.to.global.u64 	%rd1, %rd2;
	mov.u32 	%r1, %ctaid.x;
	mov.u32 	%r5, %ntid.x;
	mov.u32 	%r2, %tid.x;
	mad.lo.s32 	%r3, %r1, %r5, %r2;
	setp.ge.s32 	%p1, %r3, %r4;
	@%p1 bra 	$L__BB3_2;
	mul.wide.s32 	%rd3, %r3, 8;
	add.s64 	%rd4, %rd1, %rd3;
	mov.b32 	%r6, 0;
	mov.b32 	%r7, 99;
	st.global.v2.u32 	[%rd4+256], {%r7, %r6};
$L__BB3_2:
	setp.ne.s32 	%p2, %r1, 0;
	setp.gt.u32 	%p3, %r2, 31;
	or.pred  	%p4, %p2, %p3;
	@%p4 bra 	$L__BB3_4;
	mul.wide.u32 	%rd5, %r2, 8;
	add.s64 	%rd6, %rd1, %rd5;
	mov.b32 	%r9, 0;
	st.global.v2.u32 	[%rd6], {%r9, %r9};
$L__BB3_4:
	ret;

}
	// .globl	_ZN3cub18CUB_300001_SM_10006detail4scan16DeviceScanKernelINS2_10policy_hubIjjjjN4cuda3std3__44plusIvEEE10Policy1000EN6thrust24THRUST_300001_SM_1000_NS10device_ptrIjEESF_NS0_13ScanTileStateIjLb1EEES9_NS1_10InputValueIjPjEEjjLb0EjEEvT0_T1_T2_iT3_T4_T5_
.visible .entry _ZN3cub18CUB_300001_SM_10006detail4scan16DeviceScanKernelINS2_10policy_hubIjjjjN4cuda3std3__44plusIvEEE10Policy1000EN6thrust24THRUST_300001_SM_1000_NS10device_ptrIjEESF_NS0_13ScanTileStateIjLb1EEES9_NS1_10InputValueIjPjEEjjLb0EjEEvT0_T1_T2_iT3_T4_T5_(
	.param .align 8 .b8 _ZN3cub18CUB_300001_SM_10006detail4scan16DeviceScanKernelINS2_10policy_hubIjjjjN4cuda3std3__44plusIvEEE10Policy1000EN6thrust24THRUST_300001_SM_1000_NS10device_ptrIjEESF_NS0_13ScanTileStateIjLb1EEES9_NS1_10InputValueIjPjEEjjLb0EjEEvT0_T1_T2_iT3_T4_T5__param_0[8],
	.param .align 8 .b8 _ZN3cub18CUB_300001_SM_10006detail4scan16DeviceScanKernelINS2_10policy_hubIjjjjN4cuda3std3__44plusIvEEE10Policy1000EN6thrust24THRUST_300001_SM_1000_NS10device_ptrIjEESF_NS0_13ScanTileStateIjLb1EEES9_NS1_10InputValueIjPjEEjjLb0EjEEvT0_T1_T2_iT3_T4_T5__param_1[8],
	.param .align 8 .b8 _ZN3cub18CUB_300001_SM_10006detail4scan16DeviceScanKernelINS2_10policy_hubIjjjjN4cuda3std3__44plusIvEEE10Policy1000EN6thrust24THRUST_300001_SM_1000_NS10device_ptrIjEESF_NS0_13ScanTileStateIjLb1EEES9_NS1_10InputValueIjPjEEjjLb0EjEEvT0_T1_T2_iT3_T4_T5__param_2[8],
	.param .u32 _ZN3cub18CUB_300001_SM_10006detail4scan16DeviceScanKernelINS2_10policy_hubIjjjjN4cuda3std3__44plusIvEEE10Policy1000EN6thrust24THRUST_300001_SM_1000_NS10device_ptrIjEESF_NS0_13ScanTileStateIjLb1EEES9_NS1_10InputValueIjPjEEjjLb0EjEEvT0_T1_T2_iT3_T4_T5__param_3,
	.param .align 1 .b8 _ZN3cub18CUB_300001_SM_10006detail4scan16DeviceScanKernelINS2_10policy_hubIjjjjN4cuda3std3__44plusIvEEE10Policy1000EN6thrust24THRUST_300001_SM_1000_NS10device_ptrIjEESF_NS0_13ScanTileStateIjLb1EEES9_NS1_10InputValueIjPjEEjjLb0EjEEvT0_T1_T2_iT3_T4_T5__param_4[1],
	.param .align 8 .b8 _ZN3cub18CUB_300001_SM_10006detail4scan16DeviceScanKernelINS2_10policy_hubIjjjjN4cuda3std3__44plusIvEEE10Policy1000EN6thrust24THRUST_300001_SM_1000_NS10device_ptrIjEESF_NS0_13ScanTileStateIjLb1EEES9_NS1_10InputValueIjPjEEjjLb0EjEEvT0_T1_T2_iT3_T4_T5__param_5[16],
	.param .u32 _ZN3cub18CUB_300001_SM_10006detail4scan16DeviceScanKernelINS2_10policy_hubIjjjjN4cuda3std3__44plusIvEEE10Policy1000EN6thrust24THRUST_300001_SM_1000_NS10device_ptrIjEESF_NS0_13ScanTileStateIjLb1EEES9_NS1_10InputValueIjPjEEjjLb0EjEEvT0_T1_T2_iT3_T4_T5__param_6
)
.maxntid 384
{
	.reg .pred 	%p<160>;
	.reg .b16 	%rs<3>;
	.reg .b32 	%r<1050>;
	.reg .b64 	%rd<58>;
	// demoted variable
	.shared .align 16 .b8 _ZZN3cub18CUB_300001_SM_10006detail4scan16DeviceScanKernelINS2_10policy_hubIjjjjN4cuda3std3__44plusIvEEE10Policy1000EN6thrust24THRUST_300001_SM_1000_NS10device_ptrIjEESF_NS0_13ScanTileStateIjLb1EEES9_NS1_10InputValueIjPjEEjjLb0EjEEvT0_T1_T2_iT3_T4_T5_E12temp_storage[33808];
	ld.param.u32 	%r239, [_ZN3cub18CUB_300001_SM_10006detail4scan16DeviceScanKernelINS2_10policy_hubIjjjjN4cuda3std3__44plusIvEEE10Policy1000EN6thrust24THRUST_300001_SM_1000_NS10device_ptrIjEESF_NS0_13ScanTileStateIjLb1EEES9_NS1_10InputValueIjPjEEjjLb0EjEEvT0_T1_T2_iT3_T4_T5__param_5];
	bfe.u32 	%r240, %r239, 0, 8;
	cvt.u16.u32 	%rs1, %r240;
	and.b16  	%rs2, %rs1, 255;
	ld.param.u64 	%rd16, [_ZN3cub18CUB_300001_SM_10006detail4scan16DeviceScanKernelINS2_10policy_hubIjjjjN4cuda3std3__44plusIvEEE10Policy1000EN6thrust24THRUST_300001_SM_1000_NS10device_ptrIjEESF_NS0_13ScanTileStateIjLb1EEES9_NS1_10InputValueIjPjEEjjLb0EjEEvT0_T1_T2_iT3_T4_T5__param_2];
	ld.param.u64 	%rd15, [_ZN3cub18CUB_300001_SM_10006detail4scan16DeviceScanKernelINS2_10policy_hubIjjjjN4cuda3std3__44plusIvEEE10Policy1000EN6thrust24THRUST_300001_SM_1000_NS10device_ptrIjEESF_NS0_13ScanTileStateIjLb1EEES9_NS1_10InputValueIjPjEEjjLb0EjEEvT0_T1_T2_iT3_T4_T5__param_1];
	ld.param.u64 	%rd14, [_ZN3cub18CUB_300001_SM_10006detail4scan16DeviceScanKernelINS2_10policy_hubIjjjjN4cuda3std3__44plusIvEEE10Policy1000EN6thrust24THRUST_300001_SM_1000_NS10device_ptrIjEESF_NS0_13ScanTileStateIjLb1EEES9_NS1_10InputValueIjPjEEjjLb0EjEEvT0_T1_T2_iT3_T4_T5__param_0];
	ld.param.u64 	%rd1, [_ZN3cub18CUB_300001_SM_10006detail4scan16DeviceScanKernelINS2_10policy_hubIjjjjN4cuda3std3__44plusIvEEE10Policy1000EN6thrust24THRUST_300001_SM_1000_NS10device_ptrIjEESF_NS0_13ScanTileStateIjLb1EEES9_NS1_10InputValueIjPjEEjjLb0EjEEvT0_T1_T2_iT3_T4_T5__param_5+8];
	ld.param.u32 	%r238, [_ZN3cub18CUB_300001_SM_10006detail4scan16DeviceScanKernelINS2_10policy_hubIjjjjN4cuda3std3__44plusIvEEE10Policy1000EN6thrust24THRUST_300001_SM_1000_NS10device_ptrIjEESF_NS0_13ScanTileStateIjLb1EEES9_NS1_10InputValueIjPjEEjjLb0EjEEvT0_T1_T2_iT3_T4_T5__param_6];
	setp.eq.s16 	%p1, %rs2, 0;
	@%p1 bra 	$L__BB4_2;
	cvta.to.global.u64 	%rd17, %rd1;
	ld.global.u32 	%r997, [%rd17];
	bra.uni 	$L__BB4_3;
$L__BB4_2:
	cvt.u32.u64 	%r997, %rd1;
$L__BB4_3:
	ld.param.u32 	%r995, [_ZN3cub18CUB_300001_SM_10006detail4scan16DeviceScanKernelINS2_10policy_hubIjjjjN4cuda3std3__44plusIvEEE10Policy1000EN6thrust24THRUST_300001_SM_1000_NS10device_ptrIjEESF_NS0_13ScanTileStateIjLb1EEES9_NS1_10InputValueIjPjEEjjLb0EjEEvT0_T1_T2_iT3_T4_T5__param_3];
	cvta.to.global.u64 	%rd3, %rd14;
	cvta.to.global.u64 	%rd4, %rd15;
	mov.u32 	%r241, %ctaid.x;
	add.s32 	%r998, %r995, %r241;
	mul.lo.s32 	%r5, %r998, 8448;
	sub.s32 	%r6, %r238, %r5;
	setp.lt.u32 	%p2, %r6, 8449;
	@%p2 bra 	$L__BB4_29;
	cvt.u64.u32 	%rd40, %r5;
	mov.u32 	%r7, %tid.x;
	and.b32  	%r640, %r7, 31;
	and.b32  	%r641, %r7, 992;
	mul.lo.s32 	%r642, %r641, 22;
	or.b32  	%r643, %r642, %r640;
	cvt.u64.u32 	%rd41, %r643;
	add.s64 	%rd5, %rd41, %rd40;
	shl.b64 	%rd42, %rd5, 2;
	add.s64 	%rd43, %rd3, %rd42;
	ld.global.u32 	%r644, [%rd43];
	ld.global.u32 	%r645, [%rd43+128];
	ld.global.u32 	%r646, [%rd43+256];
	ld.global.u32 	%r647, [%rd43+384];
	ld.global.u32 	%r648, [%rd43+512];
	ld.global.u32 	%r649, [%rd43+640];
	ld.global.u32 	%r650, [%rd43+768];
	ld.global.u32 	%r651, [%rd43+896];
	ld.global.u32 	%r652, [%rd43+1024];
	ld.global.u32 	%r653, [%rd43+1152];
	ld.global.u32 	%r654, [%rd43+1280];
	ld.global.u32 	%r655, [%rd43+1408];
	ld.global.u32 	%r656, [%rd43+1536];
	ld.global.u32 	%r657, [%rd43+1664];
	ld.global.u32 	%r658, [%rd43+1792];
	ld.global.u32 	%r659, [%rd43+1920];
	ld.global.u32 	%r660, [%rd43+2048];
	ld.global.u32 	%r661, [%rd43+2176];
	ld.global.u32 	%r662, [%rd43+2304];
	ld.global.u32 	%r663, [%rd43+2432];
	ld.global.u32 	%r664, [%rd43+2560];
	ld.global.u32 	%r665, [%rd43+2688];
	// begin inline asm
	mov.u32 %r639, %laneid;
	// end inline asm
	shr.u32 	%r9, %r7, 5;
	mad.lo.s32 	%r666, %r9, 704, %r639;
	shl.b32 	%r667, %r666, 2;
	mov.u32 	%r668, _ZZN3cub18CUB_300001_SM_10006detail4scan16DeviceScanKernelINS2_10policy_hubIjjjjN4cuda3std3__44plusIvEEE10Policy1000EN6thrust24THRUST_300001_SM_1000_NS10device_ptrIjEESF_NS0_13ScanTileStateIjLb1EEES9_NS1_10InputValueIjPjEEjjLb0EjEEvT0_T1_T2_iT3_T4_T5_E12temp_storage;
	add.s32 	%r10, %r668, %r667;
	st.shared.u32 	[%r10], %r644;
	st.shared.u32 	[%r10+128], %r645;
	st.shared.u32 	[%r10+256], %r646;
	st.shared.u32 	[%r10+384], %r647;
	st.shared.u32 	[%r10+512], %r648;
	st.shared.u32 	[%r10+640], %r649;
	st.shared.u32 	[%r10+768], %r650;
	st.shared.u32 	[%r10+896], %r651;
	st.shared.u32 	[%r10+1024], %r652;
	st.shared.u32 	[%r10+1152], %r653;
	st.shared.u32 	[%r10+1280], %r654;
	st.shared.u32 	[%r10+1408], %r655;
	st.shared.u32 	[%r10+1536], %r656;
	st.shared.u32 	[%r10+1664], %r657;
	st.shared.u32 	[%r10+1792], %r658;
	st.shared.u32 	[%r10+1920], %r659;
	st.shared.u32 	[%r10+2048], %r660;
	st.shared.u32 	[%r10+2176], %r661;
	st.shared.u32 	[%r10+2304], %r662;
	st.shared.u32 	[%r10+2432], %r663;
	st.shared.u32 	[%r10+2560], %r664;
	st.shared.u32 	[%r10+2688], %r665;
	bar.warp.sync 	-1;
	mad.lo.s32 	%r11, %r639, 84, %r10;
	ld.shared.v2.u32 	{%r12, %r13}, [%r11];
	ld.shared.v2.u32 	{%r14, %r15}, [%r11+8];
	ld.shared.v2.u32 	{%r16, %r17}, [%r11+16];
	ld.shared.v2.u32 	{%r18, %r19}, [%r11+24];
	ld.shared.v2.u32 	{%r20, %r21}, [%r11+32];
	ld.shared.v2.u32 	{%r22, %r23}, [%r11+40];
	ld.shared.v2.u32 	{%r24, %r25}, [%r11+48];
	ld.shared.v2.u32 	{%r26, %r27}, [%r11+56];
	ld.shared.v2.u32 	{%r28, %r29}, [%r11+64];
	ld.shared.v2.u32 	{%r30, %r31}, [%r11+72];
	ld.shared.v2.u32 	{%r32, %r33}, [%r11+80];
	bar.sync 	0;
	setp.ne.s32 	%p104, %r998, 0;
	@%p104 bra 	$L__BB4_9;
	add.s32 	%r890, %r13, %r12;
	add.s32 	%r891, %r14, %r890;
	add.s32 	%r892, %r15, %r891;
	add.s32 	%r893, %r16, %r892;
	add.s32 	%r894, %r17, %r893;
	add.s32 	%r895, %r18, %r894;
	add.s32 	%r896, %r19, %r895;
	add.s32 	%r897, %r20, %r896;
	add.s32 	%r898, %r21, %r897;
	add.s32 	%r899, %r22, %r898;
	add.s32 	%r900, %r23, %r899;
	add.s32 	%r901, %r24, %r900;
	add.s32 	%r902, %r25, %r901;
	add.s32 	%r903, %r26, %r902;
	add.s32 	%r904, %r27, %r903;
	add.s32 	%r905, %r28, %r904;
	add.s32 	%r906, %r29, %r905;
	add.s32 	%r907, %r30, %r906;
	add.s32 	%r908, %r31, %r907;
	add.s32 	%r909, %r32, %r908;
	add.s32 	%r864, %r33, %r909;
	mov.b32 	%r862, 1;
	mov.b32 	%r887, 0;
	mov.b32 	%r889, -1;
	// begin inline asm
	{  .reg .u32 r0;  .reg .pred p;  shfl.sync.up.b32 r0|p, %r864, %r862, %r887, %r889;  @p add.u32 r0, r0, %r864;  mov.u32 %r860, r0;}
	// end inline asm
	mov.b32 	%r868, 2;
	// begin inline asm
	{  .reg .u32 r0;  .reg .pred p;  shfl.sync.up.b32 r0|p, %r860, %r868, %r887, %r889;  @p add.u32 r0, r0, %r860;  mov.u32 %r866, r0;}
	// end inline asm
	mov.b32 	%r874, 4;
	// begin inline asm
	{  .reg .u32 r0;  .reg .pred p;  shfl.sync.up.b32 r0|p, %r866, %r874, %r887, %r889;  @p add.u32 r0, r0, %r866;  mov.u32 %r872, r0;}
	// end inline asm
	mov.b32 	%r880, 8;
	// begin inline asm
	{  .reg .u32 r0;  .reg .pred p;  shfl.sync.up.b32 r0|p, %r872, %r880, %r887, %r889;  @p add.u32 r0, r0, %r872;  mov.u32 %r878, r0;}
	// end inline asm
	mov.b32 	%r886, 16;
	// begin inline asm
	{  .reg .u32 r0;  .reg .pred p;  shfl.sync.up.b32 r0|p, %r878, %r886, %r887, %r889;  @p add.u32 r0, r0, %r878;  mov.u32 %r884, r0;}
	// end inline asm
	setp.ne.s32 	%p146, %r639, 31;
	@%p146 bra 	$L__BB4_7;
	shl.b32 	%r910, %r9, 2;
	add.s32 	%r912, %r668, %r910;
	st.shared.u32 	[%r912+16], %r884;
$L__BB4_7:
	bar.sync 	0;
	ld.shared.v4.u32 	{%r913, %r914, %r915, %r916}, [_ZZN3cub18CUB_300001_SM_10006detail4scan16DeviceScanKernelINS2_10policy_hubIjjjjN4cuda3std3__44plusIvEEE10Policy1000EN6thrust24THRUST_300001_SM_1000_NS10device_ptrIjEESF_NS0_13ScanTileStateIjLb1EEES9_NS1_10InputValueIjPjEEjjLb0EjEEvT0_T1_T2_iT3_T4_T5_E12temp_storage+16];
	add.s32 	%r917, %r914, %r913;
	setp.eq.s32 	%p147, %r9, 2;
	selp.b32 	%r918, %r917, %r913, %p147;
	add.s32 	%r919, %r917, %r915;
	setp.eq.s32 	%p148, %r9, 3;
	selp.b32 	%r920, %r919, %r918, %p148;
	add.s32 	%r921, %r919, %r916;
	setp.eq.s32 	%p149, %r9, 4;
	selp.b32 	%r922, %r921, %r920, %p149;
	ld.shared.v4.u32 	{%r923, %r924, %r925, %r926}, [_ZZN3cub18CUB_300001_SM_10006detail4scan16DeviceScanKernelINS2_10policy_hubIjjjjN4cuda3std3__44plusIvEEE10Policy1000EN6thrust24THRUST_300001_SM_1000_NS10device_ptrIjEESF_NS0_13ScanTileStateIjLb1EEES9_NS1_10InputValueIjPjEEjjLb0EjEEvT0_T1_T2_iT3_T4_T5_E12temp_storage+32];
	add.s32 	%r927, %r921, %r923;
	setp.eq.s32 	%p150, %r9, 5;
	selp.b32 	%r928, %r927, %r922, %p150;
	add.s32 	%r929, %r927, %r924;
	setp.eq.s32 	%p151, %r9, 6;
	selp.b32 	%r930, %r929, %r928, %p151;
	add.s32 	%r931, %r929, %r925;
	setp.eq.s32 	%p152, %r9, 7;
	selp.b32 	%r932, %r931, %r930, %p152;
	add.s32 	%r933, %r931, %r926;
	setp.eq.s32 	%p153, %r9, 8;
	selp.b32 	%r934, %r933, %r932, %p153;
	ld.shared.v4.u32 	{%r935, %r936, %r937, %r938}, [_ZZN3cub18CUB_300001_SM_10006detail4scan16DeviceScanKernelINS2_10policy_hubIjjjjN4cuda3std3__44plusIvEEE10Policy1000EN6thrust24THRUST_300001_SM_1000_NS10device_ptrIjEESF_NS0_13ScanTileStateIjLb1EEES9_NS1_10InputValueIjPjEEjjLb0EjEEvT0_T1_T2_iT3_T4_T5_E12temp_storage+48];
	add.s32 	%r939, %r933, %r935;
	setp.eq.s32 	%p154, %r9, 9;
	selp.b32 	%r940, %r939, %r934, %p154;
	add.s32 	%r941, %r939, %r936;
	setp.eq.s32 	%p155, %r9, 10;
	selp.b32 	%r942, %r941, %r940, %p155;
	add.s32 	%r943, %r941, %r937;
	setp.eq.s32 	%p156, %r9, 11;
	selp.b32 	%r944, %r943, %r942, %p156;
	setp.lt.u32 	%p157, %r7, 32;
	selp.b32 	%r945, 0, %r944, %p157;
	setp.eq.s32 	%p158, %r639, 0;
	sub.s32 	%r946, %r884, %r864;
	selp.b32 	%r947, 0, %r946, %p158;
	add.s32 	%r948, %r947, %r997;
	add.s32 	%r1012, %r948, %r945;
	add.s32 	%r949, %r938, %r997;
	add.s32 	%r37, %r949, %r943;
	setp.ne.s32 	%p159, %r7, 0;
	@%p159 bra 	$L__BB4_28;
	add.s64 	%rd55, %rd16, 256;
	mov.b32 	%r950, 101;
	// begin inline asm
	st.relaxed.gpu.v2.u32 [%rd55], {%r950, %r37};
	// end inline asm
	bra.uni 	$L__BB4_28;
$L__BB4_9:
	add.s32 	%r699, %r13, %r12;
	add.s32 	%r700, %r14, %r699;
	add.s32 	%r701, %r15, %r700;
	add.s32 	%r702, %r16, %r701;
	add.s32 	%r703, %r17, %r702;
	add.s32 	%r704, %r18, %r703;
	add.s32 	%r705, %r19, %r704;
	add.s32 	%r706, %r20, %r705;
	add.s32 	%r707, %r21, %r706;
	add.s32 	%r708, %r22, %r707;
	add.s32 	%r709, %r23, %r708;
	add.s32 	%r710, %r24, %r709;
	add.s32 	%r711, %r25, %r710;
	add.s32 	%r712, %r26, %r711;
	add.s32 	%r713, %r27, %r712;
	add.s32 	%r714, %r28, %r713;
	add.s32 	%r715, %r29, %r714;
	add.s32 	%r716, %r30, %r715;
	add.s32 	%r717, %r31, %r716;
	add.s32 	%r718, %r32, %r717;
	add.s32 	%r673, %r33, %r718;
	mov.b32 	%r671, 1;
	mov.b32 	%r696, 0;
	mov.b32 	%r698, -1;
	// begin inline asm
	{  .reg .u32 r0;  .reg .pred p;  shfl.sync.up.b32 r0|p, %r673, %r671, %r696, %r698;  @p add.u32 r0, r0, %r673;  mov.u32 %r669, r0;}
	// end inline asm
	mov.b32 	%r677, 2;
	// begin inline asm
	{  .reg .u32 r0;  .reg .pred p;  shfl.sync.up.b32 r0|p, %r669, %r677, %r696, %r698;  @p add.u32 r0, r0, %r669;  mov.u32 %r675, r0;}
	// end inline asm
	mov.b32 	%r683, 4;
	// begin inline asm
	{  .reg .u32 r0;  .reg .pred p;  shfl.sync.up.b32 r0|p, %r675, %r683, %r696, %r698;  @p add.u32 r0, r0, %r675;  mov.u32 %r681, r0;}
	// end inline asm
	mov.b32 	%r689, 8;
	// begin inline asm
	{  .reg .u32 r0;  .reg .pred p;  shfl.sync.up.b32 r0|p, %r681, %r689, %r696, %r698;  @p add.u32 r0, r0, %r681;  mov.u32 %r687, r0;}
	// end inline asm
	mov.b32 	%r695, 16;
	// begin inline asm
	{  .reg .u32 r0;  .reg .pred p;  shfl.sync.up.b32 r0|p, %r687, %r695, %r696, %r698;  @p add.u32 r0, r0, %r687;  mov.u32 %r693, r0;}
	// end inline asm
	setp.ne.s32 	%p105, %r639, 31;
	@%p105 bra 	$L__BB4_11;
	shl.b32 	%r719, %r9, 2;
	add.s32 	%r721, %r668, %r719;
	st.shared.u32 	[%r721+16], %r693;
$L__BB4_11:
	sub.s32 	%r722, %r693, %r673;
	bar.sync 	0;
	ld.shared.v4.u32 	{%r723, %r724, %r725, %r726}, [_ZZN3cub18CUB_300001_SM_10006detail4scan16DeviceScanKernelINS2_10policy_hubIjjjjN4cuda3std3__44plusIvEEE10Policy1000EN6thrust24THRUST_300001_SM_1000_NS10device_ptrIjEESF_NS0_13ScanTileStateIjLb1EEES9_NS1_10InputValueIjPjEEjjLb0EjEEvT0_T1_T2_iT3_T4_T5_E12temp_storage+16];
	add.s32 	%r727, %r724, %r723;
	setp.eq.s32 	%p106, %r9, 2;
	selp.b32 	%r728, %r727, %r723, %p106;
	add.s32 	%r729, %r727, %r725;
	setp.eq.s32 	%p107, %r9, 3;
	selp.b32 	%r730, %r729, %r728, %p107;
	add.s32 	%r731, %r729, %r726;
	setp.eq.s32 	%p108, %r9, 4;
	selp.b32 	%r732, %r731, %r730, %p108;
	ld.shared.v4.u32 	{%r733, %r734, %r735, %r736}, [_ZZN3cub18CUB_300001_SM_10006detail4scan16DeviceScanKernelINS2_10policy_hubIjjjjN4cuda3std3__44plusIvEEE10Policy1000EN6thrust24THRUST_300001_SM_1000_NS10device_ptrIjEESF_NS0_13ScanTileStateIjLb1EEES9_NS1_10InputValueIjPjEEjjLb0EjEEvT0_T1_T2_iT3_T4_T5_E12temp_storage+32];
	add.s32 	%r737, %r731, %r733;
	setp.eq.s32 	%p109, %r9, 5;
	selp.b32 	%r738, %r737, %r732, %p109;
	add.s32 	%r739, %r737, %r734;
	setp.eq.s32 	%p110, %r9, 6;
	selp.b32 	%r740, %r739, %r738, %p110;
	add.s32 	%r741, %r739, %r735;
	setp.eq.s32 	%p111, %r9, 7;
	selp.b32 	%r742, %r741, %r740, %p111;
	add.s32 	%r743, %r741, %r736;
	setp.eq.s32 	%p112, %r9, 8;
	selp.b32 	%r744, %r743, %r742, %p112;
	ld.shared.v4.u32 	{%r745, %r746, %r747, %r748}, [_ZZN3cub18CUB_300001_SM_10006detail4scan16DeviceScanKernelINS2_10policy_hubIjjjjN4cuda3std3__44plusIvEEE10Policy1000EN6thrust24THRUST_300001_SM_1000_NS10device_ptrIjEESF_NS0_13ScanTileStateIjLb1EEES9_NS1_10InputValueIjPjEEjjLb0EjEEvT0_T1_T2_iT3_T4_T5_E12temp_storage+48];
	add.s32 	%r749, %r743, %r745;
	setp.eq.s32 	%p113, %r9, 9;
	selp.b32 	%r750, %r749, %r744, %p113;
	add.s32 	%r751, %r749, %r746;
	setp.eq.s32 	%p114, %r9, 10;
	selp.b32 	%r752, %r751, %r750, %p114;
	add.s32 	%r753, %r751, %r747;
	setp.eq.s32 	%p115, %r9, 11;
	selp.b32 	%r754, %r753, %r752, %p115;
	add.s32 	%r40, %r753, %r748;
	setp.gt.u32 	%p116, %r7, 31;
	setp.lt.u32 	%p117, %r7, 32;
	setp.eq.s32 	%p118, %r639, 0;
	selp.b32 	%r755, 0, %r722, %p118;
	add.s32 	%r1011, %r754, %r755;
	selp.b32 	%r42, %r722, %r1011, %p117;
	@%p116 bra 	$L__BB4_27;
	setp.ne.s32 	%p119, %r7, 0;
	mul.wide.s32 	%rd44, %r998, 8;
	add.s64 	%rd6, %rd16, %rd44;
	@%p119 bra 	$L__BB4_14;
	st.shared.u32 	[_ZZN3cub18CUB_300001_SM_10006detail4scan16DeviceScanKernelINS2_10policy_hubIjjjjN4cuda3std3__44plusIvEEE10Policy1000EN6thrust24THRUST_300001_SM_1000_NS10device_ptrIjEESF_NS0_13ScanTileStateIjLb1EEES9_NS1_10InputValueIjPjEEjjLb0EjEEvT0_T1_T2_iT3_T4_T5_E12temp_storage+12], %r40;
	add.s64 	%rd45, %rd6, 256;
	mov.b32 	%r756, 100;
	// begin inline asm
	st.relaxed.gpu.v2.u32 [%rd45], {%r756, %r40};
	// end inline asm
$L__BB4_14:
	not.b32 	%r762, %r7;
	add.s32 	%r1006, %r998, %r762;
	mov.b32 	%r758, 830;
	// begin inline asm
	nanosleep.u32 %r758;
	// end inline asm
	mul.wide.s32 	%rd47, %r1006, 8;
	add.s64 	%rd48, %rd16, %rd47;
	add.s64 	%rd46, %rd48, 256;
	// begin inline asm
	ld.relaxed.gpu.v2.u32 {%r1008, %r1000}, [%rd46];
	// end inline asm
	mov.b32 	%r1001, 952;
$L__BB4_15:
	setp.eq.s32 	%p120, %r1008, 99;
	mov.b32 	%r763, -1;
	vote.sync.any.pred 	%p121, %p120, %r763;
	not.pred 	%p122, %p121;
	@%p122 bra 	$L__BB4_17;
	mul.lo.s32 	%r858, %r998, 16807;
	and.b32  	%r998, %r858, 2147483647;
	add.s32 	%r859, %r1001, 1;
	rem.u32 	%r855, %r998, %r859;
	// begin inline asm
	nanosleep.u32 %r855;
	// end inline asm
	shr.u32 	%r1001, %r1001, 1;
	// begin inline asm
	ld.relaxed.gpu.v2.u32 {%r1008, %r1000}, [%rd46];
	// end inline asm
	bra.uni 	$L__BB4_15;
$L__BB4_17:
	setp.eq.s32 	%p123, %r1008, 101;
	mov.b32 	%r790, -1;
	vote.sync.ballot.b32 	%r792, %p123, %r790;
	// begin inline asm
	mov.u32 %r765, %lanemask_ge;
	// end inline asm
	and.b32  	%r793, %r792, %r765;
	or.b32  	%r794, %r793, -2147483648;
	add.s32 	%r795, %r794, -1;
	not.b32 	%r796, %r794;
	and.b32  	%r797, %r796, %r795;
	popc.b32 	%r769, %r797;
	mov.b32 	%r768, 1;
	// begin inline asm
	shfl.sync.down.b32 %r766, %r1000, %r768, %r769, %r790;
	// end inline asm
	setp.lt.s32 	%p125, %r639, %r769;
	selp.b32 	%r798, %r766, 0, %p125;
	add.s32 	%r772, %r798, %r1000;
	mov.b32 	%r773, 2;
	// begin inline asm
	shfl.sync.down.b32 %r771, %r772, %r773, %r769, %r790;
	// end inline asm
	add.s32 	%r57, %r639, 2;
	setp.gt.s32 	%p126, %r57, %r769;
	selp.b32 	%r799, 0, %r771, %p126;
	add.s32 	%r777, %r772, %r799;
	mov.b32 	%r778, 4;
	// begin inline asm
	shfl.sync.down.b32 %r776, %r777, %r778, %r769, %r790;
	// end inline asm
	add.s32 	%r58, %r639, 4;
	setp.gt.s32 	%p127, %r58, %r769;
	selp.b32 	%r800, 0, %r776, %p127;
	add.s32 	%r782, %r777, %r800;
	mov.b32 	%r783, 8;
	// begin inline asm
	shfl.sync.down.b32 %r781, %r782, %r783, %r769, %r790;
	// end inline asm
	add.s32 	%r59, %r639, 8;
	setp.gt.s32 	%p128, %r59, %r769;
	selp.b32 	%r801, 0, %r781, %p128;
	add.s32 	%r787, %r782, %r801;
	mov.b32 	%r788, 16;
	// begin inline asm
	shfl.sync.down.b32 %r786, %r787, %r788, %r769, %r790;
	// end inline asm
	add.s32 	%r60, %r639, 16;
	setp.gt.s32 	%p129, %r60, %r769;
	selp.b32 	%r802, 0, %r786, %p129;
	add.s32 	%r1005, %r787, %r802;
	add.s64 	%rd8, %rd16, 256;
	mov.b32 	%r1002, 952;
$L__BB4_18:
	setp.ne.s32 	%p130, %r1008, 101;
	mov.b32 	%r803, -1;
	vote.sync.all.pred 	%p131, %p130, %r803;
	not.pred 	%p132, %p131;
	@%p132 bra 	$L__BB4_23;
	shr.u32 	%r1002, %r1002, 1;
	mul.wide.s32 	%rd51, %r1006, 8;
	add.s64 	%rd52, %rd8, %rd51;
	add.s64 	%rd50, %rd52, -256;
	// begin inline asm
	ld.relaxed.gpu.v2.u32 {%r1008, %r1009}, [%rd50];
	// end inline asm
	mov.u32 	%r1010, %r1002;
$L__BB4_20:
	setp.eq.s32 	%p136, %r1008, 99;
	mov.b32 	%r811, -1;
	vote.sync.any.pred 	%p137, %p136, %r811;
	not.pred 	%p138, %p137;
	@%p138 bra 	$L__BB4_22;
	mul.lo.s32 	%r853, %r998, 16807;
	and.b32  	%r998, %r853, 2147483647;
	add.s32 	%r854, %r1010, 1;
	rem.u32 	%r850, %r998, %r854;
	// begin inline asm
	nanosleep.u32 %r850;
	// end inline asm
	shr.u32 	%r1010, %r1010, 1;
	// begin inline asm
	ld.relaxed.gpu.v2.u32 {%r1008, %r1009}, [%rd50];
	// end inline asm
	bra.uni 	$L__BB4_20;
$L__BB4_22:
	setp.eq.s32 	%p139, %r1008, 101;
	mov.b32 	%r837, -1;
	vote.sync.ballot.b32 	%r838, %p139, %r837;
	and.b32  	%r839, %r838, %r765;
	or.b32  	%r840, %r839, -2147483648;
	add.s32 	%r841, %r840, -1;
	not.b32 	%r842, %r840;
	and.b32  	%r843, %r842, %r841;
	popc.b32 	%r816, %r843;
	mov.b32 	%r815, 1;
	// begin inline asm
	shfl.sync.down.b32 %r813, %r1009, %r815, %r816, %r837;
	// end inline asm
	setp.lt.s32 	%p141, %r639, %r816;
	selp.b32 	%r844, %r813, 0, %p141;
	add.s32 	%r819, %r844, %r1009;
	mov.b32 	%r820, 2;
	// begin inline asm
	shfl.sync.down.b32 %r818, %r819, %r820, %r816, %r837;
	// end inline asm
	setp.gt.s32 	%p142, %r57, %r816;
	selp.b32 	%r845, 0, %r818, %p142;
	add.s32 	%r824, %r819, %r845;
	mov.b32 	%r825, 4;
	// begin inline asm
	shfl.sync.down.b32 %r823, %r824, %r825, %r816, %r837;
	// end inline asm
	setp.gt.s32 	%p143, %r58, %r816;
	selp.b32 	%r846, 0, %r823, %p143;
	add.s32 	%r829, %r824, %r846;
	mov.b32 	%r830, 8;
	// begin inline asm
	shfl.sync.down.b32 %r828, %r829, %r830, %r816, %r837;
	// end inline asm
	setp.gt.s32 	%p144, %r59, %r816;
	selp.b32 	%r847, 0, %r828, %p144;
	add.s32 	%r834, %r829, %r847;
	mov.b32 	%r835, 16;
	// begin inline asm
	shfl.sync.down.b32 %r833, %r834, %r835, %r816, %r837;
	// end inline asm
	setp.gt.s32 	%p145, %r60, %r816;
	selp.b32 	%r848, 0, %r833, %p145;
	add.s32 	%r849, %r848, %r1005;
	add.s32 	%r1005, %r849, %r834;
	add.s32 	%r1006, %r1006, -32;
	bra.uni 	$L__BB4_18;
$L__BB4_23:
	@%p119 bra 	$L__BB4_25;
	add.s32 	%r806, %r1005, %r40;
	add.s64 	%rd49, %rd6, 256;
	mov.b32 	%r805, 101;
	// begin inline asm
	st.relaxed.gpu.v2.u32 [%rd49], {%r805, %r806};
	// end inline asm
	st.shared.u32 	[_ZZN3cub18CUB_300001_SM_10006detail4scan16DeviceScanKernelINS2_10policy_hubIjjjjN4cuda3std3__44plusIvEEE10Policy1000EN6thrust24THRUST_300001_SM_1000_NS10device_ptrIjEESF_NS0_13ScanTileStateIjLb1EEES9_NS1_10InputValueIjPjEEjjLb0EjEEvT0_T1_T2_iT3_T4_T5_E12temp_storage+4], %r1005;
	st.shared.u32 	[_ZZN3cub18CUB_300001_SM_10006detail4scan16DeviceScanKernelINS2_10policy_hubIjjjjN4cuda3std3__44plusIvEEE10Policy1000EN6thrust24THRUST_300001_SM_1000_NS10device_ptrIjEESF_NS0_13ScanTileStateIjLb1EEES9_NS1_10InputValueIjPjEEjjLb0EjEEvT0_T1_T2_iT3_T4_T5_E12temp_storage+8], %r806;
$L__BB4_25:
	setp.ne.s32 	%p134, %r639, 0;
	mov.u32 	%r1011, %r42;
	@%p134 bra 	$L__BB4_27;
	st.shared.u32 	[_ZZN3cub18CUB_300001_SM_10006detail4scan16DeviceScanKernelINS2_10policy_hubIjjjjN4cuda3std3__44plusIvEEE10Policy1000EN6thrust24THRUST_300001_SM_1000_NS10device_ptrIjEESF_NS0_13ScanTileStateIjLb1EEES9_NS1_10InputValueIjPjEEjjLb0EjEEvT0_T1_T2_iT3_T4_T5_E12temp_storage+76], %r1005;
	mov.u32 	%r1011, %r1005;
$L__BB4_27:
	bar.sync 	0;
	setp.eq.s32 	%p135, %r7, 0;
	ld.shared.u32 	%r807, [_ZZN3cub18CUB_300001_SM_10006detail4scan16DeviceScanKernelINS2_10policy_hubIjjjjN4cuda3std3__44plusIvEEE10Policy1000EN6thrust24THRUST_300001_SM_1000_NS10device_ptrIjEESF_NS0_13ScanTileStateIjLb1EEES9_NS1_10InputValueIjPjEEjjLb0EjEEvT0_T1_T2_iT3_T4_T5_E12temp_storage+76];
	selp.b32 	%r808, 0, %r807, %p135;
	add.s32 	%r1012, %r808, %r1011;
$L__BB4_28:
	add.s32 	%r952, %r1012, %r12;
	add.s32 	%r953, %r13, %r952;
	add.s32 	%r954, %r14, %r953;
	add.s32 	%r955, %r15, %r954;
	add.s32 	%r956, %r16, %r955;
	add.s32 	%r957, %r17, %r956;
	add.s32 	%r958, %r18, %r957;
	add.s32 	%r959, %r19, %r958;
	add.s32 	%r960, %r20, %r959;
	add.s32 	%r961, %r21, %r960;
	add.s32 	%r962, %r22, %r961;
	add.s32 	%r963, %r23, %r962;
	add.s32 	%r964, %r24, %r963;
	add.s32 	%r965, %r25, %r964;
	add.s32 	%r966, %r26, %r965;
	add.s32 	%r967, %r27, %r966;
	add.s32 	%r968, %r28, %r967;
	add.s32 	%r969, %r29, %r968;
	add.s32 	%r970, %r30, %r969;
	add.s32 	%r971, %r31, %r970;
	add.s32 	%r972, %r32, %r971;
	bar.sync 	0;
	st.shared.v2.u32 	[%r11], {%r1012, %r952};
	st.shared.v2.u32 	[%r11+8], {%r953, %r954};
	st.shared.v2.u32 	[%r11+16], {%r955, %r956};
	st.shared.v2.u32 	[%r11+24], {%r957, %r958};
	st.shared.v2.u32 	[%r11+32], {%r959, %r960};
	st.shared.v2.u32 	[%r11+40], {%r961, %r962};
	st.shared.v2.u32 	[%r11+48], {%r963, %r964};
	st.shared.v2.u32 	[%r11+56], {%r965, %r966};
	st.shared.v2.u32 	[%r11+64], {%r967, %r968};
	st.shared.v2.u32 	[%r11+72], {%r969, %r970};
	st.shared.v2.u32 	[%r11+80], {%r971, %r972};
	bar.warp.sync 	-1;
	ld.shared.u32 	%r973, [%r10];
	ld.shared.u32 	%r974, [%r10+128];
	ld.shared.u32 	%r975, [%r10+256];
	ld.shared.u32 	%r976, [%r10+384];
	ld.shared.u32 	%r977, [%r10+512];
	ld.shared.u32 	%r978, [%r10+640];
	ld.shared.u32 	%r979, [%r10+768];
	ld.shared.u32 	%r980, [%r10+896];
	ld.shared.u32 	%r981, [%r10+1024];
	ld.shared.u32 	%r982, [%r10+1152];
	ld.shared.u32 	%r983, [%r10+1280];
	ld.shared.u32 	%r984, [%r10+1408];
	ld.shared.u32 	%r985, [%r10+1536];
	ld.shared.u32 	%r986, [%r10+1664];
	ld.shared.u32 	%r987, [%r10+1792];
	ld.shared.u32 	%r988, [%r10+1920];
	ld.shared.u32 	%r989, [%r10+2048];
	ld.shared.u32 	%r990, [%r10+2176];
	ld.shared.u32 	%r991, [%r10+2304];
	ld.shared.u32 	%r992, [%r10+2432];
	ld.shared.u32 	%r993, [%r10+2560];
	ld.shared.u32 	%r994, [%r10+2688];
	add.s64 	%rd57, %rd4, %rd42;
	st.global.u32 	[%rd57], %r973;
	st.global.u32 	[%rd57+128], %r974;
	st.global.u32 	[%rd57+256], %r975;
	st.global.u32 	[%rd57+384], %r976;
	st.global.u32 	[%rd57+512], %r977;
	st.global.u32 	[%rd57+640], %r978;
	st.global.u32 	[%rd57+768], %r979;
	st.global.u32 	[%rd57+896], %r980;
	st.global.u32 	[%rd57+1024], %r981;
	st.global.u32 	[%rd57+1152], %r982;
	st.global.u32 	[%rd57+1280], %r983;
	st.global.u32 	[%rd57+1408], %r984;
	st.global.u32 	[%rd57+1536], %r985;
	st.global.u32 	[%rd57+1664], %r986;
	st.global.u32 	[%rd57+1792], %r987;
	st.global.u32 	[%rd57+1920], %r988;
	st.global.u32 	[%rd57+2048], %r989;
	st.global.u32 	[%rd57+2176], %r990;
	st.global.u32 	[%rd57+2304], %r991;
	st.global.u32 	[%rd57+2432], %r992;
	st.global.u32 	[%rd57+2560], %r993;
	st.global.u32 	[%rd57+2688], %r994;
	bra.uni 	$L__BB4_143;
$L__BB4_29:
	setp.eq.s32 	%p3, %r6, 0;
	@%p3 bra 	$L__BB4_143;
	mul.wide.u32 	%rd18, %r5, 4;
	add.s64 	%rd19, %rd3, %rd18;
	mov.u32 	%r85, %tid.x;
	ld.global.u32 	%r1034, [%rd19];
	and.b32  	%r242, %r85, 31;
	and.b32  	%r243, %r85, 992;
	mul.lo.s32 	%r244, %r243, 22;
	or.b32  	%r87, %r244, %r242;
	setp.ge.u32 	%p4, %r87, %r6;
	shl.b32 	%r245, %r87, 2;
	cvt.u64.u32 	%rd20, %r245;
	add.s64 	%rd10, %rd19, %rd20;
	mov.u32 	%r1013, %r1034;
	@%p4 bra 	$L__BB4_32;
	ld.global.u32 	%r1013, [%rd10];
$L__BB4_32:
	add.s32 	%r90, %r87, 32;
	setp.ge.u32 	%p5, %r90, %r6;
	mov.u32 	%r1014, %r1034;
	@%p5 bra 	$L__BB4_34;
	ld.global.u32 	%r1014, [%rd10+128];
$L__BB4_34:
	add.s32 	%r93, %r87, 64;
	setp.ge.u32 	%p6, %r93, %r6;
	mov.u32 	%r1015, %r1034;
	@%p6 bra 	$L__BB4_36;
	ld.global.u32 	%r1015, [%rd10+256];
$L__BB4_36:
	add.s32 	%r96, %r87, 96;
	setp.ge.u32 	%p7, %r96, %r6;
	mov.u32 	%r1016, %r1034;
	@%p7 bra 	$L__BB4_38;
	ld.global.u32 	%r1016, [%rd10+384];
$L__BB4_38:
	add.s32 	%r246, %r87, 128;
	setp.ge.u32 	%p8, %r246, %r6;
	mov.u32 	%r1017, %r1034;
	@%p8 bra 	$L__BB4_40;
	ld.global.u32 	%r1017, [%rd10+512];
$L__BB4_40:
	add.s32 	%r247, %r87, 160;
	setp.ge.u32 	%p9, %r247, %r6;
	mov.u32 	%r1018, %r1034;
	@%p9 bra 	$L__BB4_42;
	ld.global.u32 	%r1018, [%rd10+640];
$L__BB4_42:
	add.s32 	%r248, %r87, 192;
	setp.ge.u32 	%p10, %r248, %r6;
	mov.u32 	%r1019, %r1034;
	@%p10 bra 	$L__BB4_44;
	ld.global.u32 	%r1019, [%rd10+768];
$L__BB4_44:
	add.s32 	%r249, %r87, 224;
	setp.ge.u32 	%p11, %r249, %r6;
	mov.u32 	%r1020, %r1034;
	@%p11 bra 	$L__BB4_46;
	ld.global.u32 	%r1020, [%rd10+896];
$L__BB4_46:
	add.s32 	%r250, %r87, 256;
	setp.ge.u32 	%p12, %r250, %r6;
	mov.u32 	%r1021, %r1034;
	@%p12 bra 	$L__BB4_48;
	ld.global.u32 	%r1021, [%rd10+1024];
$L__BB4_48:
	add.s32 	%r251, %r87, 288;
	setp.ge.u32 	%p13, %r251, %r6;
	mov.u32 	%r1022, %r1034;
	@%p13 bra 	$L__BB4_50;
	ld.global.u32 	%r1022, [%rd10+1152];
$L__BB4_50:
	add.s32 	%r111, %r87, 320;
	setp.ge.u32 	%p14, %r111, %r6;
	mov.u32 	%r1023, %r1034;
	@%p14 bra 	$L__BB4_52;
	ld.global.u32 	%r1023, [%rd10+1280];
$L__BB4_52:
	add.s32 	%r114, %r87, 352;
	setp.ge.u32 	%p15, %r114, %r6;
	mov.u32 	%r1024, %r1034;
	@%p15 bra 	$L__BB4_54;
	ld.global.u32 	%r1024, [%rd10+1408];
$L__BB4_54:
	add.s32 	%r117, %r87, 384;
	setp.ge.u32 	%p16, %r117, %r6;
	mov.u32 	%r1025, %r1034;
	@%p16 bra 	$L__BB4_56;
	ld.global.u32 	%r1025, [%rd10+1536];
$L__BB4_56:
	add.s32 	%r120, %r87, 416;
	setp.ge.u32 	%p17, %r120, %r6;
	mov.u32 	%r1026, %r1034;
	@%p17 bra 	$L__BB4_58;
	ld.global.u32 	%r1026, [%rd10+1664];
$L__BB4_58:
	add.s32 	%r252, %r87, 448;
	setp.ge.u32 	%p18, %r252, %r6;
	mov.u32 	%r1027, %r1034;
	@%p18 bra 	$L__BB4_60;
	ld.global.u32 	%r1027, [%rd10+1792];
$L__BB4_60:
	add.s32 	%r253, %r87, 480;
	setp.ge.u32 	%p19, %r253, %r6;
	mov.u32 	%r1028, %r1034;
	@%p19 bra 	$L__BB4_62;
	ld.global.u32 	%r1028, [%rd10+1920];
$L__BB4_62:
	add.s32 	%r254, %r87, 512;
	setp.ge.u32 	%p20, %r254, %r6;
	mov.u32 	%r1029, %r1034;
	@%p20 bra 	$L__BB4_64;
	ld.global.u32 	%r1029, [%rd10+2048];
$L__BB4_64:
	add.s32 	%r129, %r87, 544;
	setp.ge.u32 	%p21, %r129, %r6;
	mov.u32 	%r1030, %r1034;
	@%p21 bra 	$L__BB4_66;
	ld.global.u32 	%r1030, [%rd10+2176];
$L__BB4_66:
	add.s32 	%r132, %r87, 576;
	setp.ge.u32 	%p22, %r132, %r6;
	mov.u32 	%r1031, %r1034;
	@%p22 bra 	$L__BB4_68;
	ld.global.u32 	%r1031, [%rd10+2304];
$L__BB4_68:
	add.s32 	%r255, %r87, 608;
	setp.ge.u32 	%p23, %r255, %r6;
	mov.u32 	%r1032, %r1034;
	@%p23 bra 	$L__BB4_70;
	ld.global.u32 	%r1032, [%rd10+2432];
$L__BB4_70:
	add.s32 	%r256, %r87, 640;
	setp.ge.u32 	%p24, %r256, %r6;
	mov.u32 	%r1033, %r1034;
	@%p24 bra 	$L__BB4_72;
	ld.global.u32 	%r1033, [%rd10+2560];
$L__BB4_72:
	add.s32 	%r139, %r87, 672;
	setp.ge.u32 	%p25, %r139, %r6;
	@%p25 bra 	$L__BB4_74;
	ld.global.u32 	%r1034, [%rd10+2688];
$L__BB4_74:
	// begin inline asm
	mov.u32 %r257, %laneid;
	// end inline asm
	shr.u32 	%r143, %r85, 5;
	mad.lo.s32 	%r258, %r143, 704, %r257;
	shl.b32 	%r259, %r258, 2;
	mov.u32 	%r260, _ZZN3cub18CUB_300001_SM_10006detail4scan16DeviceScanKernelINS2_10policy_hubIjjjjN4cuda3std3__44plusIvEEE10Policy1000EN6thrust24THRUST_300001_SM_1000_NS10device_ptrIjEESF_NS0_13ScanTileStateIjLb1EEES9_NS1_10InputValueIjPjEEjjLb0EjEEvT0_T1_T2_iT3_T4_T5_E12temp_storage;
	add.s32 	%r144, %r260, %r259;
	st.shared.u32 	[%r144], %r1013;
	st.shared.u32 	[%r144+128], %r1014;
	st.shared.u32 	[%r144+256], %r1015;
	st.shared.u32 	[%r144+384], %r1016;
	st.shared.u32 	[%r144+512], %r1017;
	st.shared.u32 	[%r144+640], %r1018;
	st.shared.u32 	[%r144+768], %r1019;
	st.shared.u32 	[%r144+896], %r1020;
	st.shared.u32 	[%r144+1024], %r1021;
	st.shared.u32 	[%r144+1152], %r1022;
	st.shared.u32 	[%r144+1280], %r1023;
	st.shared.u32 	[%r144+1408], %r1024;
	st.shared.u32 	[%r144+1536], %r1025;
	st.shared.u32 	[%r144+1664], %r1026;
	st.shared.u32 	[%r144+1792], %r1027;
	st.shared.u32 	[%r144+1920], %r1028;
	st.shared.u32 	[%r144+2048], %r1029;
	st.shared.u32 	[%r144+2176], %r1030;
	st.shared.u32 	[%r144+2304], %r1031;
	st.shared.u32 	[%r144+2432], %r1032;
	st.shared.u32 	[%r144+2560], %r1033;
	st.shared.u32 	[%r144+2688], %r1034;
	bar.warp.sync 	-1;
	mad.lo.s32 	%r145, %r257, 84, %r144;
	ld.shared.v2.u32 	{%r146, %r147}, [%r145];
	ld.shared.v2.u32 	{%r148, %r149}, [%r145+8];
	ld.shared.v2.u32 	{%r150, %r151}, [%r145+16];
	ld.shared.v2.u32 	{%r152, %r153}, [%r145+24];
	ld.shared.v2.u32 	{%r154, %r155}, [%r145+32];
	ld.shared.v2.u32 	{%r156, %r157}, [%r145+40];
	ld.shared.v2.u32 	{%r158, %r159}, [%r145+48];
	ld.shared.v2.u32 	{%r160, %r161}, [%r145+56];
	ld.shared.v2.u32 	{%r162, %r163}, [%r145+64];
	ld.shared.v2.u32 	{%r164, %r165}, [%r145+72];
	ld.shared.v2.u32 	{%r166, %r167}, [%r145+80];
	bar.sync 	0;
	setp.ne.s32 	%p26, %r998, 0;
	@%p26 bra 	$L__BB4_78;
	add.s32 	%r490, %r147, %r146;
	add.s32 	%r491, %r148, %r490;
	add.s32 	%r492, %r149, %r491;
	add.s32 	%r493, %r150, %r492;
	add.s32 	%r494, %r151, %r493;
	add.s32 	%r495, %r152, %r494;
	add.s32 	%r496, %r153, %r495;
	add.s32 	%r497, %r154, %r496;
	add.s32 	%r498, %r155, %r497;
	add.s32 	%r499, %r156, %r498;
	add.s32 	%r500, %r157, %r499;
	add.s32 	%r501, %r158, %r500;
	add.s32 	%r502, %r159, %r501;
	add.s32 	%r503, %r160, %r502;
	add.s32 	%r504, %r161, %r503;
	add.s32 	%r505, %r162, %r504;
	add.s32 	%r506, %r163, %r505;
	add.s32 	%r507, %r164, %r506;
	add.s32 	%r508, %r165, %r507;
	add.s32 	%r509, %r166, %r508;
	add.s32 	%r464, %r167, %r509;
	mov.b32 	%r462, 1;
	mov.b32 	%r487, 0;
	mov.b32 	%r489, -1;
	// begin inline asm
	{  .reg .u32 r0;  .reg .pred p;  shfl.sync.up.b32 r0|p, %r464, %r462, %r487, %r489;  @p add.u32 r0, r0, %r464;  mov.u32 %r460, r0;}
	// end inline asm
	mov.b32 	%r468, 2;
	// begin inline asm
	{  .reg .u32 r0;  .reg .pred p;  shfl.sync.up.b32 r0|p, %r460, %r468, %r487, %r489;  @p add.u32 r0, r0, %r460;  mov.u32 %r466, r0;}
	// end inline asm
	mov.b32 	%r474, 4;
	// begin inline asm
	{  .reg .u32 r0;  .reg .pred p;  shfl.sync.up.b32 r0|p, %r466, %r474, %r487, %r489;  @p add.u32 r0, r0, %r466;  mov.u32 %r472, r0;}
	// end inline asm
	mov.b32 	%r480, 8;
	// begin inline asm
	{  .reg .u32 r0;  .reg .pred p;  shfl.sync.up.b32 r0|p, %r472, %r480, %r487, %r489;  @p add.u32 r0, r0, %r472;  mov.u32 %r478, r0;}
	// end inline asm
	mov.b32 	%r486, 16;
	// begin inline asm
	{  .reg .u32 r0;  .reg .pred p;  shfl.sync.up.b32 r0|p, %r478, %r486, %r487, %r489;  @p add.u32 r0, r0, %r478;  mov.u32 %r484, r0;}
	// end inline asm
	setp.ne.s32 	%p68, %r257, 31;
	@%p68 bra 	$L__BB4_77;
	shl.b32 	%r510, %r143, 2;
	mov.u32 	%r511, _ZZN3cub18CUB_300001_SM_10006detail4scan16DeviceScanKernelINS2_10policy_hubIjjjjN4cuda3std3__44plusIvEEE10Policy1000EN6thrust24THRUST_300001_SM_1000_NS10device_ptrIjEESF_NS0_13ScanTileStateIjLb1EEES9_NS1_10InputValueIjPjEEjjLb0EjEEvT0_T1_T2_iT3_T4_T5_E12temp_storage;
	add.s32 	%r512, %r511, %r510;
	st.shared.u32 	[%r512+16], %r484;
$L__BB4_77:
	bar.sync 	0;
	ld.shared.v4.u32 	{%r513, %r514, %r515, %r516}, [_ZZN3cub18CUB_300001_SM_10006detail4scan16DeviceScanKernelINS2_10policy_hubIjjjjN4cuda3std3__44plusIvEEE10Policy1000EN6thrust24THRUST_300001_SM_1000_NS10device_ptrIjEESF_NS0_13ScanTileStateIjLb1EEES9_NS1_10InputValueIjPjEEjjLb0EjEEvT0_T1_T2_iT3_T4_T5_E12temp_storage+16];
	add.s32 	%r517, %r514, %r513;
	setp.eq.s32 	%p69, %r143, 2;
	selp.b32 	%r518, %r517, %r513, %p69;
	add.s32 	%r519, %r517, %r515;
	setp.eq.s32 	%p70, %r143, 3;
	selp.b32 	%r520, %r519, %r518, %p70;
	add.s32 	%r521, %r519, %r516;
	setp.eq.s32 	%p71, %r143, 4;
	selp.b32 	%r522, %r521, %r520, %p71;
	ld.shared.v4.u32 	{%r523, %r524, %r525, %r526}, [_ZZN3cub18CUB_300001_SM_10006detail4scan16DeviceScanKernelINS2_10policy_hubIjjjjN4cuda3std3__44plusIvEEE10Policy1000EN6thrust24THRUST_300001_SM_1000_NS10device_ptrIjEESF_NS0_13ScanTileStateIjLb1EEES9_NS1_10InputValueIjPjEEjjLb0EjEEvT0_T1_T2_iT3_T4_T5_E12temp_storage+32];
	add.s32 	%r527, %r521, %r523;
	setp.eq.s32 	%p72, %r143, 5;
	selp.b32 	%r528, %r527, %r522, %p72;
	add.s32 	%r529, %r527, %r524;
	setp.eq.s32 	%p73, %r143, 6;
	selp.b32 	%r530, %r529, %r528, %p73;
	add.s32 	%r531, %r529, %r525;
	setp.eq.s32 	%p74, %r143, 7;
	selp.b32 	%r532, %r531, %r530, %p74;
	add.s32 	%r533, %r531, %r526;
	setp.eq.s32 	%p75, %r143, 8;
	selp.b32 	%r534, %r533, %r532, %p75;
	.pragma "used_bytes_mask 4095";
	ld.shared.v4.u32 	{%r535, %r536, %r537, %r538}, [_ZZN3cub18CUB_300001_SM_10006detail4scan16DeviceScanKernelINS2_10policy_hubIjjjjN4cuda3std3__44plusIvEEE10Policy1000EN6thrust24THRUST_300001_SM_1000_NS10device_ptrIjEESF_NS0_13ScanTileStateIjLb1EEES9_NS1_10InputValueIjPjEEjjLb0EjEEvT0_T1_T2_iT3_T4_T5_E12temp_storage+48];
	add.s32 	%r539, %r533, %r535;
	setp.eq.s32 	%p76, %r143, 9;
	selp.b32 	%r540, %r539, %r534, %p76;
	add.s32 	%r541, %r539, %r536;
	setp.eq.s32 	%p77, %r143, 10;
	selp.b32 	%r542, %r541, %r540, %p77;
	add.s32 	%r543, %r541, %r537;
	setp.eq.s32 	%p78, %r143, 11;
	selp.b32 	%r544, %r543, %r542, %p78;
	setp.lt.u32 	%p79, %r85, 32;
	selp.b32 	%r545, 0, %r544, %p79;
	setp.eq.s32 	%p80, %r257, 0;
	sub.s32 	%r546, %r484, %r464;
	selp.b32 	%r547, 0, %r546, %p80;
	add.s32 	%r548, %r547, %r997;
	add.s32 	%r1049, %r548, %r545;
	bra.uni 	$L__BB4_97;
$L__BB4_78:
	add.s32 	%r291, %r147, %r146;
	add.s32 	%r292, %r148, %r291;
	add.s32 	%r293, %r149, %r292;
	add.s32 	%r294, %r150, %r293;
	add.s32 	%r295, %r151, %r294;
	add.s32 	%r296, %r152, %r295;
	add.s32 	%r297, %r153, %r296;
	add.s32 	%r298, %r154, %r297;
	add.s32 	%r299, %r155, %r298;
	add.s32 	%r300, %r156, %r299;
	add.s32 	%r301, %r157, %r300;
	add.s32 	%r302, %r158, %r301;
	add.s32 	%r303, %r159, %r302;
	add.s32 	%r304, %r160, %r303;
	add.s32 	%r305, %r161, %r304;
	add.s32 	%r306, %r162, %r305;
	add.s32 	%r307, %r163, %r306;
	add.s32 	%r308, %r164, %r307;
	add.s32 	%r309, %r165, %r308;
	add.s32 	%r310, %r166, %r309;
	add.s32 	%r265, %r167, %r310;
	mov.b32 	%r263, 1;
	mov.b32 	%r288, 0;
	mov.b32 	%r290, -1;
	// begin inline asm
	{  .reg .u32 r0;  .reg .pred p;  shfl.sync.up.b32 r0|p, %r265, %r263, %r288, %r290;  @p add.u32 r0, r0, %r265;  mov.u32 %r261, r0;}
	// end inline asm
	mov.b32 	%r269, 2;
	// begin inline asm
	{  .reg .u32 r0;  .reg .pred p;  shfl.sync.up.b32 r0|p, %r261, %r269, %r288, %r290;  @p add.u32 r0, r0, %r261;  mov.u32 %r267, r0;}
	// end inline asm
	mov.b32 	%r275, 4;
	// begin inline asm
	{  .reg .u32 r0;  .reg .pred p;  shfl.sync.up.b32 r0|p, %r267, %r275, %r288, %r290;  @p add.u32 r0, r0, %r267;  mov.u32 %r273, r0;}
	// end inline asm
	mov.b32 	%r281, 8;
	// begin inline asm
	{  .reg .u32 r0;  .reg .pred p;  shfl.sync.up.b32 r0|p, %r273, %r281, %r288, %r290;  @p add.u32 r0, r0, %r273;  mov.u32 %r279, r0;}
	// end inline asm
	mov.b32 	%r287, 16;
	// begin inline asm
	{  .reg .u32 r0;  .reg .pred p;  shfl.sync.up.b32 r0|p, %r279, %r287, %r288, %r290;  @p add.u32 r0, r0, %r279;  mov.u32 %r285, r0;}
	// end inline asm
	setp.ne.s32 	%p27, %r257, 31;
	@%p27 bra 	$L__BB4_80;
	shl.b32 	%r311, %r143, 2;
	mov.u32 	%r312, _ZZN3cub18CUB_300001_SM_10006detail4scan16DeviceScanKernelINS2_10policy_hubIjjjjN4cuda3std3__44plusIvEEE10Policy1000EN6thrust24THRUST_300001_SM_1000_NS10device_ptrIjEESF_NS0_13ScanTileStateIjLb1EEES9_NS1_10InputValueIjPjEEjjLb0EjEEvT0_T1_T2_iT3_T4_T5_E12temp_storage;
	add.s32 	%r313, %r312, %r311;
	st.shared.u32 	[%r313+16], %r285;
$L__BB4_80:
	sub.s32 	%r314, %r285, %r265;
	bar.sync 	0;
	ld.shared.v4.u32 	{%r315, %r316, %r317, %r318}, [_ZZN3cub18CUB_300001_SM_10006detail4scan16DeviceScanKernelINS2_10policy_hubIjjjjN4cuda3std3__44plusIvEEE10Policy1000EN6thrust24THRUST_300001_SM_1000_NS10device_ptrIjEESF_NS0_13ScanTileStateIjLb1EEES9_NS1_10InputValueIjPjEEjjLb0EjEEvT0_T1_T2_iT3_T4_T5_E12temp_storage+16];
	add.s32 	%r319, %r316, %r315;
	setp.eq.s32 	%p28, %r143, 2;
	selp.b32 	%r320, %r319, %r315, %p28;
	add.s32 	%r321, %r319, %r317;
	setp.eq.s32 	%p29, %r143, 3;
	selp.b32 	%r322, %r321, %r320, %p29;
	add.s32 	%r323, %r321, %r318;
	setp.eq.s32 	%p30, %r143, 4;
	selp.b32 	%r324, %r323, %r322, %p30;
	ld.shared.v4.u32 	{%r325, %r326, %r327, %r328}, [_ZZN3cub18CUB_300001_SM_10006detail4scan16DeviceScanKernelINS2_10policy_hubIjjjjN4cuda3std3__44plusIvEEE10Policy1000EN6thrust24THRUST_300001_SM_1000_NS10device_ptrIjEESF_NS0_13ScanTileStateIjLb1EEES9_NS1_10InputValueIjPjEEjjLb0EjEEvT0_T1_T2_iT3_T4_T5_E12temp_storage+32];
	add.s32 	%r329, %r323, %r325;
	setp.eq.s32 	%p31, %r143, 5;
	selp.b32 	%r330, %r329, %r324, %p31;
	add.s32 	%r331, %r329, %r326;
	setp.eq.s32 	%p32, %r143, 6;
	selp.b32 	%r332, %r331, %r330, %p32;
	add.s32 	%r333, %r331, %r327;
	setp.eq.s32 	%p33, %r143, 7;
	selp.b32 	%r334, %r333, %r332, %p33;
	add.s32 	%r335, %r333, %r328;
	setp.eq.s32 	%p34, %r143, 8;
	selp.b32 	%r336, %r335, %r334, %p34;
	ld.shared.v4.u32 	{%r337, %r338, %r339, %r340}, [_ZZN3cub18CUB_300001_SM_10006detail4scan16DeviceScanKernelINS2_10policy_hubIjjjjN4cuda3std3__44plusIvEEE10Policy1000EN6thrust24THRUST_300001_SM_1000_NS10device_ptrIjEESF_NS0_13ScanTileStateIjLb1EEES9_NS1_10InputValueIjPjEEjjLb0EjEEvT0_T1_T2_iT3_T4_T5_E12temp_storage+48];
	add.s32 	%r341, %r335, %r337;
	setp.eq.s32 	%p35, %r143, 9;
	selp.b32 	%r342, %r341, %r336, %p35;
	add.s32 	%r343, %r341, %r338;
	setp.eq.s32 	%p36, %r143, 10;
	selp.b32 	%r344, %r343, %r342, %p36;
	add.s32 	%r345, %r343, %r339;
	setp.eq.s32 	%p37, %r143, 11;
	selp.b32 	%r346, %r345, %r344, %p37;
	add.s32 	%r173, %r345, %r340;
	setp.gt.u32 	%p38, %r85, 31;
	setp.lt.u32 	%p39, %r85, 32;
	setp.eq.s32 	%p40, %r257, 0;
	selp.b32 	%r347, 0, %r314, %p40;
	add.s32 	%r1048, %r346, %r347;
	selp.b32 	%r175, %r314, %r1048, %p39;
	@%p38 bra 	$L__BB4_96;
	setp.ne.s32 	%p41, %r85, 0;
	mul.wide.s32 	%rd21, %r998, 8;
	add.s64 	%rd11, %rd16, %rd21;
	@%p41 bra 	$L__BB4_83;
	st.shared.u32 	[_ZZN3cub18CUB_300001_SM_10006detail4scan16DeviceScanKernelINS2_10policy_hubIjjjjN4cuda3std3__44plusIvEEE10Policy1000EN6thrust24THRUST_300001_SM_1000_NS10device_ptrIjEESF_NS0_13ScanTileStateIjLb1EEES9_NS1_10InputValueIjPjEEjjLb0EjEEvT0_T1_T2_iT3_T4_T5_E12temp_storage+12], %r173;
	add.s64 	%rd22, %rd11, 256;
	mov.b32 	%r348, 100;
	// begin inline asm
	st.relaxed.gpu.v2.u32 [%rd22], {%r348, %r173};
	// end inline asm
$L__BB4_83:
	not.b32 	%r354, %r85;
	add.s32 	%r1043, %r998, %r354;
	mov.b32 	%r350, 830;
	// begin inline asm
	nanosleep.u32 %r350;
	// end inline asm
	mul.wide.s32 	%rd24, %r1043, 8;
	add.s64 	%rd25, %rd16, %rd24;
	add.s64 	%rd23, %rd25, 256;
	// begin inline asm
	ld.relaxed.gpu.v2.u32 {%r1045, %r1037}, [%rd23];
	// end inline asm
	mov.b32 	%r1038, 952;
$L__BB4_84:
	setp.eq.s32 	%p42, %r1045, 99;
	mov.b32 	%r355, -1;
	vote.sync.any.pred 	%p43, %p42, %r355;
	not.pred 	%p44, %p43;
	@%p44 bra 	$L__BB4_86;
	mul.lo.s32 	%r458, %r998, 16807;
	and.b32  	%r998, %r458, 2147483647;
	add.s32 	%r459, %r1038, 1;
	rem.u32 	%r455, %r998, %r459;
	// begin inline asm
	nanosleep.u32 %r455;
	// end inline asm
	shr.u32 	%r1038, %r1038, 1;
	// begin inline asm
	ld.relaxed.gpu.v2.u32 {%r1045, %r1037}, [%rd23];
	// end inline asm
	bra.uni 	$L__BB4_84;
$L__BB4_86:
	setp.eq.s32 	%p45, %r1045, 101;
	mov.b32 	%r382, -1;
	vote.sync.ballot.b32 	%r384, %p45, %r382;
	// begin inline asm
	mov.u32 %r357, %lanemask_ge;
	// end inline asm
	and.b32  	%r385, %r384, %r357;
	or.b32  	%r386, %r385, -2147483648;
	add.s32 	%r387, %r386, -1;
	not.b32 	%r388, %r386;
	and.b32  	%r389, %r388, %r387;
	popc.b32 	%r361, %r389;
	mov.b32 	%r360, 1;
	// begin inline asm
	shfl.sync.down.b32 %r358, %r1037, %r360, %r361, %r382;
	// end inline asm
	setp.lt.s32 	%p47, %r257, %r361;
	selp.b32 	%r390, %r358, 0, %p47;
	add.s32 	%r364, %r390, %r1037;
	mov.b32 	%r365, 2;
	// begin inline asm
	shfl.sync.down.b32 %r363, %r364, %r365, %r361, %r382;
	// end inline asm
	add.s32 	%r391, %r257, 2;
	setp.gt.s32 	%p48, %r391, %r361;
	selp.b32 	%r392, 0, %r363, %p48;
	add.s32 	%r369, %r364, %r392;
	mov.b32 	%r370, 4;
	// begin inline asm
	shfl.sync.down.b32 %r368, %r369, %r370, %r361, %r382;
	// end inline asm
	add.s32 	%r393, %r257, 4;
	setp.gt.s32 	%p49, %r393, %r361;
	selp.b32 	%r394, 0, %r368, %p49;
	add.s32 	%r374, %r369, %r394;
	mov.b32 	%r375, 8;
	// begin inline asm
	shfl.sync.down.b32 %r373, %r374, %r375, %r361, %r382;
	// end inline asm
	add.s32 	%r395, %r257, 8;
	setp.gt.s32 	%p50, %r395, %r361;
	selp.b32 	%r396, 0, %r373, %p50;
	add.s32 	%r379, %r374, %r396;
	mov.b32 	%r380, 16;
	// begin inline asm
	shfl.sync.down.b32 %r378, %r379, %r380, %r361, %r382;
	// end inline asm
	add.s32 	%r397, %r257, 16;
	setp.gt.s32 	%p51, %r397, %r361;
	selp.b32 	%r398, 0, %r378, %p51;
	add.s32 	%r1041, %r379, %r398;
	add.s64 	%rd12, %rd16, 256;
	mov.b32 	%r1039, 952;
$L__BB4_87:
	setp.ne.s32 	%p52, %r1045, 101;
	mov.b32 	%r399, -1;
	vote.sync.all.pred 	%p53, %p52, %r399;
	not.pred 	%p54, %p53;
	@%p54 bra 	$L__BB4_92;
	shr.u32 	%r1039, %r1039, 1;
	mul.wide.s32 	%rd28, %r1043, 8;
	add.s64 	%rd29, %rd12, %rd28;
	add.s64 	%rd27, %rd29, -256;
	// begin inline asm
	ld.relaxed.gpu.v2.u32 {%r1045, %r1046}, [%rd27];
	// end inline asm
	mov.u32 	%r1047, %r1039;
$L__BB4_89:
	setp.eq.s32 	%p58, %r1045, 99;
	mov.b32 	%r407, -1;
	vote.sync.any.pred 	%p59, %p58, %r407;
	not.pred 	%p60, %p59;
	@%p60 bra 	$L__BB4_91;
	mul.lo.s32 	%r453, %r998, 16807;
	and.b32  	%r998, %r453, 2147483647;
	add.s32 	%r454, %r1047, 1;
	rem.u32 	%r450, %r998, %r454;
	// begin inline asm
	nanosleep.u32 %r450;
	// end inline asm
	shr.u32 	%r1047, %r1047, 1;
	// begin inline asm
	ld.relaxed.gpu.v2.u32 {%r1045, %r1046}, [%rd27];
	// end inline asm
	bra.uni 	$L__BB4_89;
$L__BB4_91:
	setp.eq.s32 	%p61, %r1045, 101;
	mov.b32 	%r433, -1;
	vote.sync.ballot.b32 	%r434, %p61, %r433;
	and.b32  	%r435, %r434, %r357;
	or.b32  	%r436, %r435, -2147483648;
	add.s32 	%r437, %r436, -1;
	not.b32 	%r438, %r436;
	and.b32  	%r439, %r438, %r437;
	popc.b32 	%r412, %r439;
	mov.b32 	%r411, 1;
	// begin inline asm
	shfl.sync.down.b32 %r409, %r1046, %r411, %r412, %r433;
	// end inline asm
	setp.lt.s32 	%p63, %r257, %r412;
	selp.b32 	%r440, %r409, 0, %p63;
	add.s32 	%r415, %r440, %r1046;
	mov.b32 	%r416, 2;
	// begin inline asm
	shfl.sync.down.b32 %r414, %r415, %r416, %r412, %r433;
	// end inline asm
	add.s32 	%r441, %r257, 2;
	setp.gt.s32 	%p64, %r441, %r412;
	selp.b32 	%r442, 0, %r414, %p64;
	add.s32 	%r420, %r415, %r442;
	mov.b32 	%r421, 4;
	// begin inline asm
	shfl.sync.down.b32 %r419, %r420, %r421, %r412, %r433;
	// end inline asm
	add.s32 	%r443, %r257, 4;
	setp.gt.s32 	%p65, %r443, %r412;
	selp.b32 	%r444, 0, %r419, %p65;
	add.s32 	%r425, %r420, %r444;
	mov.b32 	%r426, 8;
	// begin inline asm
	shfl.sync.down.b32 %r424, %r425, %r426, %r412, %r433;
	// end inline asm
	add.s32 	%r445, %r257, 8;
	setp.gt.s32 	%p66, %r445, %r412;
	selp.b32 	%r446, 0, %r424, %p66;
	add.s32 	%r430, %r425, %r446;
	mov.b32 	%r431, 16;
	// begin inline asm
	shfl.sync.down.b32 %r429, %r430, %r431, %r412, %r433;
	// end inline asm
	add.s32 	%r447, %r257, 16;
	setp.gt.s32 	%p67, %r447, %r412;
	selp.b32 	%r448, 0, %r429, %p67;
	add.s32 	%r449, %r448, %r1041;
	add.s32 	%r1041, %r449, %r430;
	add.s32 	%r1043, %r1043, -32;
	bra.uni 	$L__BB4_87;
$L__BB4_92:
	@%p41 bra 	$L__BB4_94;
	add.s32 	%r402, %r1041, %r173;
	add.s64 	%rd26, %rd11, 256;
	mov.b32 	%r401, 101;
	// begin inline asm
	st.relaxed.gpu.v2.u32 [%rd26], {%r401, %r402};
	// end inline asm
	st.shared.u32 	[_ZZN3cub18CUB_300001_SM_10006detail4scan16DeviceScanKernelINS2_10policy_hubIjjjjN4cuda3std3__44plusIvEEE10Policy1000EN6thrust24THRUST_300001_SM_1000_NS10device_ptrIjEESF_NS0_13ScanTileStateIjLb1EEES9_NS1_10InputValueIjPjEEjjLb0EjEEvT0_T1_T2_iT3_T4_T5_E12temp_storage+4], %r1041;
	st.shared.u32 	[_ZZN3cub18CUB_300001_SM_10006detail4scan16DeviceScanKernelINS2_10policy_hubIjjjjN4cuda3std3__44plusIvEEE10Policy1000EN6thrust24THRUST_300001_SM_1000_NS10device_ptrIjEESF_NS0_13ScanTileStateIjLb1EEES9_NS1_10InputValueIjPjEEjjLb0EjEEvT0_T1_T2_iT3_T4_T5_E12temp_storage+8], %r402;
$L__BB4_94:
	setp.ne.s32 	%p56, %r257, 0;
	mov.u32 	%r1048, %r175;
	@%p56 bra 	$L__BB4_96;
	st.shared.u32 	[_ZZN3cub18CUB_300001_SM_10006detail4scan16DeviceScanKernelINS2_10policy_hubIjjjjN4cuda3std3__44plusIvEEE10Policy1000EN6thrust24THRUST_300001_SM_1000_NS10device_ptrIjEESF_NS0_13ScanTileStateIjLb1EEES9_NS1_10InputValueIjPjEEjjLb0EjEEvT0_T1_T2_iT3_T4_T5_E12temp_storage+76], %r1041;
	mov.u32 	%r1048, %r1041;
$L__BB4_96:
	bar.sync 	0;
	setp.eq.s32 	%p57, %r85, 0;
	ld.shared.u32 	%r403, [_ZZN3cub18CUB_300001_SM_10006detail4scan16DeviceScanKernelINS2_10policy_hubIjjjjN4cuda3std3__44plusIvEEE10Policy1000EN6thrust24THRUST_300001_SM_1000_NS10device_ptrIjEESF_NS0_13ScanTileStateIjLb1EEES9_NS1_10InputValueIjPjEEjjLb0EjEEvT0_T1_T2_iT3_T4_T5_E12temp_storage+76];
	selp.b32 	%r404, 0, %r403, %p57;
	add.s32 	%r1049, %r404, %r1048;
$L__BB4_97:
	add.s32 	%r549, %r1049, %r146;
	add.s32 	%r550, %r147, %r549;
	add.s32 	%r551, %r148, %r550;
	add.s32 	%r552, %r149, %r551;
	add.s32 	%r553, %r150, %r552;
	add.s32 	%r554, %r151, %r553;
	add.s32 	%r555, %r152, %r554;
	add.s32 	%r556, %r153, %r555;
	add.s32 	%r557, %r154, %r556;
	add.s32 	%r558, %r155, %r557;
	add.s32 	%r559, %r156, %r558;
	add.s32 	%r560, %r157, %r559;
	add.s32 	%r561, %r158, %r560;
	add.s32 	%r562, %r159, %r561;
	add.s32 	%r563, %r160, %r562;
	add.s32 	%r564, %r161, %r563;
	add.s32 	%r565, %r162, %r564;
	add.s32 	%r566, %r163, %r565;
	add.s32 	%r567, %r164, %r566;
	add.s32 	%r568, %r165, %r567;
	add.s32 	%r569, %r166, %r568;
	bar.sync 	0;
	st.shared.v2.u32 	[%r145], {%r1049, %r549};
	st.shared.v2.u32 	[%r145+8], {%r550, %r551};
	st.shared.v2.u32 	[%r145+16], {%r552, %r553};
	st.shared.v2.u32 	[%r145+24], {%r554, %r555};
	st.shared.v2.u32 	[%r145+32], {%r556, %r557};
	st.shared.v2.u32 	[%r145+40], {%r558, %r559};
	st.shared.v2.u32 	[%r145+48], {%r560, %r561};
	st.shared.v2.u32 	[%r145+56], {%r562, %r563};
	st.shared.v2.u32 	[%r145+64], {%r564, %r565};
	st.shared.v2.u32 	[%r145+72], {%r566, %r567};
	st.shared.v2.u32 	[%r145+80], {%r568, %r569};
	bar.warp.sync 	-1;
	ld.shared.u32 	%r214, [%r144];
	ld.shared.u32 	%r215, [%r144+128];
	ld.shared.u32 	%r216, [%r144+256];
	ld.shared.u32 	%r217, [%r144+384];
	ld.shared.u32 	%r218, [%r144+512];
	ld.shared.u32 	%r219, [%r144+640];
	ld.shared.u32 	%r220, [%r144+768];
	ld.shared.u32 	%r221, [%r144+896];
	ld.shared.u32 	%r222, [%r144+1024];
	ld.shared.u32 	%r223, [%r144+1152];
	ld.shared.u32 	%r224, [%r144+1280];
	ld.shared.u32 	%r225, [%r144+1408];
	ld.shared.u32 	%r226, [%r144+1536];
	ld.shared.u32 	%r227, [%r144+1664];
	ld.shared.u32 	%r228, [%r144+1792];
	ld.shared.u32 	%r229, [%r144+1920];
	ld.shared.u32 	%r230, [%r144+2048];
	ld.shared.u32 	%r231, [%r144+2176];
	ld.shared.u32 	%r232, [%r144+2304];
	ld.shared.u32 	%r233, [%r144+2432];
	ld.shared.u32 	%r234, [%r144+2560];
	ld.shared.u32 	%r235, [%r144+2688];
	setp.ne.s32 	%p81, %r85, 0;
	@%p81 bra 	$L__BB4_99;
	st.volatile.shared.u32 	[_ZZN3cub18CUB_300001_SM_10006detail4scan16DeviceScanKernelINS2_10policy_hubIjjjjN4cuda3std3__44plusIvEEE10Policy1000EN6thrust24THRUST_300001_SM_1000_NS10device_ptrIjEESF_NS0_13ScanTileStateIjLb1EEES9_NS1_10InputValueIjPjEEjjLb0EjEEvT0_T1_T2_iT3_T4_T5_E12temp_storage+33792], %r6;
$L__BB4_99:
	ld.param.u32 	%r996, [_ZN3cub18CUB_300001_SM_10006detail4scan16DeviceScanKernelINS2_10policy_hubIjjjjN4cuda3std3__44plusIvEEE10Policy1000EN6thrust24THRUST_300001_SM_1000_NS10device_ptrIjEESF_NS0_13ScanTileStateIjLb1EEES9_NS1_10InputValueIjPjEEjjLb0EjEEvT0_T1_T2_iT3_T4_T5__param_3];
	bar.sync 	0;
	ld.volatile.shared.u32 	%r236, [_ZZN3cub18CUB_300001_SM_10006detail4scan16DeviceScanKernelINS2_10policy_hubIjjjjN4cuda3std3__44plusIvEEE10Policy1000EN6thrust24THRUST_300001_SM_1000_NS10device_ptrIjEESF_NS0_13ScanTileStateIjLb1EEES9_NS1_10InputValueIjPjEEjjLb0EjEEvT0_T1_T2_iT3_T4_T5_E12temp_storage+33792];
	cvt.u64.u32 	%rd36, %r87;
	mov.u32 	%r570, %ctaid.x;
	add.s32 	%r571, %r996, %r570;
	mul.lo.s32 	%r572, %r571, 8448;
	cvt.u64.u32 	%rd37, %r572;
	add.s64 	%rd38, %rd36, %rd37;
	setp.ge.s32 	%p82, %r87, %r236;
	shl.b64 	%rd39, %rd38, 2;
	add.s64 	%rd13, %rd4, %rd39;
	@%p82 bra 	$L__BB4_101;
	st.global.u32 	[%rd13], %r214;
$L__BB4_101:
	setp.ge.s32 	%p83, %r90, %r236;
	@%p83 bra 	$L__BB4_103;
	st.global.u32 	[%rd13+128], %r215;
$L__BB4_103:
	setp.ge.s32 	%p84, %r93, %r236;
	@%p84 bra 	$L__BB4_105;
	st.global.u32 	[%rd13+256], %r216;
$L__BB4_105:
	setp.ge.s32 	%p85, %r96, %r236;
	@%p85 bra 	$L__BB4_107;
	st.global.u32 	[%rd13+384], %r217;
$L__BB4_107:
	mov.u32 	%r573, %tid.x;
	and.b32  	%r574, %r573, 992;
	mul.lo.s32 	%r575, %r574, 22;
	and.b32  	%r576, %r573, 31;
	or.b32  	%r577, %r575, %r576;
	add.s32 	%r578, %r577, 128;
	setp.ge.s32 	%p86, %r578, %r236;
	@%p86 bra 	$L__BB4_109;
	st.global.u32 	[%rd13+512], %r218;
$L__BB4_109:
	add.s32 	%r584, %r577, 160;
	setp.ge.s32 	%p87, %r584, %r236;
	@%p87 bra 	$L__BB4_111;
	st.global.u32 	[%rd13+640], %r219;
$L__BB4_111:
	add.s32 	%r590, %r577, 192;
	setp.ge.s32 	%p88, %r590, %r236;
	@%p88 bra 	$L__BB4_113;
	st.global.u32 	[%rd13+768], %r220;
$L__BB4_113:
	add.s32 	%r596, %r577, 224;
	setp.ge.s32 	%p89, %r596, %r236;
	@%p89 bra 	$L__BB4_115;
	st.global.u32 	[%rd13+896], %r221;
$L__BB4_115:
	add.s32 	%r602, %r577, 256;
	setp.ge.s32 	%p90, %r602, %r236;
	@%p90 bra 	$L__BB4_117;
	st.global.u32 	[%rd13+1024], %r222;
$L__BB4_117:
	add.s32 	%r608, %r577, 288;
	setp.ge.s32 	%p91, %r608, %r236;
	@%p91 bra 	$L__BB4_119;
	st.global.u32 	[%rd13+1152], %r223;
$L__BB4_119:
	setp.ge.s32 	%p92, %r111, %r236;
	@%p92 bra 	$L__BB4_121;
	st.global.u32 	[%rd13+1280], %r224;
$L__BB4_121:
	setp.ge.s32 	%p93, %r114, %r236;
	@%p93 bra 	$L__BB4_123;
	st.global.u32 	[%rd13+1408], %r225;
$L__BB4_123:
	setp.ge.s32 	%p94, %r117, %r236;
	@%p94 bra 	$L__BB4_125;
	st.global.u32 	[%rd13+1536], %r226;
$L__BB4_125:
	setp.ge.s32 	%p95, %r120, %r236;
	@%p95 bra 	$L__BB4_127;
	st.global.u32 	[%rd13+1664], %r227;
$L__BB4_127:
	add.s32 	%r614, %r577, 448;
	setp.ge.s32 	%p96, %r614, %r236;
	@%p96 bra 	$L__BB4_129;
	st.global.u32 	[%rd13+1792], %r228;
$L__BB4_129:
	add.s32 	%r620, %r577, 480;
	setp.ge.s32 	%p97, %r620, %r236;
	@%p97 bra 	$L__BB4_131;
	st.global.u32 	[%rd13+1920], %r229;
$L__BB4_131:
	add.s32 	%r626, %r577, 512;
	setp.ge.s32 	%p98, %r626, %r236;
	@%p98 bra 	$L__BB4_133;
	st.global.u32 	[%rd13+2048], %r230;
$L__BB4_133:
	setp.ge.s32 	%p99, %r129, %r236;
	@%p99 bra 	$L__BB4_135;
	st.global.u32 	[%rd13+2176], %r231;
$L__BB4_135:
	setp.ge.s32 	%p100, %r132, %r236;
	@%p100 bra 	$L__BB4_137;
	st.global.u32 	[%rd13+2304], %r232;
$L__BB4_137:
	add.s32 	%r632, %r577, 608;
	setp.ge.s32 	%p101, %r632, %r236;
	@%p101 bra 	$L__BB4_139;
	st.global.u32 	[%rd13+2432], %r233;
$L__BB4_139:
	add.s32 	%r638, %r577, 640;
	setp.ge.s32 	%p102, %r638, %r236;
	@%p102 bra 	$L__BB4_141;
	st.global.u32 	[%rd13+2560], %r234;
$L__BB4_141:
	setp.ge.s32 	%p103, %r139, %r236;
	@%p103 bra 	$L__BB4_143;
	st.global.u32 	[%rd13+2688], %r235;
$L__BB4_143:
	ret;

}
	// .globl	_ZN3cub18CUB_300001_SM_10006detail4scan16DeviceScanKernelINS2_10policy_hubIjjjmN4cuda3std3__44plusIvEEE10Policy1000EN6thrust24THRUST_300001_SM_1000_NS10device_ptrIjEESF_NS0_13ScanTileStateIjLb1EEES9_NS1_10InputValueIjPjEEmjLb0EjEEvT0_T1_T2_iT3_T4_T5_
.visible .entry _ZN3cub18CUB_300001_SM_10006detail4scan16DeviceScanKernelINS2_10policy_hubIjjjmN4cuda3std3__44plusIvEEE10Policy1000EN6thrust24THRUST_300001_SM_1000_NS10device_ptrIjEESF_NS0_13ScanTileStateIjLb1EEES9_NS1_10InputValueIjPjEEmjLb0EjEEvT0_T1_T2_iT3_T4_T5_(
	.param .align 8 .b8 _ZN3cub18CUB_300001_SM_10006detail4scan16DeviceScanKernelINS2_10policy_hubIjjjmN4cuda3std3__44plusIvEEE10Policy1000EN6thrust24THRUST_300001_SM_1000_NS10device_ptrIjEESF_NS0_13ScanTileStateIjLb1EEES9_NS1_10InputValueIjPjEEmjLb0EjEEvT0_T1_T2_iT3_T4_T5__param_0[8],
	.param .align 8 .b8 _ZN3cub18CUB_300001_SM_10006detail4scan16DeviceScanKernelINS2_10policy_hubIjjjmN4cuda3std3__44plusIvEEE10Policy1000EN6thrust24THRUST_300001_SM_1000_NS10device_ptrIjEESF_NS0_13ScanTileStateIjLb1EEES9_NS1_10InputValueIjPjEEmjLb0EjEEvT0_T1_T2_iT3_T4_T5__param_1[8],
	.param .align 8 .b8 _ZN3cub18CUB_300001_SM_10006detail4scan16DeviceScanKernelINS2_10policy_hubIjjjmN4cuda3std3__44plusIvEEE10Policy1000EN6thrust24THRUST_300001_SM_1000_NS10device_ptrIjEESF_NS0_13ScanTileStateIjLb1EEES9_NS1_10InputValueIjPjEEmjLb0EjEEvT0_T1_T2_iT3_T4_T5__param_2[8],
	.param .u32 _ZN3cub18CUB_300001_SM_10006detail4scan16DeviceScanKernelINS2_10policy_hubIjjjmN4cuda3std3__44plusIvEEE10Policy1000EN6thrust24THRUST_300001_SM_1000_NS10device_ptrIjEESF_NS0_13ScanTileStateIjLb1EEES9_NS1_10InputValueIjPjEEmjLb0EjEEvT0_T1_T2_iT3_T4_T5__param_3,
	.param .align 1 .b8 _ZN3cub18CUB_300001_SM_10006detail4scan16DeviceScanKernelINS2_10policy_hubIjjjmN4cuda3std3__44plusIvEEE10Policy1000EN6thrust24THRUST_300001_SM_1000_NS10device_ptrIjEESF_NS0_13ScanTileStateIjLb1EEES9_NS1_10InputValueIjPjEEmjLb0EjEEvT0_T1_T2_iT3_T4_T5__param_4[1],
	.param .align 8 .b8 _ZN3cub18CUB_300001_SM_10006detail4scan16DeviceScanKernelINS2_10policy_hubIjjjmN4cuda3std3__44plusIvEEE10Policy1000EN6thrust24THRUST_300001_SM_1000_NS10device_ptrIjEESF_NS0_13ScanTileStateIjLb1EEES9_NS1_10InputValueIjPjEEmjLb0EjEEvT0_T1_T2_iT3_T4_T5__param_5[16],
	.param .u64 _ZN3cub18CUB_300001_SM_10006detail4scan16DeviceScanKernelINS2_10policy_hubIjjjmN4cuda3std3__44plusIvEEE10Policy1000EN6thrust24THRUST_300001_SM_1000_NS10device_ptrIjEESF_NS0_13ScanTileStateIjLb1EEES9_NS1_10InputValueIjPjEEmjLb0EjEEvT0_T1_T2_iT3_T4_T5__param_6
)
.maxntid 416
{
	.reg .pred 	%p<158>;
	.reg .b16 	%rs<3>;
	.reg .b32 	%r<1003>;
	.reg .b64 	%rd<59>;
	// demoted variable
	.shared .align 16 .b8 _ZZN3cub18CUB_300001_SM_10006detail4scan16DeviceScanKernelINS2_10policy_hubIjjjmN4cuda3std3__44plusIvEEE10Policy1000EN6thrust24THRUST_300001_SM_1000_NS10device_ptrIjEESF_NS0_13ScanTileStateIjLb1EEES9_NS1_10InputValueIjPjEEmjLb0EjEEvT0_T1_T2_iT3_T4_T5_E12temp_storage[31632];
	ld.param.u32 	%r206, [_ZN3cub18CUB_300001_SM_10006detail4scan16DeviceScanKernelINS2_10policy_hubIjjjmN4cuda3std3__44plusIvEEE10Policy1000EN6thrust24THRUST_300001_SM_1000_NS10device_ptrIjEESF_NS0_13ScanTileStateIjLb1EEES9_NS1_10InputValueIjPjEEmjLb0EjEEvT0_T1_T2_iT3_T4_T5__param_5];
	bfe.u32 	%r207, %r206, 0, 8;
	cvt.u16.u32 	%rs1, %r207;
	and.b16  	%rs2, %rs1, 255;
	ld.param.u64 	%rd18, [_ZN3cub18CUB_300001_SM_10006detail4scan16DeviceScanKernelINS2_10policy_hubIjjjmN4cuda3std3__44plusIvEEE10Policy1000EN6thrust24THRUST_300001_SM_1000_NS10device_ptrIjEESF_NS0_13ScanTileStateIjLb1EEES9_NS1_10InputValueIjPjEEmjLb0EjEEvT0_T1_T2_iT3_T4_T5__param_2];
	ld.param.u64 	%rd17, [_ZN3cub18CUB_300001_SM_10006detail4scan16DeviceScanKernelINS2_10policy_hubIjjjmN4cuda3std3__44plusIvEEE10Policy1000EN6thrust24THRUST_300001_SM_1000_NS10device_ptrIjEESF_NS0_13ScanTileStateIjLb1EEES9_NS1_10InputValueIjPjEEmjLb0EjEEvT0_T1_T2_iT3_T4_T5__param_1];
	ld.param.u64 	%rd16, [_ZN3cub18CUB_300001_SM_10006detail4scan16DeviceScanKernelINS2_10policy_hubIjjjmN4cuda3std3__44plusIvEEE10Policy1000EN6thrust24THRUST_300001_SM_1000_NS10device_ptrIjEESF_NS0_13ScanTileStateIjLb1EEES9_NS1_10InputValueIjPjEEmjLb0EjEEvT0_T1_T2_iT3_T4_T5__param_0];
	ld.param.u64 	%rd1, [_ZN3cub18CUB_300001_SM_10006detail4scan16DeviceScanKernelINS2_10policy_hubIjjjmN4cuda3std3__44plusIvEEE10Policy1000EN6thrust24THRUST_300001_SM_1000_NS10device_ptrIjEESF_NS0_13ScanTileStateIjLb1EEES9_NS1_10InputValueIjPjEEmjLb0EjEEvT0_T1_T2_iT3_T4_T5__param_5+8];
	ld.param.u32 	%r205, [_ZN3cub18CUB_300001_SM_10006detail4scan16DeviceScanKernelINS2_10policy_hubIjjjmN4cuda3std3__44plusIvEEE10Policy1000EN6thrust24THRUST_300001_SM_1000_NS10device_ptrIjEESF_NS0_13ScanTileStateIjLb1EEES9_NS1_10InputValueIjPjEEmjLb0EjEEvT0_T1_T2_iT3_T4_T5__param_3];
	ld.param.u64 	%rd19, [_ZN3cub18CUB_300001_SM_10006detail4scan16DeviceScanKernelINS2_10policy_hubIjjjmN4cuda3std3__44plusIvEEE10Policy1000EN6thrust24THRUST_300001_SM_1000_NS10device_ptrIjEESF_NS0_13ScanTileStateIjLb1EEES9_NS1_10InputValueIjPjEEmjLb0EjEEvT0_T1_T2_iT3_T4_T5__param_6];
	setp.eq.s16 	%p1, %rs2, 0;
	@%p1 bra 	$L__BB5_2;
	cvta.to.global.u64 	%rd20, %rd1;
	ld.global.u32 	%r959, [%rd20];
	bra.uni 	$L__BB5_3;
$L__BB5_2:
	cvt.u32.u64 	%r959, %rd1;
$L__BB5_3:
	cvta.to.global.u64 	%rd3, %rd16;
	cvta.to.global.u64 	%rd4, %rd17;
	mov.u32 	%r208, %ctaid.x;
	add.s32 	%r4, %r205, %r208;
	mul.wide.s32 	%rd5, %r4, 7904;
	sub.s64 	%rd6, %rd19, %rd5;
	setp.lt.u64 	%p2, %rd6, 7905;
	@%p2 bra 	$L__BB5_29;
	mov.u32 	%r5, %tid.x;
	and.b32  	%r617, %r5, 31;
	and.b32  	%r618, %r5, 992;
	mul.lo.s32 	%r619, %r618, 19;
	or.b32  	%r620, %r619, %r617;
	cvt.u64.u32 	%rd42, %r620;
	add.s64 	%rd7, %rd5, %rd42;
	shl.b64 	%rd43, %rd7, 2;
	add.s64 	%rd44, %rd3, %rd43;
	ld.global.u32 	%r621, [%rd44];
	ld.global.u32 	%r622, [%rd44+128];
	ld.global.u32 	%r623, [%rd44+256];
	ld.global.u32 	%r624, [%rd44+384];
	ld.global.u32 	%r625, [%rd44+512];
	ld.global.u32 	%r626, [%rd44+640];
	ld.global.u32 	%r627, [%rd44+768];
	ld.global.u32 	%r628, [%rd44+896];
	ld.global.u32 	%r629, [%rd44+1024];
	ld.global.u32 	%r630, [%rd44+1152];
	ld.global.u32 	%r631, [%rd44+1280];
	ld.global.u32 	%r632, [%rd44+1408];
	ld.global.u32 	%r633, [%rd44+1536];
	ld.global.u32 	%r634, [%rd44+1664];
	ld.global.u32 	%r635, [%rd44+1792];
	ld.global.u32 	%r636, [%rd44+1920];
	ld.global.u32 	%r637, [%rd44+2048];
	ld.global.u32 	%r638, [%rd44+2176];
	ld.global.u32 	%r639, [%rd44+2304];
	// begin inline asm
	mov.u32 %r616, %laneid;
	// end inline asm
	shr.u32 	%r7, %r5, 5;
	mad.lo.s32 	%r640, %r7, 608, %r616;
	shl.b32 	%r641, %r640, 2;
	mov.u32 	%r642, _ZZN3cub18CUB_300001_SM_10006detail4scan16DeviceScanKernelINS2_10policy_hubIjjjmN4cuda3std3__44plusIvEEE10Policy1000EN6thrust24THRUST_300001_SM_1000_NS10device_ptrIjEESF_NS0_13ScanTileStateIjLb1EEES9_NS1_10InputValueIjPjEEmjLb0EjEEvT0_T1_T2_iT3_T4_T5_E12temp_storage;
	add.s32 	%r8, %r642, %r641;
	st.shared.u32 	[%r8], %r621;
	st.shared.u32 	[%r8+128], %r622;
	st.shared.u32 	[%r8+256], %r623;
	st.shared.u32 	[%r8+384], %r624;
	st.shared.u32 	[%r8+512], %r625;
	st.shared.u32 	[%r8+640], %r626;
	st.shared.u32 	[%r8+768], %r627;
	st.shared.u32 	[%r8+896], %r628;
	st.shared.u32 	[%r8+1024], %r629;
	st.shared.u32 	[%r8+1152], %r630;
	st.shared.u32 	[%r8+1280], %r631;
	st.shared.u32 	[%r8+1408], %r632;
	st.shared.u32 	[%r8+1536], %r633;
	st.shared.u32 	[%r8+1664], %r634;
	st.shared.u32 	[%r8+1792], %r635;
	st.shared.u32 	[%r8+1920], %r636;
	st.shared.u32 	[%r8+2048], %r637;
	st.shared.u32 	[%r8+2176], %r638;
	st.shared.u32 	[%r8+2304], %r639;
	bar.warp.sync 	-1;
	mad.lo.s32 	%r9, %r616, 72, %r8;
	ld.shared.u32 	%r10, [%r9];
	ld.shared.u32 	%r11, [%r9+4];
	ld.shared.u32 	%r12, [%r9+8];
	ld.shared.u32 	%r13, [%r9+12];
	ld.shared.u32 	%r14, [%r9+16];
	ld.shared.u32 	%r15, [%r9+20];
	ld.shared.u32 	%r16, [%r9+24];
	ld.shared.u32 	%r17, [%r9+28];
	ld.shared.u32 	%r18, [%r9+32];
	ld.shared.u32 	%r19, [%r9+36];
	ld.shared.u32 	%r20, [%r9+40];
	ld.shared.u32 	%r21, [%r9+44];
	ld.shared.u32 	%r22, [%r9+48];
	ld.shared.u32 	%r23, [%r9+52];
	ld.shared.u32 	%r24, [%r9+56];
	ld.shared.u32 	%r25, [%r9+60];
	ld.shared.u32 	%r26, [%r9+64];
	ld.shared.u32 	%r27, [%r9+68];
	ld.shared.u32 	%r28, [%r9+72];
	bar.sync 	0;
	setp.ne.s32 	%p100, %r4, 0;
	@%p100 bra 	$L__BB5_9;
	add.s32 	%r860, %r11, %r10;
	add.s32 	%r861, %r12, %r860;
	add.s32 	%r862, %r13, %r861;
	add.s32 	%r863, %r14, %r862;
	add.s32 	%r864, %r15, %r863;
	add.s32 	%r865, %r16, %r864;
	add.s32 	%r866, %r17, %r865;
	add.s32 	%r867, %r18, %r866;
	add.s32 	%r868, %r19, %r867;
	add.s32 	%r869, %r20, %r868;
	add.s32 	%r870, %r21, %r869;
	add.s32 	%r871, %r22, %r870;
	add.s32 	%r872, %r23, %r871;
	add.s32 	%r873, %r24, %r872;
	add.s32 	%r874, %r25, %r873;
	add.s32 	%r875, %r26, %r874;
	add.s32 	%r876, %r27, %r875;
	add.s32 	%r834, %r28, %r876;
	mov.b32 	%r832, 1;
	mov.b32 	%r857, 0;
	mov.b32 	%r859, -1;
	// begin inline asm
	{  .reg .u32 r0;  .reg .pred p;  shfl.sync.up.b32 r0|p, %r834, %r832, %r857, %r859;  @p add.u32 r0, r0, %r834;  mov.u32 %r830, r0;}
	// end inline asm
	mov.b32 	%r838, 2;
	// begin inline asm
	{  .reg .u32 r0;  .reg .pred p;  shfl.sync.up.b32 r0|p, %r830, %r838, %r857, %r859;  @p add.u32 r0, r0, %r830;  mov.u32 %r836, r0;}
	// end inline asm
	mov.b32 	%r844, 4;
	// begin inline asm
	{  .reg .u32 r0;  .reg .pred p;  shfl.sync.up.b32 r0|p, %r836, %r844, %r857, %r859;  @p add.u32 r0, r0, %r836;  mov.u32 %r842, r0;}
	// end inline asm
	mov.b32 	%r850, 8;
	// begin inline asm
	{  .reg .u32 r0;  .reg .pred p;  shfl.sync.up.b32 r0|p, %r842, %r850, %r857, %r859;  @p add.u32 r0, r0, %r842;  mov.u32 %r848, r0;}
	// end inline asm
	mov.b32 	%r856, 16;
	// begin inline asm
	{  .reg .u32 r0;  .reg .pred p;  shfl.sync.up.b32 r0|p, %r848, %r856, %r857, %r859;  @p add.u32 r0, r0, %r848;  mov.u32 %r854, r0;}
	// end inline asm
	setp.ne.s32 	%p143, %r616, 31;
	@%p143 bra 	$L__BB5_7;
	shl.b32 	%r877, %r7, 2;
	mov.u32 	%r878, _ZZN3cub18CUB_300001_SM_10006detail4scan16DeviceScanKernelINS2_10policy_hubIjjjmN4cuda3std3__44plusIvEEE10Policy1000EN6thrust24THRUST_300001_SM_1000_NS10device_ptrIjEESF_NS0_13ScanTileStateIjLb1EEES9_NS1_10InputValueIjPjEEmjLb0EjEEvT0_T1_T2_iT3_T4_T5_E12temp_storage;
	add.s32 	%r879, %r878, %r877;
	st.shared.u32 	[%r879+16], %r854;
$L__BB5_7:
	bar.sync 	0;
	ld.shared.v4.u32 	{%r880, %r881, %r882, %r883}, [_ZZN3cub18CUB_300001_SM_10006detail4scan16DeviceScanKernelINS2_10policy_hubIjjjmN4cuda3std3__44plusIvEEE10Policy1000EN6thrust24THRUST_300001_SM_1000_NS10device_ptrIjEESF_NS0_13ScanTileStateIjLb1EEES9_NS1_10InputValueIjPjEEmjLb0EjEEvT0_T1_T2_iT3_T4_T5_E12temp_storage+16];
	add.s32 	%r884, %r881, %r880;
	setp.eq.s32 	%p144, %r7, 2;
	selp.b32 	%r885, %r884, %r880, %p144;
	add.s32 	%r886, %r884, %r882;
	setp.eq.s32 	%p145, %r7, 3;
	selp.b32 	%r887, %r886, %r885, %p145;
	add.s32 	%r888, %r886, %r883;
	setp.eq.s32 	%p146, %r7, 4;
	selp.b32 	%r889, %r888, %r887, %p146;
	ld.shared.v4.u32 	{%r890, %r891, %r892, %r893}, [_ZZN3cub18CUB_300001_SM_10006detail4scan16DeviceScanKernelINS2_10policy_hubIjjjmN4cuda3std3__44plusIvEEE10Policy1000EN6thrust24THRUST_300001_SM_1000_NS10device_ptrIjEESF_NS0_13ScanTileStateIjLb1EEES9_NS1_10InputValueIjPjEEmjLb0EjEEvT0_T1_T2_iT3_T4_T5_E12temp_storage+32];
	add.s32 	%r894, %r888, %r890;
	setp.eq.s32 	%p147, %r7, 5;
	selp.b32 	%r895, %r894, %r889, %p147;
	add.s32 	%r896, %r894, %r891;
	setp.eq.s32 	%p148, %r7, 6;
	selp.b32 	%r897, %r896, %r895, %p148;
	add.s32 	%r898, %r896, %r892;
	setp.eq.s32 	%p149, %r7, 7;
	selp.b32 	%r899, %r898, %r897, %p149;
	add.s32 	%r900, %r898, %r893;
	setp.eq.s32 	%p150, %r7, 8;
	selp.b32 	%r901, %r900, %r899, %p150;
	ld.shared.v4.u32 	{%r902, %r903, %r904, %r905}, [_ZZN3cub18CUB_300001_SM_10006detail4scan16DeviceScanKernelINS2_10policy_hubIjjjmN4cuda3std3__44plusIvEEE10Policy1000EN6thrust24THRUST_300001_SM_1000_NS10device_ptrIjEESF_NS0_13ScanTileStateIjLb1EEES9_NS1_10InputValueIjPjEEmjLb0EjEEvT0_T1_T2_iT3_T4_T5_E12temp_storage+48];
	add.s32 	%r906, %r900, %r902;
	setp.eq.s32 	%p151, %r7, 9;
	selp.b32 	%r907, %r906, %r901, %p151;
	add.s32 	%r908, %r906, %r903;
	setp.eq.s32 	%p152, %r7, 10;
	selp.b32 	%r909, %r908, %r907, %p152;
	add.s32 	%r910, %r908, %r904;
	setp.eq.s32 	%p153, %r7, 11;
	selp.b32 	%r911, %r910, %r909, %p153;
	add.s32 	%r912, %r910, %r905;
	setp.eq.s32 	%p154, %r7, 12;
	selp.b32 	%r913, %r912, %r911, %p154;
	ld.shared.u32 	%r914, [_ZZN3cub18CUB_300001_SM_10006detail4scan16DeviceScanKernelINS2_10policy_hubIjjjmN4cuda3std3__44plusIvEEE10Policy1000EN6thrust24THRUST_300001_SM_1000_NS10device_ptrIjEESF_NS0_13ScanTileStateIjLb1EEES9_NS1_10InputValueIjPjEEmjLb0EjEEvT0_T1_T2_iT3_T4_T5_E12temp_storage+64];
	setp.lt.u32 	%p155, %r5, 32;
	selp.b32 	%r915, 0, %r913, %p155;
	setp.eq.s32 	%p156, %r616, 0;
	sub.s32 	%r916, %r854, %r834;
	selp.b32 	%r917, 0, %r916, %p156;
	add.s32 	%r918, %r917, %r959;
	add.s32 	%r971, %r918, %r915;
	add.s32 	%r919, %r914, %r959;
	add.s32 	%r32, %r919, %r912;
	setp.ne.s32 	%p157, %r5, 0;
	@%p157 bra 	$L__BB5_28;
	add.s64 	%rd56, %rd18, 256;
	mov.b32 	%r920, 101;
	// begin inline asm
	st.relaxed.gpu.v2.u32 [%rd56], {%r920, %r32};
	// end inline asm
	bra.uni 	$L__BB5_28;
$L__BB5_9:
	add.s32 	%r673, %r11, %r10;
	add.s32 	%r674, %r12, %r673;
	add.s32 	%r675, %r13, %r674;
	add.s32 	%r676, %r14, %r675;
	add.s32 	%r677, %r15, %r676;
	add.s32 	%r678, %r16, %r677;
	add.s32 	%r679, %r17, %r678;
	add.s32 	%r680, %r18, %r679;
	add.s32 	%r681, %r19, %r680;
	add.s32 	%r682, %r20, %r681;
	add.s32 	%r683, %r21, %r682;
	add.s32 	%r684, %r22, %r683;
	add.s32 	%r685, %r23, %r684;
	add.s32 	%r686, %r24, %r685;
	add.s32 	%r687, %r25, %r686;
	add.s32 	%r688, %r26, %r687;
	add.s32 	%r689, %r27, %r688;
	add.s32 	%r647, %r28, %r689;
	mov.b32 	%r645, 1;
	mov.b32 	%r670, 0;
	mov.b32 	%r672, -1;
	// begin inline asm
	{  .reg .u32 r0;  .reg .pred p;  shfl.sync.up.b32 r0|p, %r647, %r645, %r670, %r672;  @p add.u32 r0, r0, %r647;  mov.u32 %r643, r0;}
	// end inline asm
	mov.b32 	%r651, 2;
	// begin inline asm
	{  .reg .u32 r0;  .reg .pred p;  shfl.sync.up.b32 r0|p, %r643, %r651, %r670, %r672;  @p add.u32 r0, r0, %r643;  mov.u32 %r649, r0;}
	// end inline asm
	mov.b32 	%r657, 4;
	// begin inline asm
	{  .reg .u32 r0;  .reg .pred p;  shfl.sync.up.b32 r0|p, %r649, %r657, %r670, %r672;  @p add.u32 r0, r0, %r649;  mov.u32 %r655, r0;}
	// end inline asm
	mov.b32 	%r663, 8;
	// begin inline asm
	{  .reg .u32 r0;  .reg .pred p;  shfl.sync.up.b32 r0|p, %r655, %r663, %r670, %r672;  @p add.u32 r0, r0, %r655;  mov.u32 %r661, r0;}
	// end inline asm
	mov.b32 	%r669, 16;
	// begin inline asm
	{  .reg .u32 r0;  .reg .pred p;  shfl.sync.up.b32 r0|p, %r661, %r669, %r670, %r672;  @p add.u32 r0, r0, %r661;  mov.u32 %r667, r0;}
	// end inline asm
	setp.ne.s32 	%p101, %r616, 31;
	@%p101 bra 	$L__BB5_11;
	shl.b32 	%r690, %r7, 2;
	mov.u32 	%r691, _ZZN3cub18CUB_300001_SM_10006detail4scan16DeviceScanKernelINS2_10policy_hubIjjjmN4cuda3std3__44plusIvEEE10Policy1000EN6thrust24THRUST_300001_SM_1000_NS10device_ptrIjEESF_NS0_13ScanTileStateIjLb1EEES9_NS1_10InputValueIjPjEEmjLb0EjEEvT0_T1_T2_iT3_T4_T5_E12temp_storage;
	add.s32 	%r692, %r691, %r690;
	st.shared.u32 	[%r692+16], %r667;
$L__BB5_11:
	sub.s32 	%r693, %r667, %r647;
	bar.sync 	0;
	ld.shared.v4.u32 	{%r694, %r695, %r696, %r697}, [_ZZN3cub18CUB_300001_SM_10006detail4scan16DeviceScanKernelINS2_10policy_hubIjjjmN4cuda3std3__44plusIvEEE10Policy1000EN6thrust24THRUST_300001_SM_1000_NS10device_ptrIjEESF_NS0_13ScanTileStateIjLb1EEES9_NS1_10InputValueIjPjEEmjLb0EjEEvT0_T1_T2_iT3_T4_T5_E12temp_storage+16];
	add.s32 	%r698, %r695, %r694;
	setp.eq.s32 	%p102, %r7, 2;
	selp.b32 	%r699, %r698, %r694, %p102;
	add.s32 	%r700, %r698, %r696;
	setp.eq.s32 	%p103, %r7, 3;
	selp.b32 	%r701, %r700, %r699, %p103;
	add.s32 	%r702, %r700, %r697;
	setp.eq.s32 	%p104, %r7, 4;
	selp.b32 	%r703, %r702, %r701, %p104;
	ld.shared.v4.u32 	{%r704, %r705, %r706, %r707}, [_ZZN3cub18CUB_300001_SM_10006detail4scan16DeviceScanKernelINS2_10policy_hubIjjjmN4cuda3std3__44plusIvEEE10Policy1000EN6thrust24THRUST_300001_SM_1000_NS10device_ptrIjEESF_NS0_13ScanTileStateIjLb1EEES9_NS1_10InputValueIjPjEEmjLb0EjEEvT0_T1_T2_iT3_T4_T5_E12temp_storage+32];
	add.s32 	%r708, %r702, %r704;
	setp.eq.s32 	%p105, %r7, 5;
	selp.b32 	%r709, %r708, %r703, %p105;
	add.s32 	%r710, %r708, %r705;
	setp.eq.s32 	%p106, %r7, 6;
	selp.b32 	%r711, %r710, %r709, %p106;
	add.s32 	%r712, %r710, %r706;
	setp.eq.s32 	%p107, %r7, 7;
	selp.b32 	%r713, %r712, %r711, %p107;
	add.s32 	%r714, %r712, %r707;
	setp.eq.s32 	%p108, %r7, 8;
	selp.b32 	%r715, %r714, %r713, %p108;
	ld.shared.v4.u32 	{%r716, %r717, %r718, %r719}, [_ZZN3cub18CUB_300001_SM_10006detail4scan16DeviceScanKernelINS2_10policy_hubIjjjmN4cuda3std3__44plusIvEEE10Policy1000EN6thrust24THRUST_300001_SM_1000_NS10device_ptrIjEESF_NS0_13ScanTileStateIjLb1EEES9_NS1_10InputValueIjPjEEmjLb0EjEEvT0_T1_T2_iT3_T4_T5_E12temp_storage+48];
	add.s32 	%r720, %r714, %r716;
	setp.eq.s32 	%p109, %r7, 9;
	selp.b32 	%r721, %r720, %r715, %p109;
	add.s32 	%r722, %r720, %r717;
	setp.eq.s32 	%p110, %r7, 10;
	selp.b32 	%r723, %r722, %r721, %p110;
	add.s32 	%r724, %r722, %r718;
	setp.eq.s32 	%p111, %r7, 11;
	selp.b32 	%r725, %r724, %r723, %p111;
	add.s32 	%r726, %r724, %r719;
	setp.eq.s32 	%p112, %r7, 12;
	selp.b32 	%r727, %r726, %r725, %p112;
	ld.shared.u32 	%r728, [_ZZN3cub18CUB_300001_SM_10006detail4scan16DeviceScanKernelINS2_10policy_hubIjjjmN4cuda3std3__44plusIvEEE10Policy1000EN6thrust24THRUST_300001_SM_1000_NS10device_ptrIjEESF_NS0_13ScanTileStateIjLb1EEES9_NS1_10InputValueIjPjEEmjLb0EjEEvT0_T1_T2_iT3_T4_T5_E12temp_storage+64];
	add.s32 	%r35, %r726, %r728;
	setp.gt.u32 	%p113, %r5, 31;
	setp.lt.u32 	%p114, %r5, 32;
	setp.eq.s32 	%p115, %r616, 0;
	selp.b32 	%r729, 0, %r693, %p115;
	add.s32 	%r970, %r727, %r729;
	selp.b32 	%r37, %r693, %r970, %p114;
	@%p113 bra 	$L__BB5_27;
	setp.ne.s32 	%p116, %r5, 0;
	mul.wide.s32 	%rd45, %r4, 8;
	add.s64 	%rd8, %rd18, %rd45;
	@%p116 bra 	$L__BB5_14;
	st.shared.u32 	[_ZZN3cub18CUB_300001_SM_10006detail4scan16DeviceScanKernelINS2_10policy_hubIjjjmN4cuda3std3__44plusIvEEE10Policy1000EN6thrust24THRUST_300001_SM_1000_NS10device_ptrIjEESF_NS0_13ScanTileStateIjLb1EEES9_NS1_10InputValueIjPjEEmjLb0EjEEvT0_T1_T2_iT3_T4_T5_E12temp_storage+12], %r35;
	add.s64 	%rd46, %rd8, 256;
	mov.b32 	%r730, 100;
	// begin inline asm
	st.relaxed.gpu.v2.u32 [%rd46], {%r730, %r35};
	// end inline asm
$L__BB5_14:
	not.b32 	%r736, %r5;
	add.s32 	%r966, %r4, %r736;
	mov.b32 	%r732, 550;
	// begin inline asm
	nanosleep.u32 %r732;
	// end inline asm
	mul.wide.s32 	%rd48, %r966, 8;
	add.s64 	%rd49, %rd18, %rd48;
	add.s64 	%rd47, %rd49, 256;
	// begin inline asm
	ld.relaxed.gpu.v2.u32 {%r967, %r961}, [%rd47];
	// end inline asm
	mov.b32 	%r962, 478;
$L__BB5_15:
	setp.eq.s32 	%p117, %r967, 99;
	mov.b32 	%r737, -1;
	vote.sync.any.pred 	%p118, %p117, %r737;
	not.pred 	%p119, %p118;
	@%p119 bra 	$L__BB5_17;
	// begin inline asm
	nanosleep.u32 %r962;
	// end inline asm
	shr.u32 	%r962, %r962, 1;
	// begin inline asm
	ld.relaxed.gpu.v2.u32 {%r967, %r961}, [%rd47];
	// end inline asm
	bra.uni 	$L__BB5_15;
$L__BB5_17:
	setp.eq.s32 	%p120, %r967, 101;
	mov.b32 	%r764, -1;
	vote.sync.ballot.b32 	%r766, %p120, %r764;
	// begin inline asm
	mov.u32 %r739, %lanemask_ge;
	// end inline asm
	and.b32  	%r767, %r766, %r739;
	or.b32  	%r768, %r767, -2147483648;
	add.s32 	%r769, %r768, -1;
	not.b32 	%r770, %r768;
	and.b32  	%r771, %r770, %r769;
	popc.b32 	%r743, %r771;
	mov.b32 	%r742, 1;
	// begin inline asm
	shfl.sync.down.b32 %r740, %r961, %r742, %r743, %r764;
	// end inline asm
	setp.lt.s32 	%p122, %r616, %r743;
	selp.b32 	%r772, %r740, 0, %p122;
	add.s32 	%r746, %r772, %r961;
	mov.b32 	%r747, 2;
	// begin inline asm
	shfl.sync.down.b32 %r745, %r746, %r747, %r743, %r764;
	// end inline asm
	add.s32 	%r50, %r616, 2;
	setp.gt.s32 	%p123, %r50, %r743;
	selp.b32 	%r773, 0, %r745, %p123;
	add.s32 	%r751, %r746, %r773;
	mov.b32 	%r752, 4;
	// begin inline asm
	shfl.sync.down.b32 %r750, %r751, %r752, %r743, %r764;
	// end inline asm
	add.s32 	%r51, %r616, 4;
	setp.gt.s32 	%p124, %r51, %r743;
	selp.b32 	%r774, 0, %r750, %p124;
	add.s32 	%r756, %r751, %r774;
	mov.b32 	%r757, 8;
	// begin inline asm
	shfl.sync.down.b32 %r755, %r756, %r757, %r743, %r764;
	// end inline asm
	add.s32 	%r52, %r616, 8;
	setp.gt.s32 	%p125, %r52, %r743;
	selp.b32 	%r775, 0, %r755, %p125;
	add.s32 	%r761, %r756, %r775;
	mov.b32 	%r762, 16;
	// begin inline asm
	shfl.sync.down.b32 %r760, %r761, %r762, %r743, %r764;
	// end inline asm
	add.s32 	%r53, %r616, 16;
	setp.gt.s32 	%p126, %r53, %r743;
	selp.b32 	%r776, 0, %r760, %p126;
	add.s32 	%r965, %r761, %r776;
	add.s64 	%rd10, %rd18, 256;
	mov.b32 	%r963, 478;
$L__BB5_18:
	setp.ne.s32 	%p127, %r967, 101;
	mov.b32 	%r777, -1;
	vote.sync.all.pred 	%p128, %p127, %r777;
	not.pred 	%p129, %p128;
	@%p129 bra 	$L__BB5_23;
	shr.u32 	%r963, %r963, 1;
	mul.wide.s32 	%rd52, %r966, 8;
	add.s64 	%rd53, %rd10, %rd52;
	add.s64 	%rd51, %rd53, -256;
	// begin inline asm
	ld.relaxed.gpu.v2.u32 {%r967, %r968}, [%rd51];
	// end inline asm
	mov.u32 	%r969, %r963;
$L__BB5_20:
	setp.eq.s32 	%p133, %r967, 99;
	mov.b32 	%r785, -1;
	vote.sync.any.pred 	%p134, %p133, %r785;
	not.pred 	%p135, %p134;
	@%p135 bra 	$L__BB5_22;
	// begin inline asm
	nanosleep.u32 %r969;
	// end inline asm
	shr.u32 	%r969, %r969, 1;
	// begin inline asm
	ld.relaxed.gpu.v2.u32 {%r967, %r968}, [%rd51];
	// end inline asm
	bra.uni 	$L__BB5_20;
$L__BB5_22:
	setp.eq.s32 	%p136, %r967, 101;
	mov.b32 	%r811, -1;
	vote.sync.ballot.b32 	%r812, %p136, %r811;
	and.b32  	%r813, %r812, %r739;
	or.b32  	%r814, %r813, -2147483648;
	add.s32 	%r815, %r814, -1;
	not.b32 	%r816, %r814;
	and.b32  	%r817, %r816, %r815;
	popc.b32 	%r790, %r817;
	mov.b32 	%r789, 1;
	// begin inline asm
	shfl.sync.down.b32 %r787, %r968, %r789, %r790, %r811;
	// end inline asm
	setp.lt.s32 	%p138, %r616, %r790;
	selp.b32 	%r818, %r787, 0, %p138;
	add.s32 	%r793, %r818, %r968;
	mov.b32 	%r794, 2;
	// begin inline asm
	shfl.sync.down.b32 %r792, %r793, %r794, %r790, %r811;
	// end inline asm
	setp.gt.s32 	%p139, %r50, %r790;
	selp.b32 	%r819, 0, %r792, %p139;
	add.s32 	%r798, %r793, %r819;
	mov.b32 	%r799, 4;
	// begin inline asm
	shfl.sync.down.b32 %r797, %r798, %r799, %r790, %r811;
	// end inline asm
	setp.gt.s32 	%p140, %r51, %r790;
	selp.b32 	%r820, 0, %r797, %p140;
	add.s32 	%r803, %r798, %r820;
	mov.b32 	%r804, 8;
	// begin inline asm
	shfl.sync.down.b32 %r802, %r803, %r804, %r790, %r811;
	// end inline asm
	setp.gt.s32 	%p141, %r52, %r790;
	selp.b32 	%r821, 0, %r802, %p141;
	add.s32 	%r808, %r803, %r821;
	mov.b32 	%r809, 16;
	// begin inline asm
	shfl.sync.down.b32 %r807, %r808, %r809, %r790, %r811;
	// end inline asm
	setp.gt.s32 	%p142, %r53, %r790;
	selp.b32 	%r822, 0, %r807, %p142;
	add.s32 	%r823, %r822, %r965;
	add.s32 	%r965, %r823, %r808;
	add.s32 	%r966, %r966, -32;
	bra.uni 	$L__BB5_18;
$L__BB5_23:
	@%p116 bra 	$L__BB5_25;
	add.s32 	%r780, %r965, %r35;
	add.s64 	%rd50, %rd8, 256;
	mov.b32 	%r779, 101;
	// begin inline asm
	st.relaxed.gpu.v2.u32 [%rd50], {%r779, %r780};
	// end inline asm
	st.shared.u32 	[_ZZN3cub18CUB_300001_SM_10006detail4scan16DeviceScanKernelINS2_10policy_hubIjjjmN4cuda3std3__44plusIvEEE10Policy1000EN6thrust24THRUST_300001_SM_1000_NS10device_ptrIjEESF_NS0_13ScanTileStateIjLb1EEES9_NS1_10InputValueIjPjEEmjLb0EjEEvT0_T1_T2_iT3_T4_T5_E12temp_storage+4], %r965;
	st.shared.u32 	[_ZZN3cub18CUB_300001_SM_10006detail4scan16DeviceScanKernelINS2_10policy_hubIjjjmN4cuda3std3__44plusIvEEE10Policy1000EN6thrust24THRUST_300001_SM_1000_NS10device_ptrIjEESF_NS0_13ScanTileStateIjLb1EEES9_NS1_10InputValueIjPjEEmjLb0EjEEvT0_T1_T2_iT3_T4_T5_E12temp_storage+8], %r780;
$L__BB5_25:
	setp.ne.s32 	%p131, %r616, 0;
	mov.u32 	%r970, %r37;
	@%p131 bra 	$L__BB5_27;
	st.shared.u32 	[_ZZN3cub18CUB_300001_SM_10006detail4scan16DeviceScanKernelINS2_10policy_hubIjjjmN4cuda3std3__44plusIvEEE10Policy1000EN6thrust24THRUST_300001_SM_1000_NS10device_ptrIjEESF_NS0_13ScanTileStateIjLb1EEES9_NS1_10InputValueIjPjEEmjLb0EjEEvT0_T1_T2_iT3_T4_T5_E12temp_storage+84], %r965;
	mov.u32 	%r970, %r965;
$L__BB5_27:
	bar.sync 	0;
	setp.eq.s32 	%p132, %r5, 0;
	ld.shared.u32 	%r781, [_ZZN3cub18CUB_300001_SM_10006detail4scan16DeviceScanKernelINS2_10policy_hubIjjjmN4cuda3std3__44plusIvEEE10Policy1000EN6thrust24THRUST_300001_SM_1000_NS10device_ptrIjEESF_NS0_13ScanTileStateIjLb1EEES9_NS1_10InputValueIjPjEEmjLb0EjEEvT0_T1_T2_iT3_T4_T5_E12temp_storage+84];
	selp.b32 	%r782, 0, %r781, %p132;
	add.s32 	%r971, %r782, %r970;
$L__BB5_28:
	add.s32 	%r922, %r971, %r10;
	add.s32 	%r923, %r11, %r922;
	add.s32 	%r924, %r12, %r923;
	add.s32 	%r925, %r13, %r924;
	add.s32 	%r926, %r14, %r925;
	add.s32 	%r927, %r15, %r926;
	add.s32 	%r928, %r16, %r927;
	add.s32 	%r929, %r17, %r928;
	add.s32 	%r930, %r18, %r929;
	add.s32 	%r931, %r19, %r930;
	add.s32 	%r932, %r20, %r931;
	add.s32 	%r933, %r21, %r932;
	add.s32 	%r934, %r22, %r933;
	add.s32 	%r935, %r23, %r934;
	add.s32 	%r936, %r24, %r935;
	add.s32 	%r937, %r25, %r936;
	add.s32 	%r938, %r26, %r937;
	add.s32 	%r939, %r27, %r938;
	bar.sync 	0;
	st.shared.u32 	[%r9], %r971;
	st.shared.u32 	[%r9+4], %r922;
	st.shared.u32 	[%r9+8], %r923;
	st.shared.u32 	[%r9+12], %r924;
	st.shared.u32 	[%r9+16], %r925;
	st.shared.u32 	[%r9+20], %r926;
	st.shared.u32 	[%r9+24], %r927;
	st.shared.u32 	[%r9+28], %r928;
	st.shared.u32 	[%r9+32], %r929;
	st.shared.u32 	[%r9+36], %r930;
	st.shared.u32 	[%r9+40], %r931;
	st.shared.u32 	[%r9+44], %r932;
	st.shared.u32 	[%r9+48], %r933;
	st.shared.u32 	[%r9+52], %r934;
	st.shared.u32 	[%r9+56], %r935;
	st.shared.u32 	[%r9+60], %r936;
	st.shared.u32 	[%r9+64], %r937;
	st.shared.u32 	[%r9+68], %r938;
	st.shared.u32 	[%r9+72], %r939;
	bar.warp.sync 	-1;
	ld.shared.u32 	%r940, [%r8];
	ld.shared.u32 	%r941, [%r8+128];
	ld.shared.u32 	%r942, [%r8+256];
	ld.shared.u32 	%r943, [%r8+384];
	ld.shared.u32 	%r944, [%r8+512];
	ld.shared.u32 	%r945, [%r8+640];
	ld.shared.u32 	%r946, [%r8+768];
	ld.shared.u32 	%r947, [%r8+896];
	ld.shared.u32 	%r948, [%r8+1024];
	ld.shared.u32 	%r949, [%r8+1152];
	ld.shared.u32 	%r950, [%r8+1280];
	ld.shared.u32 	%r951, [%r8+1408];
	ld.shared.u32 	%r952, [%r8+1536];
	ld.shared.u32 	%r953, [%r8+1664];
	ld.shared.u32 	%r954, [%r8+1792];
	ld.shared.u32 	%r955, [%r8+1920];
	ld.shared.u32 	%r956, [%r8+2048];
	ld.shared.u32 	%r957, [%r8+2176];
	ld.shared.u32 	%r958, [%r8+2304];
	add.s64 	%rd58, %rd4, %rd43;
	st.global.u32 	[%rd58], %r940;
	st.global.u32 	[%rd58+128], %r941;
	st.global.u32 	[%rd58+256], %r942;
	st.global.u32 	[%rd58+384], %r943;
	st.global.u32 	[%rd58+512], %r944;
	st.global.u32 	[%rd58+640], %r945;
	st.global.u32 	[%rd58+768], %r946;
	st.global.u32 	[%rd58+896], %r947;
	st.global.u32 	[%rd58+1024], %r948;
	st.global.u32 	[%rd58+1152], %r949;
	st.global.u32 	[%rd58+1280], %r950;
	st.global.u32 	[%rd58+1408], %r951;
	st.global.u32 	[%rd58+1536], %r952;
	st.global.u32 	[%rd58+1664], %r953;
	st.global.u32 	[%rd58+1792], %r954;
	st.global.u32 	[%rd58+1920], %r955;
	st.global.u32 	[%rd58+2048], %r956;
	st.global.u32 	[%rd58+2176], %r957;
	st.global.u32 	[%rd58+2304], %r958;
	bra.uni 	$L__BB5_131;
$L__BB5_29:
	setp.eq.s64 	%p3, %rd6, 0;
	@%p3 bra 	$L__BB5_131;
	cvt.u32.u64 	%r75, %rd6;
	shl.b64 	%rd21, %rd5, 2;
	add.s64 	%rd22, %rd3, %rd21;
	mov.u32 	%r76, %tid.x;
	ld.global.u32 	%r990, [%rd22];
	and.b32  	%r209, %r76, 31;
	and.b32  	%r210, %r76, 992;
	mul.lo.s32 	%r211, %r210, 19;
	or.b32  	%r78, %r211, %r209;
	setp.ge.u32 	%p4, %r78, %r75;
	shl.b32 	%r212, %r78, 2;
	cvt.u64.u32 	%rd23, %r212;
	add.s64 	%rd12, %rd22, %rd23;
	mov.u32 	%r972, %r990;
	@%p4 bra 	$L__BB5_32;
	ld.global.u32 	%r972, [%rd12];
$L__BB5_32:
	add.s32 	%r213, %r78, 32;
	setp.ge.u32 	%p5, %r213, %r75;
	mov.u32 	%r973, %r990;
	@%p5 bra 	$L__BB5_34;
	ld.global.u32 	%r973, [%rd12+128];
$L__BB5_34:
	add.s32 	%r214, %r78, 64;
	setp.ge.u32 	%p6, %r214, %r75;
	mov.u32 	%r974, %r990;
	@%p6 bra 	$L__BB5_36;
	ld.global.u32 	%r974, [%rd12+256];
$L__BB5_36:
	add.s32 	%r215, %r78, 96;
	setp.ge.u32 	%p7, %r215, %r75;
	mov.u32 	%r975, %r990;
	@%p7 bra 	$L__BB5_38;
	ld.global.u32 	%r975, [%rd12+384];
$L__BB5_38:
	add.s32 	%r216, %r78, 128;
	setp.ge.u32 	%p8, %r216, %r75;
	mov.u32 	%r976, %r990;
	@%p8 bra 	$L__BB5_40;
	ld.global.u32 	%r976, [%rd12+512];
$L__BB5_40:
	add.s32 	%r217, %r78, 160;
	setp.ge.u32 	%p9, %r217, %r75;
	mov.u32 	%r977, %r990;
	@%p9 bra 	$L__BB5_42;
	ld.global.u32 	%r977, [%rd12+640];
$L__BB5_42:
	add.s32 	%r218, %r78, 192;
	setp.ge.u32 	%p10, %r218, %r75;
	mov.u32 	%r978, %r990;
	@%p10 bra 	$L__BB5_44;
	ld.global.u32 	%r978, [%rd12+768];
$L__BB5_44:
	add.s32 	%r219, %r78, 224;
	setp.ge.u32 	%p11, %r219, %r75;
	mov.u32 	%r979, %r990;
	@%p11 bra 	$L__BB5_46;
	ld.global.u32 	%r979, [%rd12+896];
$L__BB5_46:
	add.s32 	%r95, %r78, 256;
	setp.ge.u32 	%p12, %r95, %r75;
	mov.u32 	%r980, %r990;
	@%p12 bra 	$L__BB5_48;
	ld.global.u32 	%r980, [%rd12+1024];
$L__BB5_48:
	add.s32 	%r98, %r78, 288;
	setp.ge.u32 	%p13, %r98, %r75;
	mov.u32 	%r981, %r990;
	@%p13 bra 	$L__BB5_50;
	ld.global.u32 	%r981, [%rd12+1152];
$L__BB5_50:
	add.s32 	%r220, %r78, 320;
	setp.ge.u32 	%p14, %r220, %r75;
	mov.u32 	%r982, %r990;
	@%p14 bra 	$L__BB5_52;
	ld.global.u32 	%r982, [%rd12+1280];
$L__BB5_52:
	add.s32 	%r221, %r78, 352;
	setp.ge.u32 	%p15, %r221, %r75;
	mov.u32 	%r983, %r990;
	@%p15 bra 	$L__BB5_54;
	ld.global.u32 	%r983, [%rd12+1408];
$L__BB5_54:
	add.s32 	%r222, %r78, 384;
	setp.ge.u32 	%p16, %r222, %r75;
	mov.u32 	%r984, %r990;
	@%p16 bra 	$L__BB5_56;
	ld.global.u32 	%r984, [%rd12+1536];
$L__BB5_56:
	add.s32 	%r223, %r78, 416;
	setp.ge.u32 	%p17, %r223, %r75;
	mov.u32 	%r985, %r990;
	@%p17 bra 	$L__BB5_58;
	ld.global.u32 	%r985, [%rd12+1664];
$L__BB5_58:
	add.s32 	%r224, %r78, 448;
	setp.ge.u32 	%p18, %r224, %r75;
	mov.u32 	%r986, %r990;
	@%p18 bra 	$L__BB5_60;
	ld.global.u32 	%r986, [%rd12+1792];
$L__BB5_60:
	add.s32 	%r225, %r78, 480;
	setp.ge.u32 	%p19, %r225, %r75;
	mov.u32 	%r987, %r990;
	@%p19 bra 	$L__BB5_62;
	ld.global.u32 	%r987, [%rd12+1920];
$L__BB5_62:
	add.s32 	%r226, %r78, 512;
	setp.ge.u32 	%p20, %r226, %r75;
	mov.u32 	%r988, %r990;
	@%p20 bra 	$L__BB5_64;
	ld.global.u32 	%r988, [%rd12+2048];
$L__BB5_64:
	add.s32 	%r115, %r78, 544;
	setp.ge.u32 	%p21, %r115, %r75;
	mov.u32 	%r989, %r990;
	@%p21 bra 	$L__BB5_66;
	ld.global.u32 	%r989, [%rd12+2176];
$L__BB5_66:
	add.s32 	%r118, %r78, 576;
	setp.ge.u32 	%p22, %r118, %r75;
	@%p22 bra 	$L__BB5_68;
	ld.global.u32 	%r990, [%rd12+2304];
$L__BB5_68:
	// begin inline asm
	mov.u32 %r227, %laneid;
	// end inline asm
	shr.u32 	%r122, %r76, 5;
	mad.lo.s32 	%r228, %r122, 608, %r227;
	shl.b32 	%r229, %r228, 2;
	mov.u32 	%r230, _ZZN3cub18CUB_300001_SM_10006detail4scan16DeviceScanKernelINS2_10policy_hubIjjjmN4cuda3std3__44plusIvEEE10Policy1000EN6thrust24THRUST_300001_SM_1000_NS10device_ptrIjEESF_NS0_13ScanTileStateIjLb1EEES9_NS1_10InputValueIjPjEEmjLb0EjEEvT0_T1_T2_iT3_T4_T5_E12temp_storage;
	add.s32 	%r123, %r230, %r229;
	st.shared.u32 	[%r123], %r972;
	st.shared.u32 	[%r123+128], %r973;
	st.shared.u32 	[%r123+256], %r974;
	st.shared.u32 	[%r123+384], %r975;
	st.shared.u32 	[%r123+512], %r976;
	st.shared.u32 	[%r123+640], %r977;
	st.shared.u32 	[%r123+768], %r978;
	st.shared.u32 	[%r123+896], %r979;
	st.shared.u32 	[%r123+1024], %r980;
	st.shared.u32 	[%r123+1152], %r981;
	st.shared.u32 	[%r123+1280], %r982;
	st.shared.u32 	[%r123+1408], %r983;
	st.shared.u32 	[%r123+1536], %r984;
	st.shared.u32 	[%r123+1664], %r985;
	st.shared.u32 	[%r123+1792], %r986;
	st.shared.u32 	[%r123+1920], %r987;
	st.shared.u32 	[%r123+2048], %r988;
	st.shared.u32 	[%r123+2176], %r989;
	st.shared.u32 	[%r123+2304], %r990;
	bar.warp.sync 	-1;
	mad.lo.s32 	%r124, %r227, 72, %r123;
	ld.shared.u32 	%r125, [%r124];
	ld.shared.u32 	%r126, [%r124+4];
	ld.shared.u32 	%r127, [%r124+8];
	ld.shared.u32 	%r128, [%r124+12];
	ld.shared.u32 	%r129, [%r124+16];
	ld.shared.u32 	%r130, [%r124+20];
	ld.shared.u32 	%r131, [%r124+24];
	ld.shared.u32 	%r132, [%r124+28];
	ld.shared.u32 	%r133, [%r124+32];
	ld.shared.u32 	%r134, [%r124+36];
	ld.shared.u32 	%r135, [%r124+40];
	ld.shared.u32 	%r136, [%r124+44];
	ld.shared.u32 	%r137, [%r124+48];
	ld.shared.u32 	%r138, [%r124+52];
	ld.shared.u32 	%r139, [%r124+56];
	ld.shared.u32 	%r140, [%r124+60];
	ld.shared.u32 	%r141, [%r124+64];
	ld.shared.u32 	%r142, [%r124+68];
	ld.shared.u32 	%r143, [%r124+72];
	bar.sync 	0;
	setp.ne.s32 	%p23, %r4, 0;
	@%p23 bra 	$L__BB5_72;
	add.s32 	%r456, %r126, %r125;
	add.s32 	%r457, %r127, %r456;
	add.s32 	%r458, %r128, %r457;
	add.s32 	%r459, %r129, %r458;
	add.s32 	%r460, %r130, %r459;
	add.s32 	%r461, %r131, %r460;
	add.s32 	%r462, %r132, %r461;
	add.s32 	%r463, %r133, %r462;
	add.s32 	%r464, %r134, %r463;
	add.s32 	%r465, %r135, %r464;
	add.s32 	%r466, %r136, %r465;
	add.s32 	%r467, %r137, %r466;
	add.s32 	%r468, %r138, %r467;
	add.s32 	%r469, %r139, %r468;
	add.s32 	%r470, %r140, %r469;
	add.s32 	%r471, %r141, %r470;
	add.s32 	%r472, %r142, %r471;
	add.s32 	%r430, %r143, %r472;
	mov.b32 	%r428, 1;
	mov.b32 	%r453, 0;
	mov.b32 	%r455, -1;
	// begin inline asm
	{  .reg .u32 r0;  .reg .pred p;  shfl.sync.up.b32 r0|p, %r430, %r428, %r453, %r455;  @p add.u32 r0, r0, %r430;  mov.u32 %r426, r0;}
	// end inline asm
	mov.b32 	%r434, 2;
	// begin inline asm
	{  .reg .u32 r0;  .reg .pred p;  shfl.sync.up.b32 r0|p, %r426, %r434, %r453, %r455;  @p add.u32 r0, r0, %r426;  mov.u32 %r432, r0;}
	// end inline asm
	mov.b32 	%r440, 4;
	// begin inline asm
	{  .reg .u32 r0;  .reg .pred p;  shfl.sync.up.b32 r0|p, %r432, %r440, %r453, %r455;  @p add.u32 r0, r0, %r432;  mov.u32 %r438, r0;}
	// end inline asm
	mov.b32 	%r446, 8;
	// begin inline asm
	{  .reg .u32 r0;  .reg .pred p;  shfl.sync.up.b32 r0|p, %r438, %r446, %r453, %r455;  @p add.u32 r0, r0, %r438;  mov.u32 %r444, r0;}
	// end inline asm
	mov.b32 	%r452, 16;
	// begin inline asm
	{  .reg .u32 r0;  .reg .pred p;  shfl.sync.up.b32 r0|p, %r444, %r452, %r453, %r455;  @p add.u32 r0, r0, %r444;  mov.u32 %r450, r0;}
	// end inline asm
	setp.ne.s32 	%p66, %r227, 31;
	@%p66 bra 	$L__BB5_71;
	shl.b32 	%r473, %r122, 2;
	mov.u32 	%r474, _ZZN3cub18CUB_300001_SM_10006detail4scan16DeviceScanKernelINS2_10policy_hubIjjjmN4cuda3std3__44plusIvEEE10Policy1000EN6thrust24THRUST_300001_SM_1000_NS10device_ptrIjEESF_NS0_13ScanTileStateIjLb1EEES9_NS1_10InputValueIjPjEEmjLb0EjEEvT0_T1_T2_iT3_T4_T5_E12temp_storage;
	add.s32 	%r475, %r474, %r473;
	st.shared.u32 	[%r475+16], %r450;
$L__BB5_71:
	bar.sync 	0;
	ld.shared.v4.u32 	{%r476, %r477, %r478, %r479}, [_ZZN3cub18CUB_300001_SM_10006detail4scan16DeviceScanKernelINS2_10policy_hubIjjjmN4cuda3std3__44plusIvEEE10Policy1000EN6thrust24THRUST_300001_SM_1000_NS10device_ptrIjEESF_NS0_13ScanTileStateIjLb1EEES9_NS1_10InputValueIjPjEEmjLb0EjEEvT0_T1_T2_iT3_T4_T5_E12temp_storage+16];
	add.s32 	%r480, %r477, %r476;
	setp.eq.s32 	%p67, %r122, 2;
	selp.b32 	%r481, %r480, %r476, %p67;
	add.s32 	%r482, %r480, %r478;
	setp.eq.s32 	%p68, %r122, 3;
	selp.b32 	%r483, %r482, %r481, %p68;
	add.s32 	%r484, %r482, %r479;
	setp.eq.s32 	%p69, %r122, 4;
	selp.b32 	%r485, %r484, %r483, %p69;
	ld.shared.v4.u32 	{%r486, %r487, %r488, %r489}, [_ZZN3cub18CUB_300001_SM_10006detail4scan16DeviceScanKernelINS2_10policy_hubIjjjmN4cuda3std3__44plusIvEEE10Policy1000EN6thrust24THRUST_300001_SM_1000_NS10device_ptrIjEESF_NS0_13ScanTileStateIjLb1EEES9_NS1_10InputValueIjPjEEmjLb0EjEEvT0_T1_T2_iT3_T4_T5_E12temp_storage+32];
	add.s32 	%r490, %r484, %r486;
	setp.eq.s32 	%p70, %r122, 5;
	selp.b32 	%r491, %r490, %r485, %p70;
	add.s32 	%r492, %r490, %r487;
	setp.eq.s32 	%p71, %r122, 6;
	selp.b32 	%r493, %r492, %r491, %p71;
	add.s32 	%r494, %r492, %r488;
	setp.eq.s32 	%p72, %r122, 7;
	selp.b32 	%r495, %r494, %r493, %p72;
	add.s32 	%r496, %r494, %r489;
	setp.eq.s32 	%p73, %r122, 8;
	selp.b32 	%r497, %r496, %r495, %p73;
	ld.shared.v4.u32 	{%r498, %r499, %r500, %r501}, [_ZZN3cub18CUB_300001_SM_10006detail4scan16DeviceScanKernelINS2_10policy_hubIjjjmN4cuda3std3__44plusIvEEE10Policy1000EN6thrust24THRUST_300001_SM_1000_NS10device_ptrIjEESF_NS0_13ScanTileStateIjLb1EEES9_NS1_10InputValueIjPjEEmjLb0EjEEvT0_T1_T2_iT3_T4_T5_E12temp_storage+48];
	add.s32 	%r502, %r496, %r498;
	setp.eq.s32 	%p74, %r122, 9;
	selp.b32 	%r503, %r502, %r497, %p74;
	add.s32 	%r504, %r502, %r499;
	setp.eq.s32 	%p75, %r122, 10;
	selp.b32 	%r505, %r504, %r503, %p75;
	add.s32 	%r506, %r504, %r500;
	setp.eq.s32 	%p76, %r122, 11;
	selp.b32 	%r507, %r506, %r505, %p76;
	add.s32 	%r508, %r506, %r501;
	setp.eq.s32 	%p77, %r122, 12;
	selp.b32 	%r509, %r508, %r507, %p77;
	setp.lt.u32 	%p78, %r76, 32;
	selp.b32 	%r510, 0, %r509, %p78;
	setp.eq.s32 	%p79, %r227, 0;
	sub.s32 	%r511, %r450, %r430;
	selp.b32 	%r512, 0, %r511, %p79;
	add.s32 	%r513, %r512, %r959;
	add.s32 	%r1002, %r513, %r510;
	bra.uni 	$L__BB5_91;
$L__BB5_72:
	add.s32 	%r261, %r126, %r125;
	add.s32 	%r262, %r127, %r261;
	add.s32 	%r263, %r128, %r262;
	add.s32 	%r264, %r129, %r263;
	add.s32 	%r265, %r130, %r264;
	add.s32 	%r266, %r131, %r265;
	add.s32 	%r267, %r132, %r266;
	add.s32 	%r268, %r133, %r267;
	add.s32 	%r269, %r134, %r268;
	add.s32 	%r270, %r135, %r269;
	add.s32 	%r271, %r136, %r270;
	add.s32 	%r272, %r137, %r271;
	add.s32 	%r273, %r138, %r272;
	add.s32 	%r274, %r139, %r273;
	add.s32 	%r275, %r140, %r274;
	add.s32 	%r276, %r141, %r275;
	add.s32 	%r277, %r142, %r276;
	add.s32 	%r235, %r143, %r277;
	mov.b32 	%r233, 1;
	mov.b32 	%r258, 0;
	mov.b32 	%r260, -1;
	// begin inline asm
	{  .reg .u32 r0;  .reg .pred p;  shfl.sync.up.b32 r0|p, %r235, %r233, %r258, %r260;  @p add.u32 r0, r0, %r235;  mov.u32 %r231, r0;}
	// end inline asm
	mov.b32 	%r239, 2;
	// begin inline asm
	{  .reg .u32 r0;  .reg .pred p;  shfl.sync.up.b32 r0|p, %r231, %r239, %r258, %r260;  @p add.u32 r0, r0, %r231;  mov.u32 %r237, r0;}
	// end inline asm
	mov.b32 	%r245, 4;
	// begin inline asm
	{  .reg .u32 r0;  .reg .pred p;  shfl.sync.up.b32 r0|p, %r237, %r245, %r258, %r260;  @p add.u32 r0, r0, %r237;  mov.u32 %r243, r0;}
	// end inline asm
	mov.b32 	%r251, 8;
	// begin inline asm
	{  .reg .u32 r0;  .reg .pred p;  shfl.sync.up.b32 r0|p, %r243, %r251, %r258, %r260;  @p add.u32 r0, r0, %r243;  mov.u32 %r249, r0;}
	// end inline asm
	mov.b32 	%r257, 16;
	// begin inline asm
	{  .reg .u32 r0;  .reg .pred p;  shfl.sync.up.b32 r0|p, %r249, %r257, %r258, %r260;  @p add.u32 r0, r0, %r249;  mov.u32 %r255, r0;}
	// end inline asm
	setp.ne.s32 	%p24, %r227, 31;
	@%p24 bra 	$L__BB5_74;
	shl.b32 	%r278, %r122, 2;
	mov.u32 	%r279, _ZZN3cub18CUB_300001_SM_10006detail4scan16DeviceScanKernelINS2_10policy_hubIjjjmN4cuda3std3__44plusIvEEE10Policy1000EN6thrust24THRUST_300001_SM_1000_NS10device_ptrIjEESF_NS0_13ScanTileStateIjLb1EEES9_NS1_10InputValueIjPjEEmjLb0EjEEvT0_T1_T2_iT3_T4_T5_E12temp_storage;
	add.s32 	%r280, %r279, %r278;
	st.shared.u32 	[%r280+16], %r255;
$L__BB5_74:
	sub.s32 	%r281, %r255, %r235;
	bar.sync 	0;
	ld.shared.v4.u32 	{%r282, %r283, %r284, %r285}, [_ZZN3cub18CUB_300001_SM_10006detail4scan16DeviceScanKernelINS2_10policy_hubIjjjmN4cuda3std3__44plusIvEEE10Policy1000EN6thrust24THRUST_300001_SM_1000_NS10device_ptrIjEESF_NS0_13ScanTileStateIjLb1EEES9_NS1_10InputValueIjPjEEmjLb0EjEEvT0_T1_T2_iT3_T4_T5_E12temp_storage+16];
	add.s32 	%r286, %r283, %r282;
	setp.eq.s32 	%p25, %r122, 2;
	selp.b32 	%r287, %r286, %r282, %p25;
	add.s32 	%r288, %r286, %r284;
	setp.eq.s32 	%p26, %r122, 3;
	selp.b32 	%r289, %r288, %r287, %p26;
	add.s32 	%r290, %r288, %r285;
	setp.eq.s32 	%p27, %r122, 4;
	selp.b32 	%r291, %r290, %r289, %p27;
	ld.shared.v4.u32 	{%r292, %r293, %r294, %r295}, [_ZZN3cub18CUB_300001_SM_10006detail4scan16DeviceScanKernelINS2_10policy_hubIjjjmN4cuda3std3__44plusIvEEE10Policy1000EN6thrust24THRUST_300001_SM_1000_NS10device_ptrIjEESF_NS0_13ScanTileStateIjLb1EEES9_NS1_10InputValueIjPjEEmjLb0EjEEvT0_T1_T2_iT3_T4_T5_E12temp_storage+32];
	add.s32 	%r296, %r290, %r292;
	setp.eq.s32 	%p28, %r122, 5;
	selp.b32 	%r297, %r296, %r291, %p28;
	add.s32 	%r298, %r296, %r293;
	setp.eq.s32 	%p29, %r122, 6;
	selp.b32 	%r299, %r298, %r297, %p29;
	add.s32 	%r300, %r298, %r294;
	setp.eq.s32 	%p30, %r122, 7;
	selp.b32 	%r301, %r300, %r299, %p30;
	add.s32 	%r302, %r300, %r295;
	setp.eq.s32 	%p31, %r122, 8;
	selp.b32 	%r303, %r302, %r301, %p31;
	ld.shared.v4.u32 	{%r304, %r305, %r306, %r307}, [_ZZN3cub18CUB_300001_SM_10006detail4scan16DeviceScanKernelINS2_10policy_hubIjjjmN4cuda3std3__44plusIvEEE10Policy1000EN6thrust24THRUST_300001_SM_1000_NS10device_ptrIjEESF_NS0_13ScanTileStateIjLb1EEES9_NS1_10InputValueIjPjEEmjLb0EjEEvT0_T1_T2_iT3_T4_T5_E12temp_storage+48];
	add.s32 	%r308, %r302, %r304;
	setp.eq.s32 	%p32, %r122, 9;
	selp.b32 	%r309, %r308, %r303, %p32;
	add.s32 	%r310, %r308, %r305;
	setp.eq.s32 	%p33, %r122, 10;
	selp.b32 	%r311, %r310, %r309, %p33;
	add.s32 	%r312, %r310, %r306;
	setp.eq.s32 	%p34, %r122, 11;
	selp.b32 	%r313, %r312, %r311, %p34;
	add.s32 	%r314, %r312, %r307;
	setp.eq.s32 	%p35, %r122, 12;
	selp.b32 	%r315, %r314, %r313, %p35;
	ld.shared.u32 	%r316, [_ZZN3cub18CUB_300001_SM_10006detail4scan16DeviceScanKernelINS2_10policy_hubIjjjmN4cuda3std3__44plusIvEEE10Policy1000EN6thrust24THRUST_300001_SM_1000_NS10device_ptrIjEESF_NS0_13ScanTileStateIjLb1EEES9_NS1_10InputValueIjPjEEmjLb0EjEEvT0_T1_T2_iT3_T4_T5_E12temp_storage+64];
	add.s32 	%r149, %r314, %r316;
	setp.gt.u32 	%p36, %r76, 31;
	setp.lt.u32 	%p37, %r76, 32;
	setp.eq.s32 	%p38, %r227, 0;
	selp.b32 	%r317, 0, %r281, %p38;
	add.s32 	%r1001, %r315, %r317;
	selp.b32 	%r151, %r281, %r1001, %p37;
	@%p36 bra 	$L__BB5_90;
	setp.ne.s32 	%p39, %r76, 0;
	mul.wide.s32 	%rd24, %r4, 8;
	add.s64 	%rd13, %rd18, %rd24;
	@%p39 bra 	$L__BB5_77;
	st.shared.u32 	[_ZZN3cub18CUB_300001_SM_10006detail4scan16DeviceScanKernelINS2_10policy_hubIjjjmN4cuda3std3__44plusIvEEE10Policy1000EN6thrust24THRUST_300001_SM_1000_NS10device_ptrIjEESF_NS0_13ScanTileStateIjLb1EEES9_NS1_10InputValueIjPjEEmjLb0EjEEvT0_T1_T2_iT3_T4_T5_E12temp_storage+12], %r149;
	add.s64 	%rd25, %rd13, 256;
	mov.b32 	%r318, 100;
	// begin inline asm
	st.relaxed.gpu.v2.u32 [%rd25], {%r318, %r149};
	// end inline asm
$L__BB5_77:
	not.b32 	%r324, %r76;
	add.s32 	%r997, %r4, %r324;
	mov.b32 	%r320, 550;
	// begin inline asm
	nanosleep.u32 %r320;
	// end inline asm
	mul.wide.s32 	%rd27, %r997, 8;
	add.s64 	%rd28, %rd18, %rd27;
	add.s64 	%rd26, %rd28, 256;
	// begin inline asm
	ld.relaxed.gpu.v2.u32 {%r998, %r992}, [%rd26];
	// end inline asm
	mov.b32 	%r993, 478;
$L__BB5_78:
	setp.eq.s32 	%p40, %r998, 99;
	mov.b32 	%r325, -1;
	vote.sync.any.pred 	%p41, %p40, %r325;
	not.pred 	%p42, %p41;
	@%p42 bra 	$L__BB5_80;
	// begin inline asm
	nanosleep.u32 %r993;
	// end inline asm
	shr.u32 	%r993, %r993, 1;
	// begin inline asm
	ld.relaxed.gpu.v2.u32 {%r998, %r992}, [%rd26];
	// end inline asm
	bra.uni 	$L__BB5_78;
$L__BB5_80:
	setp.eq.s32 	%p43, %r998, 101;
	mov.b32 	%r352, -1;
	vote.sync.ballot.b32 	%r354, %p43, %r352;
	// begin inline asm
	mov.u32 %r327, %lanemask_ge;
	// end inline asm
	and.b32  	%r355, %r354, %r327;
	or.b32  	%r356, %r355, -2147483648;
	add.s32 	%r357, %r356, -1;
	not.b32 	%r358, %r356;
	and.b32  	%r359, %r358, %r357;
	popc.b32 	%r331, %r359;
	mov.b32 	%r330, 1;
	// begin inline asm
	shfl.sync.down.b32 %r328, %r992, %r330, %r331, %r352;
	// end inline asm
	setp.lt.s32 	%p45, %r227, %r331;
	selp.b32 	%r360, %r328, 0, %p45;
	add.s32 	%r334, %r360, %r992;
	mov.b32 	%r335, 2;
	// begin inline asm
	shfl.sync.down.b32 %r333, %r334, %r335, %r331, %r352;
	// end inline asm
	add.s32 	%r361, %r227, 2;
	setp.gt.s32 	%p46, %r361, %r331;
	selp.b32 	%r362, 0, %r333, %p46;
	add.s32 	%r339, %r334, %r362;
	mov.b32 	%r340, 4;
	// begin inline asm
	shfl.sync.down.b32 %r338, %r339, %r340, %r331, %r352;
	// end inline asm
	add.s32 	%r363, %r227, 4;
	setp.gt.s32 	%p47, %r363, %r331;
	selp.b32 	%r364, 0, %r338, %p47;
	add.s32 	%r344, %r339, %r364;
	mov.b32 	%r345, 8;
	// begin inline asm
	shfl.sync.down.b32 %r343, %r344, %r345, %r331, %r352;
	// end inline asm
	add.s32 	%r365, %r227, 8;
	setp.gt.s32 	%p48, %r365, %r331;
	selp.b32 	%r366, 0, %r343, %p48;
	add.s32 	%r349, %r344, %r366;
	mov.b32 	%r350, 16;
	// begin inline asm
	shfl.sync.down.b32 %r348, %r349, %r350, %r331, %r352;
	// end inline asm
	add.s32 	%r367, %r227, 16;
	setp.gt.s32 	%p49, %r367, %r331;
	selp.b32 	%r368, 0, %r348, %p49;
	add.s32 	%r994, %r349, %r368;
	add.s64 	%rd14, %rd18, 256;
	mov.b32 	%r995, 478;
$L__BB5_81:
	setp.ne.s32 	%p50, %r998, 101;
	mov.b32 	%r369, -1;
	vote.sync.all.pred 	%p51, %p50, %r369;
	not.pred 	%p52, %p51;
	@%p52 bra 	$L__BB5_86;
	shr.u32 	%r995, %r995, 1;
	mul.wide.s32 	%rd31, %r997, 8;
	add.s64 	%rd32, %rd14, %rd31;
	add.s64 	%rd30, %rd32, -256;
	// begin inline asm
	ld.relaxed.gpu.v2.u32 {%r998, %r999}, [%rd30];
	// end inline asm
	mov.u32 	%r1000, %r995;
$L__BB5_83:
	setp.eq.s32 	%p56, %r998, 99;
	mov.b32 	%r377, -1;
	vote.sync.any.pred 	%p57, %p56, %r377;
	not.pred 	%p58, %p57;
	@%p58 bra 	$L__BB5_85;
	// begin inline asm
	nanosleep.u32 %r1000;
	// end inline asm
	shr.u32 	%r1000, %r1000, 1;
	// begin inline asm
	ld.relaxed.gpu.v2.u32 {%r998, %r999}, [%rd30];
	// end inline asm
	bra.uni 	$L__BB5_83;
$L__BB5_85:
	setp.eq.s32 	%p59, %r998, 101;
	mov.b32 	%r403, -1;
	vote.sync.ballot.b32 	%r404, %p59, %r403;
	and.b32  	%r405, %r404, %r327;
	or.b32  	%r406, %r405, -2147483648;
	add.s32 	%r407, %r406, -1;
	not.b32 	%r408, %r406;
	and.b32  	%r409, %r408, %r407;
	popc.b32 	%r382, %r409;
	mov.b32 	%r381, 1;
	// begin inline asm
	shfl.sync.down.b32 %r379, %r999, %r381, %r382, %r403;
	// end inline asm
	setp.lt.s32 	%p61, %r227, %r382;
	selp.b32 	%r410, %r379, 0, %p61;
	add.s32 	%r385, %r410, %r999;
	mov.b32 	%r386, 2;
	// begin inline asm
	shfl.sync.down.b32 %r384, %r385, %r386, %r382, %r403;
	// end inline asm
	add.s32 	%r411, %r227, 2;
	setp.gt.s32 	%p62, %r411, %r382;
	selp.b32 	%r412, 0, %r384, %p62;
	add.s32 	%r390, %r385, %r412;
	mov.b32 	%r391, 4;
	// begin inline asm
	shfl.sync.down.b32 %r389, %r390, %r391, %r382, %r403;
	// end inline asm
	add.s32 	%r413, %r227, 4;
	setp.gt.s32 	%p63, %r413, %r382;
	selp.b32 	%r414, 0, %r389, %p63;
	add.s32 	%r395, %r390, %r414;
	mov.b32 	%r396, 8;
	// begin inline asm
	shfl.sync.down.b32 %r394, %r395, %r396, %r382, %r403;
	// end inline asm
	add.s32 	%r415, %r227, 8;
	setp.gt.s32 	%p64, %r415, %r382;
	selp.b32 	%r416, 0, %r394, %p64;
	add.s32 	%r400, %r395, %r416;
	mov.b32 	%r401, 16;
	// begin inline asm
	shfl.sync.down.b32 %r399, %r400, %r401, %r382, %r403;
	// end inline asm
	add.s32 	%r417, %r227, 16;
	setp.gt.s32 	%p65, %r417, %r382;
	selp.b32 	%r418, 0, %r399, %p65;
	add.s32 	%r419, %r418, %r994;
	add.s32 	%r994, %r419, %r400;
	add.s32 	%r997, %r997, -32;
	bra.uni 	$L__BB5_81;
$L__BB5_86:
	@%p39 bra 	$L__BB5_88;
	add.s32 	%r372, %r994, %r149;
	add.s64 	%rd29, %rd13, 256;
	mov.b32 	%r371, 101;
	// begin inline asm
	st.relaxed.gpu.v2.u32 [%rd29], {%r371, %r372};
	// end inline asm
	st.shared.u32 	[_ZZN3cub18CUB_300001_SM_10006detail4scan16DeviceScanKernelINS2_10policy_hubIjjjmN4cuda3std3__44plusIvEEE10Policy1000EN6thrust24THRUST_300001_SM_1000_NS10device_ptrIjEESF_NS0_13ScanTileStateIjLb1EEES9_NS1_10InputValueIjPjEEmjLb0EjEEvT0_T1_T2_iT3_T4_T5_E12temp_storage+4], %r994;
	st.shared.u32 	[_ZZN3cub18CUB_300001_SM_10006detail4scan16DeviceScanKernelINS2_10policy_hubIjjjmN4cuda3std3__44plusIvEEE10Policy1000EN6thrust24THRUST_300001_SM_1000_NS10device_ptrIjEESF_NS0_13ScanTileStateIjLb1EEES9_NS1_10InputValueIjPjEEmjLb0EjEEvT0_T1_T2_iT3_T4_T5_E12temp_storage+8], %r372;
$L__BB5_88:
	setp.ne.s32 	%p54, %r227, 0;
	mov.u32 	%r1001, %r151;
	@%p54 bra 	$L__BB5_90;
	st.shared.u32 	[_ZZN3cub18CUB_300001_SM_10006detail4scan16DeviceScanKernelINS2_10policy_hubIjjjmN4cuda3std3__44plusIvEEE10Policy1000EN6thrust24THRUST_300001_SM_1000_NS10device_ptrIjEESF_NS0_13ScanTileStateIjLb1EEES9_NS1_10InputValueIjPjEEmjLb0EjEEvT0_T1_T2_iT3_T4_T5_E12temp_storage+84], %r994;
	mov.u32 	%r1001, %r994;
$L__BB5_90:
	bar.sync 	0;
	setp.eq.s32 	%p55, %r76, 0;
	ld.shared.u32 	%r373, [_ZZN3cub18CUB_300001_SM_10006detail4scan16DeviceScanKernelINS2_10policy_hubIjjjmN4cuda3std3__44plusIvEEE10Policy1000EN6thrust24THRUST_300001_SM_1000_NS10device_ptrIjEESF_NS0_13ScanTileStateIjLb1EEES9_NS1_10InputValueIjPjEEmjLb0EjEEvT0_T1_T2_iT3_T4_T5_E12temp_storage+84];
	selp.b32 	%r374, 0, %r373, %p55;
	add.s32 	%r1002, %r374, %r1001;
$L__BB5_91:
	add.s32 	%r514, %r1002, %r125;
	add.s32 	%r515, %r126, %r514;
	add.s32 	%r516, %r127, %r515;
	add.s32 	%r517, %r128, %r516;
	add.s32 	%r518, %r129, %r517;
	add.s32 	%r519, %r130, %r518;
	add.s32 	%r520, %r131, %r519;
	add.s32 	%r521, %r132, %r520;
	add.s32 	%r522, %r133, %r521;
	add.s32 	%r523, %r134, %r522;
	add.s32 	%r524, %r135, %r523;
	add.s32 	%r525, %r136, %r524;
	add.s32 	%r526, %r137, %r525;
	add.s32 	%r527, %r138, %r526;
	add.s32 	%r528, %r139, %r527;
	add.s32 	%r529, %r140, %r528;
	add.s32 	%r530, %r141, %r529;
	add.s32 	%r531, %r142, %r530;
	bar.sync 	0;
	st.shared.u32 	[%r124], %r1002;
	st.shared.u32 	[%r124+4], %r514;
	st.shared.u32 	[%r124+8], %r515;
	st.shared.u32 	[%r124+12], %r516;
	st.shared.u32 	[%r124+16], %r517;
	st.shared.u32 	[%r124+20], %r518;
	st.shared.u32 	[%r124+24], %r519;
	st.shared.u32 	[%r124+28], %r520;
	st.shared.u32 	[%r124+32], %r521;
	st.shared.u32 	[%r124+36], %r522;
	st.shared.u32 	[%r124+40], %r523;
	st.shared.u32 	[%r124+44], %r524;
	st.shared.u32 	[%r124+48], %r525;
	st.shared.u32 	[%r124+52], %r526;
	st.shared.u32 	[%r124+56], %r527;
	st.shared.u32 	[%r124+60], %r528;
	st.shared.u32 	[%r124+64], %r529;
	st.shared.u32 	[%r124+68], %r530;
	st.shared.u32 	[%r124+72], %r531;
	bar.warp.sync 	-1;
	ld.shared.u32 	%r185, [%r123];
	ld.shared.u32 	%r186, [%r123+128];
	ld.shared.u32 	%r187, [%r123+256];
	ld.shared.u32 	%r188, [%r123+384];
	ld.shared.u32 	%r189, [%r123+512];
	ld.shared.u32 	%r190, [%r123+640];
	ld.shared.u32 	%r191, [%r123+768];
	ld.shared.u32 	%r192, [%r123+896];
	ld.shared.u32 	%r193, [%r123+1024];
	ld.shared.u32 	%r194, [%r123+1152];
	ld.shared.u32 	%r195, [%r123+1280];
	ld.shared.u32 	%r196, [%r123+1408];
	ld.shared.u32 	%r197, [%r123+1536];
	ld.shared.u32 	%r198, [%r123+1664];
	ld.shared.u32 	%r199, [%r123+1792];
	ld.shared.u32 	%r200, [%r123+1920];
	ld.shared.u32 	%r201, [%r123+2048];
	ld.shared.u32 	%r202, [%r123+2176];
	ld.shared.u32 	%r203, [%r123+2304];
	setp.ne.s32 	%p80, %r76, 0;
	@%p80 bra 	$L__BB5_93;
	st.volatile.shared.u32 	[_ZZN3cub18CUB_300001_SM_10006detail4scan16DeviceScanKernelINS2_10policy_hubIjjjmN4cuda3std3__44plusIvEEE10Policy1000EN6thrust24THRUST_300001_SM_1000_NS10device_ptrIjEESF_NS0_13ScanTileStateIjLb1EEES9_NS1_10InputValueIjPjEEmjLb0EjEEvT0_T1_T2_iT3_T4_T5_E12temp_storage+31616], %r75;
$L__BB5_93:
	bar.sync 	0;
	ld.volatile.shared.u32 	%r204, [_ZZN3cub18CUB_300001_SM_10006detail4scan16DeviceScanKernelINS2_10policy_hubIjjjmN4cuda3std3__44plusIvEEE10Policy1000EN6thrust24THRUST_300001_SM_1000_NS10device_ptrIjEESF_NS0_13ScanTileStateIjLb1EEES9_NS1_10InputValueIjPjEEmjLb0EjEEvT0_T1_T2_iT3_T4_T5_E12temp_storage+31616];
	cvt.u64.u32 	%rd39, %r78;
	add.s64 	%rd40, %rd5, %rd39;
	setp.ge.s32 	%p81, %r78, %r204;
	shl.b64 	%rd41, %rd40, 2;
	add.s64 	%rd15, %rd4, %rd41;
	@%p81 bra 	$L__BB5_95;
	st.global.u32 	[%rd15], %r185;
$L__BB5_95:
	mov.u32 	%r532, %tid.x;
	and.b32  	%r533, %r532, 992;
	mul.lo.s32 	%r534, %r533, 19;
	and.b32  	%r535, %r532, 31;
	or.b32  	%r536, %r534, %r535;
	add.s32 	%r537, %r536, 32;
	setp.ge.s32 	%p82, %r537, %r204;
	@%p82 bra 	$L__BB5_97;
	st.global.u32 	[%rd15+128], %r186;
$L__BB5_97:
	add.s32 	%r543, %r536, 64;
	setp.ge.s32 	%p83, %r543, %r204;
	@%p83 bra 	$L__BB5_99;
	st.global.u32 	[%rd15+256], %r187;
$L__BB5_99:
	add.s32 	%r549, %r536, 96;
	setp.ge.s32 	%p84, %r549, %r204;
	@%p84 bra 	$L__BB5_101;
	st.global.u32 	[%rd15+384], %r188;
$L__BB5_101:
	add.s32 	%r555, %r536, 128;
	setp.ge.s32 	%p85, %r555, %r204;
	@%p85 bra 	$L__BB5_103;
	st.global.u32 	[%rd15+512], %r189;
$L__BB5_103:
	add.s32 	%r561, %r536, 160;
	setp.ge.s32 	%p86, %r561, %r204;
	@%p86 bra 	$L__BB5_105;
	st.global.u32 	[%rd15+640], %r190;
$L__BB5_105:
	add.s32 	%r567, %r536, 192;
	setp.ge.s32 	%p87, %r567, %r204;
	@%p87 bra 	$L__BB5_107;
	st.global.u32 	[%rd15+768], %r191;
$L__BB5_107:
	add.s32 	%r573, %r536, 224;
	setp.ge.s32 	%p88, %r573, %r204;
	@%p88 bra 	$L__BB5_109;
	st.global.u32 	[%rd15+896], %r192;
$L__BB5_109:
	setp.ge.s32 	%p89, %r95, %r204;
	@%p89 bra 	$L__BB5_111;
	st.global.u32 	[%rd15+1024], %r193;
$L__BB5_111:
	setp.ge.s32 	%p90, %r98, %r204;
	@%p90 bra 	$L__BB5_113;
	st.global.u32 	[%rd15+1152], %r194;
$L__BB5_113:
	add.s32 	%r579, %r536, 320;
	setp.ge.s32 	%p91, %r579, %r204;
	@%p91 bra 	$L__BB5_115;
	st.global.u32 	[%rd15+1280], %r195;
$L__BB5_115:
	add.s32 	%r585, %r536, 352;
	setp.ge.s32 	%p92, %r585, %r204;
	@%p92 bra 	$L__BB5_117;
	st.global.u32 	[%rd15+1408], %r196;
$L__BB5_117:
	add.s32 	%r591, %r536, 384;
	setp.ge.s32 	%p93, %r591, %r204;
	@%p93 bra 	$L__BB5_119;
	st.global.u32 	[%rd15+1536], %r197;
$L__BB5_119:
	add.s32 	%r597, %r536, 416;
	setp.ge.s32 	%p94, %r597, %r204;
	@%p94 bra 	$L__BB5_121;
	st.global.u32 	[%rd15+1664], %r198;
$L__BB5_121:
	add.s32 	%r603, %r536, 448;
	setp.ge.s32 	%p95, %r603, %r204;
	@%p95 bra 	$L__BB5_123;
	st.global.u32 	[%rd15+1792], %r199;
$L__BB5_123:
	add.s32 	%r609, %r536, 480;
	setp.ge.s32 	%p96, %r609, %r204;
	@%p96 bra 	$L__BB5_125;
	st.global.u32 	[%rd15+1920], %r200;
$L__BB5_125:
	add.s32 	%r615, %r536, 512;
	setp.ge.s32 	%p97, %r615, %r204;
	@%p97 bra 	$L__BB5_127;
	st.global.u32 	[%rd15+2048], %r201;
$L__BB5_127:
	setp.ge.s32 	%p98, %r115, %r204;
	@%p98 bra 	$L__BB5_129;
	st.global.u32 	[%rd15+2176], %r202;
$L__BB5_129:
	setp.ge.s32 	%p99, %r118, %r204;
	@%p99 bra 	$L__BB5_131;
	st.global.u32 	[%rd15+2304], %r203;
$L__BB5_131:
	ret;

}
	// .globl	_ZN3cub18CUB_300001_SM_10006detail6reduce28DeviceReduceSingleTileKernelINS2_10policy_hubIjjN4cuda3std3__44plusIjEEE10Policy1000EN6thrust24THRUST_300001_SM_1000_NS10device_ptrIjEEPjjS9_jjNS7_10__identityEEEvT0_T1_T2_T3_T4_T6_
.visible .entry _ZN3cub18CUB_300001_SM_10006detail6reduce28DeviceReduceSingleTileKernelINS2_10policy_hubIjjN4cuda3std3__44plusIjEEE10Policy1000EN6thrust24THRUST_300001_SM_1000_NS10device_ptrIjEEPjjS9_jjNS7_10__identityEEEvT0_T1_T2_T3_T4_T6_(
	.param .align 8 .b8 _ZN3cub18CUB_300001_SM_10006detail6reduce28DeviceReduceSingleTileKernelINS2_10policy_hubIjjN4cuda3std3__44plusIjEEE10Policy1000EN6thrust24THRUST_300001_SM_1000_NS10device_ptrIjEEPjjS9_jjNS7_10__identityEEEvT0_T1_T2_T3_T4_T6__param_0[8],
	.param .u64 .ptr .align 1 _ZN3cub18CUB_300001_SM_10006detail6reduce28DeviceReduceSingleTileKernelINS2_10policy_hubIjjN4cuda3std3__44plusIjEEE10Policy1000EN6thrust24THRUST_300001_SM_1000_NS10device_ptrIjEEPjjS9_jjNS7_10__identityEEEvT0_T1_T2_T3_T4_T6__param_1,
	.param .u32 _ZN3cub18CUB_300001_SM_10006detail6reduce28DeviceReduceSingleTileKernelINS2_10policy_hubIjjN4cuda3std3__44plusIjEEE10Policy1000EN6thrust24THRUST_300001_SM_1000_NS10device_ptrIjEEPjjS9_jjNS7_10__identityEEEvT0_T1_T2_T3_T4_T6__param_2,
	.param .align 1 .b8 _ZN3cub18CUB_300001_SM_10006detail6reduce28DeviceReduceSingleTileKernelINS2_10policy_hubIjjN4cuda3std3__44plusIjEEE10Policy1000EN6thrust24THRUST_300001_SM_1000_NS10device_ptrIjEEPjjS9_jjNS7_10__identityEEEvT0_T1_T2_T3_T4_T6__param_3[1],
	.param .u32 _ZN3cub18CUB_300001_SM_10006detail6reduce28DeviceReduceSingleTileKernelINS2_10policy_hubIjjN4cuda3std3__44plusIjEEE10Policy1000EN6thrust24THRUST_300001_SM_1000_NS10device_ptrIjEEPjjS9_jjNS7_10__identityEEEvT0_T1_T2_T3_T4_T6__param_4,
	.param .align 1 .b8 _ZN3cub18CUB_300001_SM_10006detail6reduce28DeviceReduceSingleTileKernelINS2_10policy_hubIjjN4cuda3std3__44plusIjEEE10Policy1000EN6thrust24THRUST_300001_SM_1000_NS10device_ptrIjEEPjjS9_jjNS7_10__identityEEEvT0_T1_T2_T3_T4_T6__param_5[1]
)
.maxntid 256
.minnctapersm 1
{
	.reg .pred 	%p<59>;
	.reg .b32 	%r<511>;
	.reg .b64 	%rd<84>;
	// demoted variable
	.shared .align 4 .b8 _ZZN3cub18CUB_300001_SM_10006detail6reduce28DeviceReduceSingleTileKernelINS2_10policy_hubIjjN4cuda3std3__44plusIjEEE10Policy1000EN6thrust24THRUST_300001_SM_1000_NS10device_ptrIjEEPjjS9_jjNS7_10__identityEEEvT0_T1_T2_T3_T4_T6_E12temp_storage[44];
	ld.param.u64 	%rd9, [_ZN3cub18CUB_300001_SM_10006detail6reduce28DeviceReduceSingleTileKernelINS2_10policy_hubIjjN4cuda3std3__44plusIjEEE10Policy1000EN6thrust24THRUST_300001_SM_1000_NS10device_ptrIjEEPjjS9_jjNS7_10__identityEEEvT0_T1_T2_T3_T4_T6__param_0];
	ld.param.u64 	%rd10, [_ZN3cub18CUB_300001_SM_10006detail6reduce28DeviceReduceSingleTileKernelINS2_10policy_hubIjjN4cuda3std3__44plusIjEEE10Policy1000EN6thrust24THRUST_300001_SM_1000_NS10device_ptrIjEEPjjS9_jjNS7_10__identityEEEvT0_T1_T2_T3_T4_T6__param_1];
	ld.param.u32 	%r90, [_ZN3cub18CUB_300001_SM_10006detail6reduce28DeviceReduceSingleTileKernelINS2_10policy_hubIjjN4cuda3std3__44plusIjEEE10Policy1000EN6thrust24THRUST_300001_SM_1000_NS10device_ptrIjEEPjjS9_jjNS7_10__identityEEEvT0_T1_T2_T3_T4_T6__param_2];
	ld.param.u32 	%r91, [_ZN3cub18CUB_300001_SM_10006detail6reduce28DeviceReduceSingleTileKernelINS2_10policy_hubIjjN4cuda3std3__44plusIjEEE10Policy1000EN6thrust24THRUST_300001_SM_1000_NS10device_ptrIjEEPjjS9_jjNS7_10__identityEEEvT0_T1_T2_T3_T4_T6__param_4];
	cvta.to.global.u64 	%rd1, %rd10;
	setp.ne.s32 	%p1, %r90, 0;
	@%p1 bra 	$L__BB6_3;
	mov.u32 	%r471, %tid.x;
	setp.ne.s32 	%p58, %r471, 0;
	@%p58 bra 	$L__BB6_52;
	st.global.u32 	[%rd1], %r91;
	bra.uni 	$L__BB6_52;
$L__BB6_3:
	cvta.to.global.u64 	%rd2, %rd9;
	setp.gt.u32 	%p2, %r90, 4095;
	@%p2 bra 	$L__BB6_28;
	mov.u32 	%r1, %tid.x;
	setp.ge.u32 	%p24, %r1, %r90;
	mov.b32 	%r488, 0;
	mov.u32 	%r478, %r1;
	@%p24 bra 	$L__BB6_6;
	mul.wide.u32 	%rd73, %r1, 4;
	add.s64 	%rd74, %rd2, %rd73;
	ld.global.u32 	%r488, [%rd74];
	add.s32 	%r478, %r1, 256;
$L__BB6_6:
	setp.ge.u32 	%p25, %r478, %r90;
	@%p25 bra 	$L__BB6_19;
	not.b32 	%r298, %r478;
	add.s32 	%r299, %r90, %r298;
	shr.u32 	%r300, %r299, 8;
	add.s32 	%r6, %r300, 1;
	and.b32  	%r7, %r6, 15;
	setp.lt.u32 	%p26, %r299, 3840;
	@%p26 bra 	$L__BB6_10;
	and.b32  	%r301, %r6, 33554416;
	neg.s32 	%r474, %r301;
	mul.wide.u32 	%rd75, %r478, 4;
	add.s64 	%rd76, %rd75, %rd2;
	add.s64 	%rd82, %rd76, 8192;
$L__BB6_9:
	.pragma "nounroll";
	ld.global.u32 	%r302, [%rd82+-8192];
	add.s32 	%r303, %r302, %r488;
	ld.global.u32 	%r304, [%rd82+-7168];
	add.s32 	%r305, %r304, %r303;
	ld.global.u32 	%r306, [%rd82+-6144];
	add.s32 	%r307, %r306, %r305;
	ld.global.u32 	%r308, [%rd82+-5120];
	add.s32 	%r309, %r308, %r307;
	ld.global.u32 	%r310, [%rd82+-4096];
	add.s32 	%r311, %r310, %r309;
	ld.global.u32 	%r312, [%rd82+-3072];
	add.s32 	%r313, %r312, %r311;
	ld.global.u32 	%r314, [%rd82+-2048];
	add.s32 	%r315, %r314, %r313;
	ld.global.u32 	%r316, [%rd82+-1024];
	add.s32 	%r317, %r316, %r315;
	ld.global.u32 	%r318, [%rd82];
	add.s32 	%r319, %r318, %r317;
	ld.global.u32 	%r320, [%rd82+1024];
	add.s32 	%r321, %r320, %r319;
	ld.global.u32 	%r322, [%rd82+2048];
	add.s32 	%r323, %r322, %r321;
	ld.global.u32 	%r324, [%rd82+3072];
	add.s32 	%r325, %r324, %r323;
	ld.global.u32 	%r326, [%rd82+4096];
	add.s32 	%r327, %r326, %r325;
	ld.global.u32 	%r328, [%rd82+5120];
	add.s32 	%r329, %r328, %r327;
	ld.global.u32 	%r330, [%rd82+6144];
	add.s32 	%r331, %r330, %r329;
	ld.global.u32 	%r332, [%rd82+7168];
	add.s32 	%r488, %r332, %r331;
	add.s32 	%r478, %r478, 4096;
	add.s32 	%r474, %r474, 16;
	add.s64 	%rd82, %rd82, 16384;
	setp.ne.s32 	%p27, %r474, 0;
	@%p27 bra 	$L__BB6_9;
$L__BB6_10:
	setp.eq.s32 	%p28, %r7, 0;
	@%p28 bra 	$L__BB6_19;
	and.b32  	%r18, %r6, 7;
	setp.lt.u32 	%p29, %r7, 8;
	@%p29 bra 	$L__BB6_13;
	mul.wide.u32 	%rd77, %r478, 4;
	add.s64 	%rd78, %rd2, %rd77;
	ld.global.u32 	%r334, [%rd78];
	add.s32 	%r335, %r334, %r488;
	ld.global.u32 	%r336, [%rd78+1024];
	add.s32 	%r337, %r336, %r335;
	ld.global.u32 	%r338, [%rd78+2048];
	add.s32 	%r339, %r338, %r337;
	ld.global.u32 	%r340, [%rd78+3072];
	add.s32 	%r341, %r340, %r339;
	ld.global.u32 	%r342, [%rd78+4096];
	add.s32 	%r343, %r342, %r341;
	ld.global.u32 	%r344, [%rd78+5120];
	add.s32 	%r345, %r344, %r343;
	ld.global.u32 	%r346, [%rd78+6144];
	add.s32 	%r347, %r346, %r345;
	ld.global.u32 	%r348, [%rd78+7168];
	add.s32 	%r488, %r348, %r347;
	add.s32 	%r478, %r478, 2048;
$L__BB6_13:
	setp.eq.s32 	%p30, %r18, 0;
	@%p30 bra 	$L__BB6_19;
	and.b32  	%r24, %r6, 3;
	setp.lt.u32 	%p31, %r18, 4;
	@%p31 bra 	$L__BB6_16;
	mul.wide.u32 	%rd79, %r478, 4;
	add.s64 	%rd80, %rd2, %rd79;
	ld.global.u32 	%r350, [%rd80];
	add.s32 	%r351, %r350, %r488;
	ld.global.u32 	%r352, [%rd80+1024];
	add.s32 	%r353, %r352, %r351;
	ld.global.u32 	%r354, [%rd80+2048];
	add.s32 	%r355, %r354, %r353;
	ld.global.u32 	%r356, [%rd80+3072];
	add.s32 	%r488, %r356, %r355;
	add.s32 	%r478, %r478, 1024;
$L__BB6_16:
	setp.eq.s32 	%p32, %r24, 0;
	@%p32 bra 	$L__BB6_19;
	mul.wide.u32 	%rd81, %r478, 4;
	add.s64 	%rd83, %rd2, %rd81;
	neg.s32 	%r486, %r24;
$L__BB6_18:
	.pragma "nounroll";
	ld.global.u32 	%r357, [%rd83];
	add.s32 	%r488, %r357, %r488;
	add.s64 	%rd83, %rd83, 1024;
	add.s32 	%r486, %r486, 1;
	setp.ne.s32 	%p33, %r486, 0;
	@%p33 bra 	$L__BB6_18;
$L__BB6_19:
	setp.lt.u32 	%p34, %r90, 256;
	@%p34 bra 	$L__BB6_24;
	// begin inline asm
	mov.u32 %r421, %laneid;
	// end inline asm
	mov.b32 	%r424, 1;
	mov.b32 	%r445, 31;
	mov.b32 	%r446, -1;
	// begin inline asm
	shfl.sync.down.b32 %r422, %r488, %r424, %r445, %r446;
	// end inline asm
	setp.gt.s32 	%p50, %r421, 30;
	selp.b32 	%r447, 0, %r422, %p50;
	add.s32 	%r428, %r447, %r488;
	mov.b32 	%r429, 2;
	// begin inline asm
	shfl.sync.down.b32 %r427, %r428, %r429, %r445, %r446;
	// end inline asm
	setp.gt.s32 	%p51, %r421, 29;
	selp.b32 	%r448, 0, %r427, %p51;
	add.s32 	%r433, %r428, %r448;
	mov.b32 	%r434, 4;
	// begin inline asm
	shfl.sync.down.b32 %r432, %r433, %r434, %r445, %r446;
	// end inline asm
	setp.gt.s32 	%p52, %r421, 27;
	selp.b32 	%r449, 0, %r432, %p52;
	add.s32 	%r438, %r433, %r449;
	mov.b32 	%r439, 8;
	// begin inline asm
	shfl.sync.down.b32 %r437, %r438, %r439, %r445, %r446;
	// end inline asm
	setp.gt.s32 	%p53, %r421, 23;
	selp.b32 	%r450, 0, %r437, %p53;
	add.s32 	%r443, %r438, %r450;
	mov.b32 	%r444, 16;
	// begin inline asm
	shfl.sync.down.b32 %r442, %r443, %r444, %r445, %r446;
	// end inline asm
	setp.gt.s32 	%p54, %r421, 15;
	selp.b32 	%r451, 0, %r442, %p54;
	add.s32 	%r510, %r443, %r451;
	setp.ne.s32 	%p55, %r421, 0;
	@%p55 bra 	$L__BB6_22;
	shr.u32 	%r452, %r1, 3;
	and.b32  	%r453, %r452, 124;
	mov.u32 	%r454, _ZZN3cub18CUB_300001_SM_10006detail6reduce28DeviceReduceSingleTileKernelINS2_10policy_hubIjjN4cuda3std3__44plusIjEEE10Policy1000EN6thrust24THRUST_300001_SM_1000_NS10device_ptrIjEEPjjS9_jjNS7_10__identityEEEvT0_T1_T2_T3_T4_T6_E12temp_storage;
	add.s32 	%r455, %r454, %r453;
	st.shared.u32 	[%r455+8], %r510;
$L__BB6_22:
	bar.sync 	0;
	setp.ne.s32 	%p56, %r1, 0;
	@%p56 bra 	$L__BB6_50;
	ld.shared.u32 	%r456, [_ZZN3cub18CUB_300001_SM_10006detail6reduce28DeviceReduceSingleTileKernelINS2_10policy_hubIjjN4cuda3std3__44plusIjEEE10Policy1000EN6thrust24THRUST_300001_SM_1000_NS10device_ptrIjEEPjjS9_jjNS7_10__identityEEEvT0_T1_T2_T3_T4_T6_E12temp_storage+12];
	add.s32 	%r457, %r456, %r510;
	ld.shared.u32 	%r458, [_ZZN3cub18CUB_300001_SM_10006detail6reduce28DeviceReduceSingleTileKernelINS2_10policy_hubIjjN4cuda3std3__44plusIjEEE10Policy1000EN6thrust24THRUST_300001_SM_1000_NS10device_ptrIjEEPjjS9_jjNS7_10__identityEEEvT0_T1_T2_T3_T4_T6_E12temp_storage+16];
	add.s32 	%r459, %r457, %r458;
	ld.shared.u32 	%r460, [_ZZN3cub18CUB_300001_SM_10006detail6reduce28DeviceReduceSingleTileKernelINS2_10policy_hubIjjN4cuda3std3__44plusIjEEE10Policy1000EN6thrust24THRUST_300001_SM_1000_NS10device_ptrIjEEPjjS9_jjNS7_10__identityEEEvT0_T1_T2_T3_T4_T6_E12temp_storage+20];
	add.s32 	%r461, %r459, %r460;
	ld.shared.u32 	%r462, [_ZZN3cub18CUB_300001_SM_10006detail6reduce28DeviceReduceSingleTileKernelINS2_10policy_hubIjjN4cuda3std3__44plusIjEEE10Policy1000EN6thrust24THRUST_300001_SM_1000_NS10device_ptrIjEEPjjS9_jjNS7_10__identityEEEvT0_T1_T2_T3_T4_T6_E12temp_storage+24];
	add.s32 	%r463, %r461, %r462;
	ld.shared.u32 	%r464, [_ZZN3cub18CUB_300001_SM_10006detail6reduce28DeviceReduceSingleTileKernelINS2_10policy_hubIjjN4cuda3std3__44plusIjEEE10Policy1000EN6thrust24THRUST_300001_SM_1000_NS10device_ptrIjEEPjjS9_jjNS7_10__identityEEEvT0_T1_T2_T3_T4_T6_E12temp_storage+28];
	add.s32 	%r465, %r463, %r464;
	ld.shared.u32 	%r466, [_ZZN3cub18CUB_300001_SM_10006detail6reduce28DeviceReduceSingleTileKernelINS2_10policy_hubIjjN4cuda3std3__44plusIjEEE10Policy1000EN6thrust24THRUST_300001_SM_1000_NS10device_ptrIjEEPjjS9_jjNS7_10__identityEEEvT0_T1_T2_T3_T4_T6_E12temp_storage+32];
	add.s32 	%r467, %r465, %r466;
	ld.shared.u32 	%r468, [_ZZN3cub18CUB_300001_SM_10006detail6reduce28DeviceReduceSingleTileKernelINS2_10policy_hubIjjN4cuda3std3__44plusIjEEE10Policy1000EN6thrust24THRUST_300001_SM_1000_NS10device_ptrIjEEPjjS9_jjNS7_10__identityEEEvT0_T1_T2_T3_T4_T6_E12temp_storage+36];
	add.s32 	%r510, %r467, %r468;
	bra.uni 	$L__BB6_50;
$L__BB6_24:
	// begin inline asm
	mov.u32 %r358, %laneid;
	// end inline asm
	and.b32  	%r384, %r1, 992;
	add.s32 	%r385, %r384, 32;
	setp.gt.u32 	%p35, %r385, %r90;
	not.b32 	%r386, %r384;
	add.s32 	%r387, %r90, %r386;
	selp.b32 	%r382, %r387, 31, %p35;
	mov.b32 	%r361, 1;
	mov.b32 	%r383, -1;
	// begin inline asm
	shfl.sync.down.b32 %r359, %r488, %r361, %r382, %r383;
	// end inline asm
	setp.lt.s32 	%p36, %r358, %r382;
	selp.b32 	%r388, %r359, 0, %p36;
	add.s32 	%r365, %r388, %r488;
	mov.b32 	%r366, 2;
	// begin inline asm
	shfl.sync.down.b32 %r364, %r365, %r366, %r382, %r383;
	// end inline asm
	add.s32 	%r389, %r358, 2;
	setp.gt.s32 	%p37, %r389, %r382;
	selp.b32 	%r390, 0, %r364, %p37;
	add.s32 	%r370, %r365, %r390;
	mov.b32 	%r371, 4;
	// begin inline asm
	shfl.sync.down.b32 %r369, %r370, %r371, %r382, %r383;
	// end inline asm
	add.s32 	%r391, %r358, 4;
	setp.gt.s32 	%p38, %r391, %r382;
	selp.b32 	%r392, 0, %r369, %p38;
	add.s32 	%r375, %r370, %r392;
	mov.b32 	%r376, 8;
	// begin inline asm
	shfl.sync.down.b32 %r374, %r375, %r376, %r382, %r383;
	// end inline asm
	add.s32 	%r393, %r358, 8;
	setp.gt.s32 	%p39, %r393, %r382;
	selp.b32 	%r394, 0, %r374, %p39;
	add.s32 	%r380, %r375, %r394;
	mov.b32 	%r381, 16;
	// begin inline asm
	shfl.sync.down.b32 %r379, %r380, %r381, %r382, %r383;
	// end inline asm
	add.s32 	%r395, %r358, 16;
	setp.gt.s32 	%p40, %r395, %r382;
	selp.b32 	%r396, 0, %r379, %p40;
	add.s32 	%r510, %r380, %r396;
	setp.ne.s32 	%p41, %r358, 0;
	@%p41 bra 	$L__BB6_26;
	shr.u32 	%r397, %r1, 3;
	and.b32  	%r398, %r397, 124;
	mov.u32 	%r399, _ZZN3cub18CUB_300001_SM_10006detail6reduce28DeviceReduceSingleTileKernelINS2_10policy_hubIjjN4cuda3std3__44plusIjEEE10Policy1000EN6thrust24THRUST_300001_SM_1000_NS10device_ptrIjEEPjjS9_jjNS7_10__identityEEEvT0_T1_T2_T3_T4_T6_E12temp_storage;
	add.s32 	%r400, %r399, %r398;
	st.shared.u32 	[%r400+8], %r510;
$L__BB6_26:
	bar.sync 	0;
	setp.ne.s32 	%p42, %r1, 0;
	@%p42 bra 	$L__BB6_50;
	setp.gt.u32 	%p43, %r90, 32;
	ld.shared.u32 	%r401, [_ZZN3cub18CUB_300001_SM_10006detail6reduce28DeviceReduceSingleTileKernelINS2_10policy_hubIjjN4cuda3std3__44plusIjEEE10Policy1000EN6thrust24THRUST_300001_SM_1000_NS10device_ptrIjEEPjjS9_jjNS7_10__identityEEEvT0_T1_T2_T3_T4_T6_E12temp_storage+12];
	selp.b32 	%r402, %r401, 0, %p43;
	add.s32 	%r403, %r402, %r510;
	setp.gt.u32 	%p44, %r90, 64;
	ld.shared.u32 	%r404, [_ZZN3cub18CUB_300001_SM_10006detail6reduce28DeviceReduceSingleTileKernelINS2_10policy_hubIjjN4cuda3std3__44plusIjEEE10Policy1000EN6thrust24THRUST_300001_SM_1000_NS10device_ptrIjEEPjjS9_jjNS7_10__identityEEEvT0_T1_T2_T3_T4_T6_E12temp_storage+16];
	selp.b32 	%r405, %r404, 0, %p44;
	add.s32 	%r406, %r403, %r405;
	setp.gt.u32 	%p45, %r90, 96;
	ld.shared.u32 	%r407, [_ZZN3cub18CUB_300001_SM_10006detail6reduce28DeviceReduceSingleTileKernelINS2_10policy_hubIjjN4cuda3std3__44plusIjEEE10Policy1000EN6thrust24THRUST_300001_SM_1000_NS10device_ptrIjEEPjjS9_jjNS7_10__identityEEEvT0_T1_T2_T3_T4_T6_E12temp_storage+20];
	selp.b32 	%r408, %r407, 0, %p45;
	add.s32 	%r409, %r406, %r408;
	setp.gt.u32 	%p46, %r90, 128;
	ld.shared.u32 	%r410, [_ZZN3cub18CUB_300001_SM_10006detail6reduce28DeviceReduceSingleTileKernelINS2_10policy_hubIjjN4cuda3std3__44plusIjEEE10Policy1000EN6thrust24THRUST_300001_SM_1000_NS10device_ptrIjEEPjjS9_jjNS7_10__identityEEEvT0_T1_T2_T3_T4_T6_E12temp_storage+24];
	selp.b32 	%r411, %r410, 0, %p46;
	add.s32 	%r412, %r409, %r411;
	setp.gt.u32 	%p47, %r90, 160;
	ld.shared.u32 	%r413, [_ZZN3cub18CUB_300001_SM_10006detail6reduce28DeviceReduceSingleTileKernelINS2_10policy_hubIjjN4cuda3std3__44plusIjEEE10Policy1000EN6thrust24THRUST_300001_SM_1000_NS10device_ptrIjEEPjjS9_jjNS7_10__identityEEEvT0_T1_T2_T3_T4_T6_E12temp_storage+28];
	selp.b32 	%r414, %r413, 0, %p47;
	add.s32 	%r415, %r412, %r414;
	setp.gt.u32 	%p48, %r90, 192;
	ld.shared.u32 	%r416, [_ZZN3cub18CUB_300001_SM_10006detail6reduce28DeviceReduceSingleTileKernelINS2_10policy_hubIjjN4cuda3std3__44plusIjEEE10Policy1000EN6thrust24THRUST_300001_SM_1000_NS10device_ptrIjEEPjjS9_jjNS7_10__identityEEEvT0_T1_T2_T3_T4_T6_E12temp_storage+32];
	selp.b32 	%r417, %r416, 0, %p48;
	add.s32 	%r418, %r415, %r417;
	setp.gt.u32 	%p49, %r90, 224;
	ld.shared.u32 	%r419, [_ZZN3cub18CUB_300001_SM_10006detail6reduce28DeviceReduceSingleTileKernelINS2_10policy_hubIjjN4cuda3std3__44plusIjEEE10Policy1000EN6thrust24THRUST_300001_SM_1000_NS10device_ptrIjEEPjjS9_jjNS7_10__identityEEEvT0_T1_T2_T3_T4_T6_E12temp_storage+36];
	selp.b32 	%r420, %r419, 0, %p49;
	add.s32 	%r510, %r418, %r420;
	bra.uni 	$L__BB6_50;
$L__BB6_28:
	mov.u32 	%r40, %tid.x;
	mul.wide.u32 	%rd11, %r40, 4;
	add.s64 	%rd12, %rd2, %rd11;
	ld.global.u32 	%r93, [%rd12];
	ld.global.u32 	%r94, [%rd12+1024];
	ld.global.u32 	%r95, [%rd12+2048];
	ld.global.u32 	%r96, [%rd12+3072];
	ld.global.u32 	%r97, [%rd12+4096];
	ld.global.u32 	%r98, [%rd12+5120];
	ld.global.u32 	%r99, [%rd12+6144];
	ld.global.u32 	%r100, [%rd12+7168];
	ld.global.u32 	%r101, [%rd12+8192];
	ld.global.u32 	%r102, [%rd12+9216];
	ld.global.u32 	%r103, [%rd12+10240];
	ld.global.u32 	%r104, [%rd12+11264];
	ld.global.u32 	%r105, [%rd12+12288];
	ld.global.u32 	%r106, [%rd12+13312];
	ld.global.u32 	%r107, [%rd12+14336];
	ld.global.u32 	%r108, [%rd12+15360];
	add.s32 	%r109, %r94, %r93;
	add.s32 	%r110, %r95, %r109;
	add.s32 	%r111, %r96, %r110;
	add.s32 	%r112, %r97, %r111;
	add.s32 	%r113, %r98, %r112;
	add.s32 	%r114, %r99, %r113;
	add.s32 	%r115, %r100, %r114;
	add.s32 	%r116, %r101, %r115;
	add.s32 	%r117, %r102, %r116;
	add.s32 	%r118, %r103, %r117;
	add.s32 	%r119, %r104, %r118;
	add.s32 	%r120, %r105, %r119;
	add.s32 	%r121, %r106, %r120;
	add.s32 	%r122, %r107, %r121;
	add.s32 	%r509, %r108, %r122;
	add.s32 	%r42, %r90, -4096;
	setp.lt.u32 	%p3, %r42, 4096;
	mov.b32 	%r492, 4096;
	@%p3 bra 	$L__BB6_32;
	mov.b32 	%r492, 4096;
$L__BB6_30:
	add.s32 	%r124, %r40, %r492;
	mul.wide.u32 	%rd13, %r124, 4;
	add.s64 	%rd14, %rd2, %rd13;
	ld.global.u32 	%r125, [%rd14];
	ld.global.u32 	%r126, [%rd14+1024];
	ld.global.u32 	%r127, [%rd14+2048];
	ld.global.u32 	%r128, [%rd14+3072];
	ld.global.u32 	%r129, [%rd14+4096];
	ld.global.u32 	%r130, [%rd14+5120];
	ld.global.u32 	%r131, [%rd14+6144];
	ld.global.u32 	%r132, [%rd14+7168];
	ld.global.u32 	%r133, [%rd14+8192];
	ld.global.u32 	%r134, [%rd14+9216];
	ld.global.u32 	%r135, [%rd14+10240];
	ld.global.u32 	%r136, [%rd14+11264];
	ld.global.u32 	%r137, [%rd14+12288];
	ld.global.u32 	%r138, [%rd14+13312];
	ld.global.u32 	%r139, [%rd14+14336];
	ld.global.u32 	%r140, [%rd14+15360];
	add.s32 	%r141, %r125, %r509;
	add.s32 	%r142, %r126, %r141;
	add.s32 	%r143, %r127, %r142;
	add.s32 	%r144, %r128, %r143;
	add.s32 	%r145, %r129, %r144;
	add.s32 	%r146, %r130, %r145;
	add.s32 	%r147, %r131, %r146;
	add.s32 	%r148, %r132, %r147;
	add.s32 	%r149, %r133, %r148;
	add.s32 	%r150, %r134, %r149;
	add.s32 	%r151, %r135, %r150;
	add.s32 	%r152, %r136, %r151;
	add.s32 	%r153, %r137, %r152;
	add.s32 	%r154, %r138, %r153;
	add.s32 	%r155, %r139, %r154;
	add.s32 	%r509, %r140, %r155;
	sub.s32 	%r156, %r90, %r492;
	setp.lt.u32 	%p4, %r156, 4096;
	@%p4 bra 	$L__BB6_46;
	add.s32 	%r492, %r492, 4096;
	setp.le.u32 	%p5, %r492, %r42;
	@%p5 bra 	$L__BB6_30;
$L__BB6_32:
	setp.le.u32 	%p6, %r90, %r492;
	sub.s32 	%r157, %r90, %r492;
	setp.ge.s32 	%p7, %r40, %r157;
	or.pred  	%p8, %p6, %p7;
	@%p8 bra 	$L__BB6_46;
	not.b32 	%r160, %r40;
	add.s32 	%r161, %r90, %r160;
	sub.s32 	%r162, %r161, %r492;
	shr.u32 	%r163, %r162, 8;
	add.s32 	%r49, %r163, 1;
	and.b32  	%r50, %r49, 15;
	setp.lt.u32 	%p9, %r162, 3840;
	mov.u32 	%r501, %r40;
	@%p9 bra 	$L__BB6_37;
	or.b32  	%r495, %r40, 2048;
	add.s32 	%r494, %r40, %r492;
	and.b32  	%r164, %r49, 33554416;
	neg.s32 	%r493, %r164;
$L__BB6_35:
	.pragma "nounroll";
	mul.wide.u32 	%rd15, %r494, 4;
	add.s64 	%rd16, %rd2, %rd15;
	ld.global.u32 	%r165, [%rd16];
	add.s32 	%r166, %r165, %r509;
	add.s32 	%r167, %r494, 256;
	mul.wide.u32 	%rd17, %r167, 4;
	add.s64 	%rd18, %rd2, %rd17;
	ld.global.u32 	%r168, [%rd18];
	add.s32 	%r169, %r168, %r166;
	add.s32 	%r170, %r494, 512;
	mul.wide.u32 	%rd19, %r170, 4;
	add.s64 	%rd20, %rd2, %rd19;
	ld.global.u32 	%r171, [%rd20];
	add.s32 	%r172, %r171, %r169;
	add.s32 	%r173, %r494, 768;
	mul.wide.u32 	%rd21, %r173, 4;
	add.s64 	%rd22, %rd2, %rd21;
	ld.global.u32 	%r174, [%rd22];
	add.s32 	%r175, %r174, %r172;
	add.s32 	%r176, %r494, 1024;
	mul.wide.u32 	%rd23, %r176, 4;
	add.s64 	%rd24, %rd2, %rd23;
	ld.global.u32 	%r177, [%rd24];
	add.s32 	%r178, %r177, %r175;
	add.s32 	%r179, %r494, 1280;
	mul.wide.u32 	%rd25, %r179, 4;
	add.s64 	%rd26, %rd2, %rd25;
	ld.global.u32 	%r180, [%rd26];
	add.s32 	%r181, %r180, %r178;
	add.s32 	%r182, %r494, 1536;
	mul.wide.u32 	%rd27, %r182, 4;
	add.s64 	%rd28, %rd2, %rd27;
	ld.global.u32 	%r183, [%rd28];
	add.s32 	%r184, %r183, %r181;
	add.s32 	%r185, %r494, 1792;
	mul.wide.u32 	%rd29, %r185, 4;
	add.s64 	%rd30, %rd2, %rd29;
	ld.global.u32 	%r186, [%rd30];
	add.s32 	%r187, %r186, %r184;
	add.s32 	%r188, %r494, 2048;
	mul.wide.u32 	%rd31, %r188, 4;
	add.s64 	%rd32, %rd2, %rd31;
	ld.global.u32 	%r189, [%rd32];
	add.s32 	%r190, %r189, %r187;
	add.s32 	%r191, %r494, 2304;
	mul.wide.u32 	%rd33, %r191, 4;
	add.s64 	%rd34, %rd2, %rd33;
	ld.global.u32 	%r192, [%rd34];
	add.s32 	%r193, %r192, %r190;
	add.s32 	%r194, %r494, 2560;
	mul.wide.u32 	%rd35, %r194, 4;
	add.s64 	%rd36, %rd2, %rd35;
	ld.global.u32 	%r195, [%rd36];
	add.s32 	%r196, %r195, %r193;
	add.s32 	%r197, %r494, 2816;
	mul.wide.u32 	%rd37, %r197, 4;
	add.s64 	%rd38, %rd2, %rd37;
	ld.global.u32 	%r198, [%rd38];
	add.s32 	%r199, %r198, %r196;
	add.s32 	%r200, %r494, 3072;
	mul.wide.u32 	%rd39, %r200, 4;
	add.s64 	%rd40, %rd2, %rd39;
	ld.global.u32 	%r201, [%rd40];
	add.s32 	%r202, %r201, %r199;
	add.s32 	%r203, %r494, 3328;
	mul.wide.u32 	%rd41, %r203, 4;
	add.s64 	%rd42, %rd2, %rd41;
	ld.global.u32 	%r204, [%rd42];
	add.s32 	%r205, %r204, %r202;
	add.s32 	%r206, %r494, 3584;
	mul.wide.u32 	%rd43, %r206, 4;
	add.s64 	%rd44, %rd2, %rd43;
	ld.global.u32 	%r207, [%rd44];
	add.s32 	%r208, %r207, %r205;
	add.s32 	%r209, %r494, 3840;
	mul.wide.u32 	%rd45, %r209, 4;
	add.s64 	%rd46, %rd2, %rd45;
	ld.global.u32 	%r210, [%rd46];
	add.s32 	%r509, %r210, %r208;
	add.s32 	%r495, %r495, 4096;
	add.s32 	%r494, %r494, 4096;
	add.s32 	%r493, %r493, 16;
	setp.ne.s32 	%p10, %r493, 0;
	@%p10 bra 	$L__BB6_35;
	add.s32 	%r501, %r495, -2048;
$L__BB6_37:
	setp.eq.s32 	%p11, %r50, 0;
	@%p11 bra 	$L__BB6_46;
	and.b32  	%r66, %r49, 7;
	setp.lt.u32 	%p12, %r50, 8;
	@%p12 bra 	$L__BB6_40;
	add.s32 	%r212, %r501, %r492;
	mul.wide.u32 	%rd47, %r212, 4;
	add.s64 	%rd48, %rd2, %rd47;
	ld.global.u32 	%r213, [%rd48];
	add.s32 	%r214, %r213, %r509;
	add.s32 	%r215, %r212, 256;
	mul.wide.u32 	%rd49, %r215, 4;
	add.s64 	%rd50, %rd2, %rd49;
	ld.global.u32 	%r216, [%rd50];
	add.s32 	%r217, %r216, %r214;
	add.s32 	%r218, %r212, 512;
	mul.wide.u32 	%rd51, %r218, 4;
	add.s64 	%rd52, %rd2, %rd51;
	ld.global.u32 	%r219, [%rd52];
	add.s32 	%r220, %r219, %r217;
	add.s32 	%r221, %r212, 768;
	mul.wide.u32 	%rd53, %r221, 4;
	add.s64 	%rd54, %rd2, %rd53;
	ld.global.u32 	%r222, [%rd54];
	add.s32 	%r223, %r222, %r220;
	add.s32 	%r224, %r212, 1024;
	mul.wide.u32 	%rd55, %r224, 4;
	add.s64 	%rd56, %rd2, %rd55;
	ld.global.u32 	%r225, [%rd56];
	add.s32 	%r226, %r225, %r223;
	add.s32 	%r227, %r212, 1280;
	mul.wide.u32 	%rd57, %r227, 4;
	add.s64 	%rd58, %rd2, %rd57;
	ld.global.u32 	%r228, [%rd58];
	add.s32 	%r229, %r228, %r226;
	add.s32 	%r230, %r212, 1536;
	mul.wide.u32 	%rd59, %r230, 4;
	add.s64 	%rd60, %rd2, %rd59;
	ld.global.u32 	%r231, [%rd60];
	add.s32 	%r232, %r231, %r229;
	add.s32 	%r233, %r212, 1792;
	mul.wide.u32 	%rd61, %r233, 4;
	add.s64 	%rd62, %rd2, %rd61;
	ld.global.u32 	%r234, [%rd62];
	add.s32 	%r509, %r234, %r232;
	add.s32 	%r501, %r501, 2048;
$L__BB6_40:
	setp.eq.s32 	%p13, %r66, 0;
	@%p13 bra 	$L__BB6_46;
	and.b32  	%r72, %r49, 3;
	setp.lt.u32 	%p14, %r66, 4;
	@%p14 bra 	$L__BB6_43;
	add.s32 	%r236, %r501, %r492;
	mul.wide.u32 	%rd63, %r236, 4;
	add.s64 	%rd64, %rd2, %rd63;
	ld.global.u32 	%r237, [%rd64];
	add.s32 	%r238, %r237, %r509;
	add.s32 	%r239, %r236, 256;
	mul.wide.u32 	%rd65, %r239, 4;
	add.s64 	%rd66, %rd2, %rd65;
	ld.global.u32 	%r240, [%rd66];
	add.s32 	%r241, %r240, %r238;
	add.s32 	%r242, %r236, 512;
	mul.wide.u32 	%rd67, %r242, 4;
	add.s64 	%rd68, %rd2, %rd67;
	ld.global.u32 	%r243, [%rd68];
	add.s32 	%r244, %r243, %r241;
	add.s32 	%r245, %r236, 768;
	mul.wide.u32 	%rd69, %r245, 4;
	add.s64 	%rd70, %rd2, %rd69;
	ld.global.u32 	%r246, [%rd70];
	add.s32 	%r509, %r246, %r244;
	add.s32 	%r501, %r501, 1024;
$L__BB6_43:
	setp.eq.s32 	%p15, %r72, 0;
	@%p15 bra 	$L__BB6_46;
	add.s32 	%r507, %r501, %r492;
	neg.s32 	%r506, %r72;
$L__BB6_45:
	.pragma "nounroll";
	mul.wide.u32 	%rd71, %r507, 4;
	add.s64 	%rd72, %rd2, %rd71;
	ld.global.u32 	%r247, [%rd72];
	add.s32 	%r509, %r247, %r509;
	add.s32 	%r507, %r507, 256;
	add.s32 	%r506, %r506, 1;
	setp.ne.s32 	%p16, %r506, 0;
	@%p16 bra 	$L__BB6_45;
$L__BB6_46:
	// begin inline asm
	mov.u32 %r248, %laneid;
	// end inline asm
	mov.b32 	%r251, 1;
	mov.b32 	%r272, 31;
	mov.b32 	%r273, -1;
	// begin inline asm
	shfl.sync.down.b32 %r249, %r509, %r251, %r272, %r273;
	// end inline asm
	setp.gt.s32 	%p17, %r248, 30;
	selp.b32 	%r274, 0, %r249, %p17;
	add.s32 	%r255, %r274, %r509;
	mov.b32 	%r256, 2;
	// begin inline asm
	shfl.sync.down.b32 %r254, %r255, %r256, %r272, %r273;
	// end inline asm
	setp.gt.s32 	%p18, %r248, 29;
	selp.b32 	%r275, 0, %r254, %p18;
	add.s32 	%r260, %r255, %r275;
	mov.b32 	%r261, 4;
	// begin inline asm
	shfl.sync.down.b32 %r259, %r260, %r261, %r272, %r273;
	// end inline asm
	setp.gt.s32 	%p19, %r248, 27;
	selp.b32 	%r276, 0, %r259, %p19;
	add.s32 	%r265, %r260, %r276;
	mov.b32 	%r266, 8;
	// begin inline asm
	shfl.sync.down.b32 %r264, %r265, %r266, %r272, %r273;
	// end inline asm
	setp.gt.s32 	%p20, %r248, 23;
	selp.b32 	%r277, 0, %r264, %p20;
	add.s32 	%r270, %r265, %r277;
	mov.b32 	%r271, 16;
	// begin inline asm
	shfl.sync.down.b32 %r269, %r270, %r271, %r272, %r273;
	// end inline asm
	setp.gt.s32 	%p21, %r248, 15;
	selp.b32 	%r278, 0, %r269, %p21;
	add.s32 	%r510, %r270, %r278;
	setp.ne.s32 	%p22, %r248, 0;
	@%p22 bra 	$L__BB6_48;
	shr.u32 	%r279, %r40, 3;
	and.b32  	%r280, %r279, 124;
	mov.u32 	%r281, _ZZN3cub18CUB_300001_SM_10006detail6reduce28DeviceReduceSingleTileKernelINS2_10policy_hubIjjN4cuda3std3__44plusIjEEE10Policy1000EN6thrust24THRUST_300001_SM_1000_NS10device_ptrIjEEPjjS9_jjNS7_10__identityEEEvT0_T1_T2_T3_T4_T6_E12temp_storage;
	add.s32 	%r282, %r281, %r280;
	st.shared.u32 	[%r282+8], %r510;
$L__BB6_48:
	bar.sync 	0;
	setp.ne.s32 	%p23, %r40, 0;
	@%p23 bra 	$L__BB6_50;
	ld.shared.u32 	%r283, [_ZZN3cub18CUB_300001_SM_10006detail6reduce28DeviceReduceSingleTileKernelINS2_10policy_hubIjjN4cuda3std3__44plusIjEEE10Policy1000EN6thrust24THRUST_300001_SM_1000_NS10device_ptrIjEEPjjS9_jjNS7_10__identityEEEvT0_T1_T2_T3_T4_T6_E12temp_storage+12];
	add.s32 	%r284, %r283, %r510;
	ld.shared.u32 	%r285, [_ZZN3cub18CUB_300001_SM_10006detail6reduce28DeviceReduceSingleTileKernelINS2_10policy_hubIjjN4cuda3std3__44plusIjEEE10Policy1000EN6thrust24THRUST_300001_SM_1000_NS10device_ptrIjEEPjjS9_jjNS7_10__identityEEEvT0_T1_T2_T3_T4_T6_E12temp_storage+16];
	add.s32 	%r286, %r284, %r285;
	ld.shared.u32 	%r287, [_ZZN3cub18CUB_300001_SM_10006detail6reduce28DeviceReduceSingleTileKernelINS2_10policy_hubIjjN4cuda3std3__44plusIjEEE10Policy1000EN6thrust24THRUST_300001_SM_1000_NS10device_ptrIjEEPjjS9_jjNS7_10__identityEEEvT0_T1_T2_T3_T4_T6_E12temp_storage+20];
	add.s32 	%r288, %r286, %r287;
	ld.shared.u32 	%r289, [_ZZN3cub18CUB_300001_SM_10006detail6reduce28DeviceReduceSingleTileKernelINS2_10policy_hubIjjN4cuda3std3__44plusIjEEE10Policy1000EN6thrust24THRUST_300001_SM_1000_NS10device_ptrIjEEPjjS9_jjNS7_10__identityEEEvT0_T1_T2_T3_T4_T6_E12temp_storage+24];
	add.s32 	%r290, %r288, %r289;
	ld.shared.u32 	%r291, [_ZZN3cub18CUB_300001_SM_10006detail6reduce28DeviceReduceSingleTileKernelINS2_10policy_hubIjjN4cuda3std3__44plusIjEEE10Policy1000EN6thrust24THRUST_300001_SM_1000_NS10device_ptrIjEEPjjS9_jjNS7_10__identityEEEvT0_T1_T2_T3_T4_T6_E12temp_storage+28];
	add.s32 	%r292, %r290, %r291;
	ld.shared.u32 	%r293, [_ZZN3cub18CUB_300001_SM_10006detail6reduce28DeviceReduceSingleTileKernelINS2_10policy_hubIjjN4cuda3std3__44plusIjEEE10Policy1000EN6thrust24THRUST_300001_SM_1000_NS10device_ptrIjEEPjjS9_jjNS7_10__identityEEEvT0_T1_T2_T3_T4_T6_E12temp_storage+32];
	add.s32 	%r294, %r292, %r293;
	ld.shared.u32 	%r295, [_ZZN3cub18CUB_300001_SM_10006detail6reduce28DeviceReduceSingleTileKernelINS2_10policy_hubIjjN4cuda3std3__44plusIjEEE10Policy1000EN6thrust24THRUST_300001_SM_1000_NS10device_ptrIjEEPjjS9_jjNS7_10__identityEEEvT0_T1_T2_T3_T4_T6_E12temp_storage+36];
	add.s32 	%r510, %r294, %r295;
$L__BB6_50:
	mov.u32 	%r469, %tid.x;
	setp.ne.s32 	%p57, %r469, 0;
	@%p57 bra 	$L__BB6_52;
	add.s32 	%r470, %r510, %r91;
	st.global.u32 	[%rd1], %r470;
$L__BB6_52:
	ret;

}
	// .globl	_ZN3cub18CUB_300001_SM_10006detail6reduce18DeviceReduceKernelINS2_10policy_hubIjjN4cuda3std3__44plusIjEEE10Policy1000EN6thrust24THRUST_300001_SM_1000_NS10device_ptrIjEEjS9_jNS7_10__identityEEEvT0_PT3_T1_NS0_13GridEvenShareISK_EET2_T4_
.visible .entry _ZN3cub18CUB_300001_SM_10006detail6reduce18DeviceReduceKernelINS2_10policy_hubIjjN4cuda3std3__44plusIjEEE10Policy1000EN6thrust24THRUST_300001_SM_1000_NS10device_ptrIjEEjS9_jNS7_10__identityEEEvT0_PT3_T1_NS0_13GridEvenShareISK_EET2_T4_(
	.param .align 8 .b8 _ZN3cub18CUB_300001_SM_10006detail6reduce18DeviceReduceKernelINS2_10policy_hubIjjN4cuda3std3__44plusIjEEE10Policy1000EN6thrust24THRUST_300001_SM_1000_NS10device_ptrIjEEjS9_jNS7_10__identityEEEvT0_PT3_T1_NS0_13GridEvenShareISK_EET2_T4__param_0[8],
	.param .u64 .ptr .align 1 _ZN3cub18CUB_300001_SM_10006detail6reduce18DeviceReduceKernelINS2_10policy_hubIjjN4cuda3std3__44plusIjEEE10Policy1000EN6thrust24THRUST_300001_SM_1000_NS10device_ptrIjEEjS9_jNS7_10__identityEEEvT0_PT3_T1_NS0_13GridEvenShareISK_EET2_T4__param_1,
	.param .u32 _ZN3cub18CUB_300001_SM_10006detail6reduce18DeviceReduceKernelINS2_10policy_hubIjjN4cuda3std3__44plusIjEEE10Policy1000EN6thrust24THRUST_300001_SM_1000_NS10device_ptrIjEEjS9_jNS7_10__identityEEEvT0_PT3_T1_NS0_13GridEvenShareISK_EET2_T4__param_2,
	.param .align 4 .b8 _ZN3cub18CUB_300001_SM_10006detail6reduce18DeviceReduceKernelINS2_10policy_hubIjjN4cuda3std3__44plusIjEEE10Policy1000EN6thrust24THRUST_300001_SM_1000_NS10device_ptrIjEEjS9_jNS7_10__identityEEEvT0_PT3_T1_NS0_13GridEvenShareISK_EET2_T4__param_3[40],
	.param .align 1 .b8 _ZN3cub18CUB_300001_SM_10006detail6reduce18DeviceReduceKernelINS2_10policy_hubIjjN4cuda3std3__44plusIjEEE10Policy1000EN6thrust24THRUST_300001_SM_1000_NS10device_ptrIjEEjS9_jNS7_10__identityEEEvT0_PT3_T1_NS0_13GridEvenShareISK_EET2_T4__param_4[1],
	.param .align 1 .b8 _ZN3cub18CUB_300001_SM_10006detail6reduce18DeviceReduceKernelINS2_10policy_hubIjjN4cuda3std3__44plusIjEEE10Policy1000EN6thrust24THRUST_300001_SM_1000_NS10device_ptrIjEEjS9_jNS7_10__identityEEEvT0_PT3_T1_NS0_13GridEvenShareISK_EET2_T4__param_5[1]
)
.maxntid 256
{
	.reg .pred 	%p<57>;
	.reg .b16 	%rs<4>;
	.reg .b32 	%r<575>;
	.reg .b64 	%rd<130>;
	// demoted variable
	.shared .align 4 .b8 _ZZN3cub18CUB_300001_SM_10006detail6reduce18DeviceReduceKernelINS2_10policy_hubIjjN4cuda3std3__44plusIjEEE10Policy1000EN6thrust24THRUST_300001_SM_1000_NS10device_ptrIjEEjS9_jNS7_10__identityEEEvT0_PT3_T1_NS0_13GridEvenShareISK_EET2_T4_E12temp_storage[44];
	ld.param.u32 	%r1, [_ZN3cub18CUB_300001_SM_10006detail6reduce18DeviceReduceKernelINS2_10policy_hubIjjN4cuda3std3__44plusIjEEE10Policy1000EN6thrust24THRUST_300001_SM_1000_NS10device_ptrIjEEjS9_jNS7_10__identityEEEvT0_PT3_T1_NS0_13GridEvenShareISK_EET2_T4__param_3+20];
	ld.param.u32 	%r2, [_ZN3cub18CUB_300001_SM_10006detail6reduce18DeviceReduceKernelINS2_10policy_hubIjjN4cuda3std3__44plusIjEEE10Policy1000EN6thrust24THRUST_300001_SM_1000_NS10device_ptrIjEEjS9_jNS7_10__identityEEEvT0_PT3_T1_NS0_13GridEvenShareISK_EET2_T4__param_3+24];
	ld.param.u64 	%rd3, [_ZN3cub18CUB_300001_SM_10006detail6reduce18DeviceReduceKernelINS2_10policy_hubIjjN4cuda3std3__44plusIjEEE10Policy1000EN6thrust24THRUST_300001_SM_1000_NS10device_ptrIjEEjS9_jNS7_10__identityEEEvT0_PT3_T1_NS0_13GridEvenShareISK_EET2_T4__param_0];
	cvta.to.global.u64 	%rd1, %rd3;
	mov.u32 	%r3, %ctaid.x;
	shl.b32 	%r4, %r2, 12;
	shl.b32 	%r556, %r3, 12;
	sub.s32 	%r6, %r1, %r556;
	setp.gt.u32 	%p1, %r6, 4095;
	@%p1 bra 	$L__BB7_26;
	mov.u32 	%r7, %tid.x;
	setp.ge.u32 	%p23, %r7, %r6;
	mov.b32 	%r550, 0;
	mov.u32 	%r539, %r7;
	@%p23 bra 	$L__BB7_3;
	add.s32 	%r330, %r556, %r7;
	mul.wide.u32 	%rd66, %r330, 4;
	add.s64 	%rd67, %rd1, %rd66;
	ld.global.u32 	%r550, [%rd67];
	add.s32 	%r539, %r7, 256;
$L__BB7_3:
	setp.ge.u32 	%p24, %r539, %r6;
	@%p24 bra 	$L__BB7_17;
	not.b32 	%r332, %r539;
	add.s32 	%r333, %r1, %r332;
	sub.s32 	%r334, %r333, %r556;
	shr.u32 	%r335, %r334, 8;
	add.s32 	%r12, %r335, 1;
	and.b32  	%r13, %r12, 15;
	setp.lt.u32 	%p25, %r334, 3840;
	@%p25 bra 	$L__BB7_8;
	or.b32  	%r536, %r539, 2048;
	add.s32 	%r535, %r539, %r556;
	and.b32  	%r336, %r12, 33554416;
	neg.s32 	%r534, %r336;
$L__BB7_6:
	.pragma "nounroll";
	mul.wide.u32 	%rd68, %r535, 4;
	add.s64 	%rd69, %rd1, %rd68;
	ld.global.u32 	%r337, [%rd69];
	add.s32 	%r338, %r337, %r550;
	add.s32 	%r339, %r535, 256;
	mul.wide.u32 	%rd70, %r339, 4;
	add.s64 	%rd71, %rd1, %rd70;
	ld.global.u32 	%r340, [%rd71];
	add.s32 	%r341, %r340, %r338;
	add.s32 	%r342, %r535, 512;
	mul.wide.u32 	%rd72, %r342, 4;
	add.s64 	%rd73, %rd1, %rd72;
	ld.global.u32 	%r343, [%rd73];
	add.s32 	%r344, %r343, %r341;
	add.s32 	%r345, %r535, 768;
	mul.wide.u32 	%rd74, %r345, 4;
	add.s64 	%rd75, %rd1, %rd74;
	ld.global.u32 	%r346, [%rd75];
	add.s32 	%r347, %r346, %r344;
	add.s32 	%r348, %r535, 1024;
	mul.wide.u32 	%rd76, %r348, 4;
	add.s64 	%rd77, %rd1, %rd76;
	ld.global.u32 	%r349, [%rd77];
	add.s32 	%r350, %r349, %r347;
	add.s32 	%r351, %r535, 1280;
	mul.wide.u32 	%rd78, %r351, 4;
	add.s64 	%rd79, %rd1, %rd78;
	ld.global.u32 	%r352, [%rd79];
	add.s32 	%r353, %r352, %r350;
	add.s32 	%r354, %r535, 1536;
	mul.wide.u32 	%rd80, %r354, 4;
	add.s64 	%rd81, %rd1, %rd80;
	ld.global.u32 	%r355, [%rd81];
	add.s32 	%r356, %r355, %r353;
	add.s32 	%r357, %r535, 1792;
	mul.wide.u32 	%rd82, %r357, 4;
	add.s64 	%rd83, %rd1, %rd82;
	ld.global.u32 	%r358, [%rd83];
	add.s32 	%r359, %r358, %r356;
	add.s32 	%r360, %r535, 2048;
	mul.wide.u32 	%rd84, %r360, 4;
	add.s64 	%rd85, %rd1, %rd84;
	ld.global.u32 	%r361, [%rd85];
	add.s32 	%r362, %r361, %r359;
	add.s32 	%r363, %r535, 2304;
	mul.wide.u32 	%rd86, %r363, 4;
	add.s64 	%rd87, %rd1, %rd86;
	ld.global.u32 	%r364, [%rd87];
	add.s32 	%r365, %r364, %r362;
	add.s32 	%r366, %r535, 2560;
	mul.wide.u32 	%rd88, %r366, 4;
	add.s64 	%rd89, %rd1, %rd88;
	ld.global.u32 	%r367, [%rd89];
	add.s32 	%r368, %r367, %r365;
	add.s32 	%r369, %r535, 2816;
	mul.wide.u32 	%rd90, %r369, 4;
	add.s64 	%rd91, %rd1, %rd90;
	ld.global.u32 	%r370, [%rd91];
	add.s32 	%r371, %r370, %r368;
	add.s32 	%r372, %r535, 3072;
	mul.wide.u32 	%rd92, %r372, 4;
	add.s64 	%rd93, %rd1, %rd92;
	ld.global.u32 	%r373, [%rd93];
	add.s32 	%r374, %r373, %r371;
	add.s32 	%r375, %r535, 3328;
	mul.wide.u32 	%rd94, %r375, 4;
	add.s64 	%rd95, %rd1, %rd94;
	ld.global.u32 	%r376, [%rd95];
	add.s32 	%r377, %r376, %r374;
	add.s32 	%r378, %r535, 3584;
	mul.wide.u32 	%rd96, %r378, 4;
	add.s64 	%rd97, %rd1, %rd96;
	ld.global.u32 	%r379, [%rd97];
	add.s32 	%r380, %r379, %r377;
	add.s32 	%r381, %r535, 3840;
	mul.wide.u32 	%rd98, %r381, 4;
	add.s64 	%rd99, %rd1, %rd98;
	ld.global.u32 	%r382, [%rd99];
	add.s32 	%r550, %r382, %r380;
	add.s32 	%r536, %r536, 4096;
	add.s32 	%r535, %r535, 4096;
	add.s32 	%r534, %r534, 16;
	setp.ne.s32 	%p26, %r534, 0;
	@%p26 bra 	$L__BB7_6;
	add.s32 	%r539, %r536, -2048;
$L__BB7_8:
	setp.eq.s32 	%p27, %r13, 0;
	@%p27 bra 	$L__BB7_17;
	and.b32  	%r29, %r12, 7;
	setp.lt.u32 	%p28, %r13, 8;
	@%p28 bra 	$L__BB7_11;
	add.s32 	%r384, %r556, %r539;
	mul.wide.u32 	%rd100, %r384, 4;
	add.s64 	%rd101, %rd1, %rd100;
	ld.global.u32 	%r385, [%rd101];
	add.s32 	%r386, %r385, %r550;
	add.s32 	%r387, %r384, 256;
	mul.wide.u32 	%rd102, %r387, 4;
	add.s64 	%rd103, %rd1, %rd102;
	ld.global.u32 	%r388, [%rd103];
	add.s32 	%r389, %r388, %r386;
	add.s32 	%r390, %r384, 512;
	mul.wide.u32 	%rd104, %r390, 4;
	add.s64 	%rd105, %rd1, %rd104;
	ld.global.u32 	%r391, [%rd105];
	add.s32 	%r392, %r391, %r389;
	add.s32 	%r393, %r384, 768;
	mul.wide.u32 	%rd106, %r393, 4;
	add.s64 	%rd107, %rd1, %rd106;
	ld.global.u32 	%r394, [%rd107];
	add.s32 	%r395, %r394, %r392;
	add.s32 	%r396, %r384, 1024;
	mul.wide.u32 	%rd108, %r396, 4;
	add.s64 	%rd109, %rd1, %rd108;
	ld.global.u32 	%r397, [%rd109];
	add.s32 	%r398, %r397, %r395;
	add.s32 	%r399, %r384, 1280;
	mul.wide.u32 	%rd110, %r399, 4;
	add.s64 	%rd111, %rd1, %rd110;
	ld.global.u32 	%r400, [%rd111];
	add.s32 	%r401, %r400, %r398;
	add.s32 	%r402, %r384, 1536;
	mul.wide.u32 	%rd112, %r402, 4;
	add.s64 	%rd113, %rd1, %rd112;
	ld.global.u32 	%r403, [%rd113];
	add.s32 	%r404, %r403, %r401;
	add.s32 	%r405, %r384, 1792;
	mul.wide.u32 	%rd114, %r405, 4;
	add.s64 	%rd115, %rd1, %rd114;
	ld.global.u32 	%r406, [%rd115];
	add.s32 	%r550, %r406, %r404;
	add.s32 	%r539, %r539, 2048;
$L__BB7_11:
	setp.eq.s32 	%p29, %r29, 0;
	@%p29 bra 	$L__BB7_17;
	and.b32  	%r35, %r12, 3;
	setp.lt.u32 	%p30, %r29, 4;
	@%p30 bra 	$L__BB7_14;
	add.s32 	%r408, %r556, %r539;
	mul.wide.u32 	%rd116, %r408, 4;
	add.s64 	%rd117, %rd1, %rd116;
	ld.global.u32 	%r409, [%rd117];
	add.s32 	%r410, %r409, %r550;
	add.s32 	%r411, %r408, 256;
	mul.wide.u32 	%rd118, %r411, 4;
	add.s64 	%rd119, %rd1, %rd118;
	ld.global.u32 	%r412, [%rd119];
	add.s32 	%r413, %r412, %r410;
	add.s32 	%r414, %r408, 512;
	mul.wide.u32 	%rd120, %r414, 4;
	add.s64 	%rd121, %rd1, %rd120;
	ld.global.u32 	%r415, [%rd121];
	add.s32 	%r416, %r415, %r413;
	add.s32 	%r417, %r408, 768;
	mul.wide.u32 	%rd122, %r417, 4;
	add.s64 	%rd123, %rd1, %rd122;
	ld.global.u32 	%r418, [%rd123];
	add.s32 	%r550, %r418, %r416;
	add.s32 	%r539, %r539, 1024;
$L__BB7_14:
	setp.eq.s32 	%p31, %r35, 0;
	@%p31 bra 	$L__BB7_17;
	add.s32 	%r548, %r539, %r556;
	neg.s32 	%r547, %r35;
$L__BB7_16:
	.pragma "nounroll";
	mul.wide.u32 	%rd124, %r548, 4;
	add.s64 	%rd125, %rd1, %rd124;
	ld.global.u32 	%r419, [%rd125];
	add.s32 	%r550, %r419, %r550;
	add.s32 	%r548, %r548, 256;
	add.s32 	%r547, %r547, 1;
	setp.ne.s32 	%p32, %r547, 0;
	@%p32 bra 	$L__BB7_16;
$L__BB7_17:
	setp.lt.u32 	%p33, %r6, 256;
	@%p33 bra 	$L__BB7_22;
	// begin inline asm
	mov.u32 %r483, %laneid;
	// end inline asm
	mov.b32 	%r486, 1;
	mov.b32 	%r507, 31;
	mov.b32 	%r508, -1;
	// begin inline asm
	shfl.sync.down.b32 %r484, %r550, %r486, %r507, %r508;
	// end inline asm
	setp.gt.s32 	%p49, %r483, 30;
	selp.b32 	%r509, 0, %r484, %p49;
	add.s32 	%r490, %r509, %r550;
	mov.b32 	%r491, 2;
	// begin inline asm
	shfl.sync.down.b32 %r489, %r490, %r491, %r507, %r508;
	// end inline asm
	setp.gt.s32 	%p50, %r483, 29;
	selp.b32 	%r510, 0, %r489, %p50;
	add.s32 	%r495, %r490, %r510;
	mov.b32 	%r496, 4;
	// begin inline asm
	shfl.sync.down.b32 %r494, %r495, %r496, %r507, %r508;
	// end inline asm
	setp.gt.s32 	%p51, %r483, 27;
	selp.b32 	%r511, 0, %r494, %p51;
	add.s32 	%r500, %r495, %r511;
	mov.b32 	%r501, 8;
	// begin inline asm
	shfl.sync.down.b32 %r499, %r500, %r501, %r507, %r508;
	// end inline asm
	setp.gt.s32 	%p52, %r483, 23;
	selp.b32 	%r512, 0, %r499, %p52;
	add.s32 	%r505, %r500, %r512;
	mov.b32 	%r506, 16;
	// begin inline asm
	shfl.sync.down.b32 %r504, %r505, %r506, %r507, %r508;
	// end inline asm
	setp.gt.s32 	%p53, %r483, 15;
	selp.b32 	%r513, 0, %r504, %p53;
	add.s32 	%r574, %r505, %r513;
	setp.ne.s32 	%p54, %r483, 0;
	@%p54 bra 	$L__BB7_20;
	shr.u32 	%r514, %r7, 3;
	and.b32  	%r515, %r514, 124;
	mov.u32 	%r516, _ZZN3cub18CUB_300001_SM_10006detail6reduce18DeviceReduceKernelINS2_10policy_hubIjjN4cuda3std3__44plusIjEEE10Policy1000EN6thrust24THRUST_300001_SM_1000_NS10device_ptrIjEEjS9_jNS7_10__identityEEEvT0_PT3_T1_NS0_13GridEvenShareISK_EET2_T4_E12temp_storage;
	add.s32 	%r517, %r516, %r515;
	st.shared.u32 	[%r517+8], %r574;
$L__BB7_20:
	bar.sync 	0;
	setp.ne.s32 	%p55, %r7, 0;
	@%p55 bra 	$L__BB7_48;
	ld.shared.u32 	%r518, [_ZZN3cub18CUB_300001_SM_10006detail6reduce18DeviceReduceKernelINS2_10policy_hubIjjN4cuda3std3__44plusIjEEE10Policy1000EN6thrust24THRUST_300001_SM_1000_NS10device_ptrIjEEjS9_jNS7_10__identityEEEvT0_PT3_T1_NS0_13GridEvenShareISK_EET2_T4_E12temp_storage+12];
	add.s32 	%r519, %r518, %r574;
	ld.shared.u32 	%r520, [_ZZN3cub18CUB_300001_SM_10006detail6reduce18DeviceReduceKernelINS2_10policy_hubIjjN4cuda3std3__44plusIjEEE10Policy1000EN6thrust24THRUST_300001_SM_1000_NS10device_ptrIjEEjS9_jNS7_10__identityEEEvT0_PT3_T1_NS0_13GridEvenShareISK_EET2_T4_E12temp_storage+16];
	add.s32 	%r521, %r519, %r520;
	ld.shared.u32 	%r522, [_ZZN3cub18CUB_300001_SM_10006detail6reduce18DeviceReduceKernelINS2_10policy_hubIjjN4cuda3std3__44plusIjEEE10Policy1000EN6thrust24THRUST_300001_SM_1000_NS10device_ptrIjEEjS9_jNS7_10__identityEEEvT0_PT3_T1_NS0_13GridEvenShareISK_EET2_T4_E12temp_storage+20];
	add.s32 	%r523, %r521, %r522;
	ld.shared.u32 	%r524, [_ZZN3cub18CUB_300001_SM_10006detail6reduce18DeviceReduceKernelINS2_10policy_hubIjjN4cuda3std3__44plusIjEEE10Policy1000EN6thrust24THRUST_300001_SM_1000_NS10device_ptrIjEEjS9_jNS7_10__identityEEEvT0_PT3_T1_NS0_13GridEvenShareISK_EET2_T4_E12temp_storage+24];
	add.s32 	%r525, %r523, %r524;
	ld.shared.u32 	%r526, [_ZZN3cub18CUB_300001_SM_10006detail6reduce18DeviceReduceKernelINS2_10policy_hubIjjN4cuda3std3__44plusIjEEE10Policy1000EN6thrust24THRUST_300001_SM_1000_NS10device_ptrIjEEjS9_jNS7_10__identityEEEvT0_PT3_T1_NS0_13GridEvenShareISK_EET2_T4_E12temp_storage+28];
	add.s32 	%r527, %r525, %r526;
	ld.shared.u32 	%r528, [_ZZN3cub18CUB_300001_SM_10006detail6reduce18DeviceReduceKernelINS2_10policy_hubIjjN4cuda3std3__44plusIjEEE10Policy1000EN6thrust24THRUST_300001_SM_1000_NS10device_ptrIjEEjS9_jNS7_10__identityEEEvT0_PT3_T1_NS0_13GridEvenShareISK_EET2_T4_E12temp_storage+32];
	add.s32 	%r529, %r527, %r528;
	ld.shared.u32 	%r530, [_ZZN3cub18CUB_300001_SM_10006detail6reduce18DeviceReduceKernelINS2_10policy_hubIjjN4cuda3std3__44plusIjEEE10Policy1000EN6thrust24THRUST_300001_SM_1000_NS10device_ptrIjEEjS9_jNS7_10__identityEEEvT0_PT3_T1_NS0_13GridEvenShareISK_EET2_T4_E12temp_storage+36];
	add.s32 	%r574, %r529, %r530;
	bra.uni 	$L__BB7_48;
$L__BB7_22:
	// begin inline asm
	mov.u32 %r420, %laneid;
	// end inline asm
	and.b32  	%r446, %r7, 992;
	add.s32 	%r447, %r446, 32;
	setp.gt.u32 	%p34, %r447, %r6;
	not.b32 	%r448, %r446;
	add.s32 	%r449, %r6, %r448;
	selp.b32 	%r444, %r449, 31, %p34;
	mov.b32 	%r423, 1;
	mov.b32 	%r445, -1;
	// begin inline asm
	shfl.sync.down.b32 %r421, %r550, %r423, %r444, %r445;
	// end inline asm
	setp.lt.s32 	%p35, %r420, %r444;
	selp.b32 	%r450, %r421, 0, %p35;
	add.s32 	%r427, %r450, %r550;
	mov.b32 	%r428, 2;
	// begin inline asm
	shfl.sync.down.b32 %r426, %r427, %r428, %r444, %r445;
	// end inline asm
	add.s32 	%r451, %r420, 2;
	setp.gt.s32 	%p36, %r451, %r444;
	selp.b32 	%r452, 0, %r426, %p36;
	add.s32 	%r432, %r427, %r452;
	mov.b32 	%r433, 4;
	// begin inline asm
	shfl.sync.down.b32 %r431, %r432, %r433, %r444, %r445;
	// end inline asm
	add.s32 	%r453, %r420, 4;
	setp.gt.s32 	%p37, %r453, %r444;
	selp.b32 	%r454, 0, %r431, %p37;
	add.s32 	%r437, %r432, %r454;
	mov.b32 	%r438, 8;
	// begin inline asm
	shfl.sync.down.b32 %r436, %r437, %r438, %r444, %r445;
	// end inline asm
	add.s32 	%r455, %r420, 8;
	setp.gt.s32 	%p38, %r455, %r444;
	selp.b32 	%r456, 0, %r436, %p38;
	add.s32 	%r442, %r437, %r456;
	mov.b32 	%r443, 16;
	// begin inline asm
	shfl.sync.down.b32 %r441, %r442, %r443, %r444, %r445;
	// end inline asm
	add.s32 	%r457, %r420, 16;
	setp.gt.s32 	%p39, %r457, %r444;
	selp.b32 	%r458, 0, %r441, %p39;
	add.s32 	%r574, %r442, %r458;
	setp.ne.s32 	%p40, %r420, 0;
	@%p40 bra 	$L__BB7_24;
	shr.u32 	%r459, %r7, 3;
	and.b32  	%r460, %r459, 124;
	mov.u32 	%r461, _ZZN3cub18CUB_300001_SM_10006detail6reduce18DeviceReduceKernelINS2_10policy_hubIjjN4cuda3std3__44plusIjEEE10Policy1000EN6thrust24THRUST_300001_SM_1000_NS10device_ptrIjEEjS9_jNS7_10__identityEEEvT0_PT3_T1_NS0_13GridEvenShareISK_EET2_T4_E12temp_storage;
	add.s32 	%r462, %r461, %r460;
	st.shared.u32 	[%r462+8], %r574;
$L__BB7_24:
	bar.sync 	0;
	setp.ne.s32 	%p41, %r7, 0;
	@%p41 bra 	$L__BB7_48;
	setp.gt.u32 	%p42, %r6, 32;
	ld.shared.u32 	%r463, [_ZZN3cub18CUB_300001_SM_10006detail6reduce18DeviceReduceKernelINS2_10policy_hubIjjN4cuda3std3__44plusIjEEE10Policy1000EN6thrust24THRUST_300001_SM_1000_NS10device_ptrIjEEjS9_jNS7_10__identityEEEvT0_PT3_T1_NS0_13GridEvenShareISK_EET2_T4_E12temp_storage+12];
	selp.b32 	%r464, %r463, 0, %p42;
	add.s32 	%r465, %r464, %r574;
	setp.gt.u32 	%p43, %r6, 64;
	ld.shared.u32 	%r466, [_ZZN3cub18CUB_300001_SM_10006detail6reduce18DeviceReduceKernelINS2_10policy_hubIjjN4cuda3std3__44plusIjEEE10Policy1000EN6thrust24THRUST_300001_SM_1000_NS10device_ptrIjEEjS9_jNS7_10__identityEEEvT0_PT3_T1_NS0_13GridEvenShareISK_EET2_T4_E12temp_storage+16];
	selp.b32 	%r467, %r466, 0, %p43;
	add.s32 	%r468, %r465, %r467;
	setp.gt.u32 	%p44, %r6, 96;
	ld.shared.u32 	%r469, [_ZZN3cub18CUB_300001_SM_10006detail6reduce18DeviceReduceKernelINS2_10policy_hubIjjN4cuda3std3__44plusIjEEE10Policy1000EN6thrust24THRUST_300001_SM_1000_NS10device_ptrIjEEjS9_jNS7_10__identityEEEvT0_PT3_T1_NS0_13GridEvenShareISK_EET2_T4_E12temp_storage+20];
	selp.b32 	%r470, %r469, 0, %p44;
	add.s32 	%r471, %r468, %r470;
	setp.gt.u32 	%p45, %r6, 128;
	ld.shared.u32 	%r472, [_ZZN3cub18CUB_300001_SM_10006detail6reduce18DeviceReduceKernelINS2_10policy_hubIjjN4cuda3std3__44plusIjEEE10Policy1000EN6thrust24THRUST_300001_SM_1000_NS10device_ptrIjEEjS9_jNS7_10__identityEEEvT0_PT3_T1_NS0_13GridEvenShareISK_EET2_T4_E12temp_storage+24];
	selp.b32 	%r473, %r472, 0, %p45;
	add.s32 	%r474, %r471, %r473;
	setp.gt.u32 	%p46, %r6, 160;
	ld.shared.u32 	%r475, [_ZZN3cub18CUB_300001_SM_10006detail6reduce18DeviceReduceKernelINS2_10policy_hubIjjN4cuda3std3__44plusIjEEE10Policy1000EN6thrust24THRUST_300001_SM_1000_NS10device_ptrIjEEjS9_jNS7_10__identityEEEvT0_PT3_T1_NS0_13GridEvenShareISK_EET2_T4_E12temp_storage+28];
	selp.b32 	%r476, %r475, 0, %p46;
	add.s32 	%r477, %r474, %r476;
	setp.gt.u32 	%p47, %r6, 192;
	ld.shared.u32 	%r478, [_ZZN3cub18CUB_300001_SM_10006detail6reduce18DeviceReduceKernelINS2_10policy_hubIjjN4cuda3std3__44plusIjEEE10Policy1000EN6thrust24THRUST_300001_SM_1000_NS10device_ptrIjEEjS9_jNS7_10__identityEEEvT0_PT3_T1_NS0_13GridEvenShareISK_EET2_T4_E12temp_storage+32];
	selp.b32 	%r479, %r478, 0, %p47;
	add.s32 	%r480, %r477, %r479;
	setp.gt.u32 	%p48, %r6, 224;
	ld.shared.u32 	%r481, [_ZZN3cub18CUB_300001_SM_10006detail6reduce18DeviceReduceKernelINS2_10policy_hubIjjN4cuda3std3__44plusIjEEE10Policy1000EN6thrust24THRUST_300001_SM_1000_NS10device_ptrIjEEjS9_jNS7_10__identityEEEvT0_PT3_T1_NS0_13GridEvenShareISK_EET2_T4_E12temp_storage+36];
	selp.b32 	%r482, %r481, 0, %p48;
	add.s32 	%r574, %r480, %r482;
	bra.uni 	$L__BB7_48;
$L__BB7_26:
	mov.u32 	%r54, %tid.x;
	add.s32 	%r110, %r54, %r556;
	mul.wide.u32 	%rd4, %r110, 4;
	add.s64 	%rd5, %rd1, %rd4;
	ld.global.u32 	%r111, [%rd5];
	ld.global.u32 	%r112, [%rd5+1024];
	ld.global.u32 	%r113, [%rd5+2048];
	ld.global.u32 	%r114, [%rd5+3072];
	ld.global.u32 	%r115, [%rd5+4096];
	ld.global.u32 	%r116, [%rd5+5120];
	ld.global.u32 	%r117, [%rd5+6144];
	ld.global.u32 	%r118, [%rd5+7168];
	ld.global.u32 	%r119, [%rd5+8192];
	ld.global.u32 	%r120, [%rd5+9216];
	ld.global.u32 	%r121, [%rd5+10240];
	ld.global.u32 	%r122, [%rd5+11264];
	ld.global.u32 	%r123, [%rd5+12288];
	ld.global.u32 	%r124, [%rd5+13312];
	ld.global.u32 	%r125, [%rd5+14336];
	ld.global.u32 	%r126, [%rd5+15360];
	add.s32 	%r127, %r112, %r111;
	add.s32 	%r128, %r113, %r127;
	add.s32 	%r129, %r114, %r128;
	add.s32 	%r130, %r115, %r129;
	add.s32 	%r131, %r116, %r130;
	add.s32 	%r132, %r117, %r131;
	add.s32 	%r133, %r118, %r132;
	add.s32 	%r134, %r119, %r133;
	add.s32 	%r135, %r120, %r134;
	add.s32 	%r136, %r121, %r135;
	add.s32 	%r137, %r122, %r136;
	add.s32 	%r138, %r123, %r137;
	add.s32 	%r139, %r124, %r138;
	add.s32 	%r140, %r125, %r139;
	add.s32 	%r573, %r126, %r140;
	setp.lt.u32 	%p2, %r6, %r4;
	@%p2 bra 	$L__BB7_44;
	add.s32 	%r56, %r4, %r556;
	not.b32 	%r142, %r54;
	add.s32 	%r143, %r142, %r1;
	sub.s32 	%r144, %r143, %r4;
	sub.s32 	%r552, %r144, %r556;
	add.s32 	%r145, %r56, %r54;
	add.s32 	%r551, %r145, 2048;
	mov.b32 	%r554, 0;
	mov.u32 	%r553, %r56;
$L__BB7_28:
	add.s32 	%r556, %r556, %r4;
	add.s32 	%r147, %r1, -4096;
	setp.gt.u32 	%p3, %r556, %r147;
	@%p3 bra 	$L__BB7_30;
	add.s32 	%r148, %r54, %r556;
	mul.wide.u32 	%rd6, %r148, 4;
	add.s64 	%rd7, %rd1, %rd6;
	ld.global.u32 	%r149, [%rd7];
	ld.global.u32 	%r150, [%rd7+1024];
	ld.global.u32 	%r151, [%rd7+2048];
	ld.global.u32 	%r152, [%rd7+3072];
	ld.global.u32 	%r153, [%rd7+4096];
	ld.global.u32 	%r154, [%rd7+5120];
	ld.global.u32 	%r155, [%rd7+6144];
	ld.global.u32 	%r156, [%rd7+7168];
	ld.global.u32 	%r157, [%rd7+8192];
	ld.global.u32 	%r158, [%rd7+9216];
	ld.global.u32 	%r159, [%rd7+10240];
	ld.global.u32 	%r160, [%rd7+11264];
	ld.global.u32 	%r161, [%rd7+12288];
	ld.global.u32 	%r162, [%rd7+13312];
	ld.global.u32 	%r163, [%rd7+14336];
	ld.global.u32 	%r164, [%rd7+15360];
	add.s32 	%r165, %r149, %r573;
	add.s32 	%r166, %r150, %r165;
	add.s32 	%r167, %r151, %r166;
	add.s32 	%r168, %r152, %r167;
	add.s32 	%r169, %r153, %r168;
	add.s32 	%r170, %r154, %r169;
	add.s32 	%r171, %r155, %r170;
	add.s32 	%r172, %r156, %r171;
	add.s32 	%r173, %r157, %r172;
	add.s32 	%r174, %r158, %r173;
	add.s32 	%r175, %r159, %r174;
	add.s32 	%r176, %r160, %r175;
	add.s32 	%r177, %r161, %r176;
	add.s32 	%r178, %r162, %r177;
	add.s32 	%r179, %r163, %r178;
	add.s32 	%r573, %r164, %r179;
	sub.s32 	%r180, %r1, %r556;
	setp.lt.u32 	%p4, %r180, %r4;
	add.s32 	%r554, %r554, 1;
	add.s32 	%r553, %r553, %r4;
	sub.s32 	%r552, %r552, %r4;
	add.s32 	%r551, %r551, %r4;
	@%p4 bra 	$L__BB7_44;
	bra.uni 	$L__BB7_28;
$L__BB7_30:
	setp.le.u32 	%p5, %r1, %r556;
	sub.s32 	%r182, %r1, %r556;
	setp.ge.s32 	%p6, %r54, %r182;
	or.pred  	%p7, %p5, %p6;
	@%p7 bra 	$L__BB7_44;
	not.b32 	%r185, %r54;
	add.s32 	%r186, %r1, %r185;
	sub.s32 	%r187, %r186, %r56;
	mul.lo.s32 	%r188, %r2, %r554;
	shl.b32 	%r189, %r188, 12;
	sub.s32 	%r190, %r187, %r189;
	shr.u32 	%r191, %r190, 8;
	add.s32 	%r71, %r191, 1;
	and.b32  	%r72, %r71, 15;
	setp.lt.u32 	%p8, %r190, 3840;
	mov.u32 	%r565, %r54;
	@%p8 bra 	$L__BB7_35;
	or.b32  	%r559, %r54, 2048;
	shr.u32 	%r192, %r552, 8;
	add.s32 	%r193, %r192, 1;
	and.b32  	%r194, %r193, 33554416;
	neg.s32 	%r557, %r194;
$L__BB7_33:
	.pragma "nounroll";
	add.s32 	%r195, %r551, -2048;
	mul.wide.u32 	%rd8, %r195, 4;
	add.s64 	%rd9, %rd1, %rd8;
	ld.global.u32 	%r196, [%rd9];
	add.s32 	%r197, %r196, %r573;
	add.s32 	%r198, %r551, -1792;
	mul.wide.u32 	%rd10, %r198, 4;
	add.s64 	%rd11, %rd1, %rd10;
	ld.global.u32 	%r199, [%rd11];
	add.s32 	%r200, %r199, %r197;
	add.s32 	%r201, %r551, -1536;
	mul.wide.u32 	%rd12, %r201, 4;
	add.s64 	%rd13, %rd1, %rd12;
	ld.global.u32 	%r202, [%rd13];
	add.s32 	%r203, %r202, %r200;
	add.s32 	%r204, %r551, -1280;
	mul.wide.u32 	%rd14, %r204, 4;
	add.s64 	%rd15, %rd1, %rd14;
	ld.global.u32 	%r205, [%rd15];
	add.s32 	%r206, %r205, %r203;
	add.s32 	%r207, %r551, -1024;
	mul.wide.u32 	%rd16, %r207, 4;
	add.s64 	%rd17, %rd1, %rd16;
	ld.global.u32 	%r208, [%rd17];
	add.s32 	%r209, %r208, %r206;
	add.s32 	%r210, %r551, -768;
	mul.wide.u32 	%rd18, %r210, 4;
	add.s64 	%rd19, %rd1, %rd18;
	ld.global.u32 	%r211, [%rd19];
	add.s32 	%r212, %r211, %r209;
	add.s32 	%r213, %r551, -512;
	mul.wide.u32 	%rd20, %r213, 4;
	add.s64 	%rd21, %rd1, %rd20;
	ld.global.u32 	%r214, [%rd21];
	add.s32 	%r215, %r214, %r212;
	add.s32 	%r216, %r551, 1792;
	add.s32 	%r217, %r551, -256;
	mul.wide.u32 	%rd22, %r217, 4;
	add.s64 	%rd23, %rd1, %rd22;
	ld.global.u32 	%r218, [%rd23];
	add.s32 	%r219, %r218, %r215;
	mul.wide.u32 	%rd24, %r551, 4;
	add.s64 	%rd25, %rd1, %rd24;
	ld.global.u32 	%r220, [%rd25];
	add.s32 	%r221, %r220, %r219;
	add.s32 	%r222, %r551, 256;
	mul.wide.u32 	%rd26, %r222, 4;
	add.s64 	%rd27, %rd1, %rd26;
	ld.global.u32 	%r223, [%rd27];
	add.s32 	%r224, %r223, %r221;
	add.s32 	%r225, %r551, 512;
	mul.wide.u32 	%rd28, %r225, 4;
	add.s64 	%rd29, %rd1, %rd28;
	ld.global.u32 	%r226, [%rd29];
	add.s32 	%r227, %r226, %r224;
	add.s32 	%r228, %r551, 768;
	mul.wide.u32 	%rd30, %r228, 4;
	add.s64 	%rd31, %rd1, %rd30;
	ld.global.u32 	%r229, [%rd31];
	add.s32 	%r230, %r229, %r227;
	add.s32 	%r231, %r551, 1024;
	mul.wide.u32 	%rd32, %r231, 4;
	add.s64 	%rd33, %rd1, %rd32;
	ld.global.u32 	%r232, [%rd33];
	add.s32 	%r233, %r232, %r230;
	add.s32 	%r234, %r551, 1280;
	mul.wide.u32 	%rd34, %r234, 4;
	add.s64 	%rd35, %rd1, %rd34;
	ld.global.u32 	%r235, [%rd35];
	add.s32 	%r236, %r235, %r233;
	add.s32 	%r237, %r551, 1536;
	mul.wide.u32 	%rd36, %r237, 4;
	add.s64 	%rd37, %rd1, %rd36;
	ld.global.u32 	%r238, [%rd37];
	add.s32 	%r239, %r238, %r236;
	mul.wide.u32 	%rd38, %r216, 4;
	add.s64 	%rd39, %rd1, %rd38;
	ld.global.u32 	%r240, [%rd39];
	add.s32 	%r573, %r240, %r239;
	add.s32 	%r559, %r559, 4096;
	add.s32 	%r551, %r551, 4096;
	add.s32 	%r557, %r557, 16;
	setp.ne.s32 	%p9, %r557, 0;
	@%p9 bra 	$L__BB7_33;
	add.s32 	%r565, %r559, -2048;
$L__BB7_35:
	setp.eq.s32 	%p10, %r72, 0;
	@%p10 bra 	$L__BB7_44;
	and.b32  	%r87, %r71, 7;
	setp.lt.u32 	%p11, %r72, 8;
	@%p11 bra 	$L__BB7_38;
	add.s32 	%r242, %r565, %r556;
	mul.wide.u32 	%rd40, %r242, 4;
	add.s64 	%rd41, %rd1, %rd40;
	ld.global.u32 	%r243, [%rd41];
	add.s32 	%r244, %r243, %r573;
	add.s32 	%r245, %r242, 256;
	mul.wide.u32 	%rd42, %r245, 4;
	add.s64 	%rd43, %rd1, %rd42;
	ld.global.u32 	%r246, [%rd43];
	add.s32 	%r247, %r246, %r244;
	add.s32 	%r248, %r242, 512;
	mul.wide.u32 	%rd44, %r248, 4;
	add.s64 	%rd45, %rd1, %rd44;
	ld.global.u32 	%r249, [%rd45];
	add.s32 	%r250, %r249, %r247;
	add.s32 	%r251, %r242, 768;
	mul.wide.u32 	%rd46, %r251, 4;
	add.s64 	%rd47, %rd1, %rd46;
	ld.global.u32 	%r252, [%rd47];
	add.s32 	%r253, %r252, %r250;
	add.s32 	%r254, %r242, 1024;
	mul.wide.u32 	%rd48, %r254, 4;
	add.s64 	%rd49, %rd1, %rd48;
	ld.global.u32 	%r255, [%rd49];
	add.s32 	%r256, %r255, %r253;
	add.s32 	%r257, %r242, 1280;
	mul.wide.u32 	%rd50, %r257, 4;
	add.s64 	%rd51, %rd1, %rd50;
	ld.global.u32 	%r258, [%rd51];
	add.s32 	%r259, %r258, %r256;
	add.s32 	%r260, %r242, 1536;
	mul.wide.u32 	%rd52, %r260, 4;
	add.s64 	%rd53, %rd1, %rd52;
	ld.global.u32 	%r261, [%rd53];
	add.s32 	%r262, %r261, %r259;
	add.s32 	%r263, %r242, 1792;
	mul.wide.u32 	%rd54, %r263, 4;
	add.s64 	%rd55, %rd1, %rd54;
	ld.global.u32 	%r264, [%rd55];
	add.s32 	%r573, %r264, %r262;
	add.s32 	%r565, %r565, 2048;
$L__BB7_38:
	setp.eq.s32 	%p12, %r87, 0;
	@%p12 bra 	$L__BB7_44;
	setp.lt.u32 	%p13, %r87, 4;
	@%p13 bra 	$L__BB7_41;
	add.s32 	%r266, %r565, %r556;
	mul.wide.u32 	%rd56, %r266, 4;
	add.s64 	%rd57, %rd1, %rd56;
	ld.global.u32 	%r267, [%rd57];
	add.s32 	%r268, %r267, %r573;
	add.s32 	%r269, %r266, 256;
	mul.wide.u32 	%rd58, %r269, 4;
	add.s64 	%rd59, %rd1, %rd58;
	ld.global.u32 	%r270, [%rd59];
	add.s32 	%r271, %r270, %r268;
	add.s32 	%r272, %r266, 512;
	mul.wide.u32 	%rd60, %r272, 4;
	add.s64 	%rd61, %rd1, %rd60;
	ld.global.u32 	%r273, [%rd61];
	add.s32 	%r274, %r273, %r271;
	add.s32 	%r275, %r266, 768;
	mul.wide.u32 	%rd62, %r275, 4;
	add.s64 	%rd63, %rd1, %rd62;
	ld.global.u32 	%r276, [%rd63];
	add.s32 	%r573, %r276, %r274;
	add.s32 	%r565, %r565, 1024;
$L__BB7_41:
	and.b32  	%r277, %r71, 3;
	setp.eq.s32 	%p14, %r277, 0;
	@%p14 bra 	$L__BB7_44;
	add.s32 	%r571, %r565, %r553;
	cvt.u16.u32 	%rs1, %r552;
	shr.u16 	%rs2, %rs1, 8;
	add.s16 	%rs3, %rs2, 1;
	cvt.u32.u16 	%r278, %rs3;
	and.b32  	%r279, %r278, 3;
	neg.s32 	%r570, %r279;
$L__BB7_43:
	.pragma "nounroll";
	mul.wide.u32 	%rd64, %r571, 4;
	add.s64 	%rd65, %rd1, %rd64;
	ld.global.u32 	%r280, [%rd65];
	add.s32 	%r573, %r280, %r573;
	add.s32 	%r571, %r571, 256;
	add.s32 	%r570, %r570, 1;
	setp.ne.s32 	%p15, %r570, 0;
	@%p15 bra 	$L__BB7_43;
$L__BB7_44:
	// begin inline asm
	mov.u32 %r281, %laneid;
	// end inline asm
	mov.b32 	%r284, 1;
	mov.b32 	%r305, 31;
	mov.b32 	%r306, -1;
	// begin inline asm
	shfl.sync.down.b32 %r282, %r573, %r284, %r305, %r306;
	// end inline asm
	setp.gt.s32 	%p16, %r281, 30;
	selp.b32 	%r307, 0, %r282, %p16;
	add.s32 	%r288, %r307, %r573;
	mov.b32 	%r289, 2;
	// begin inline asm
	shfl.sync.down.b32 %r287, %r288, %r289, %r305, %r306;
	// end inline asm
	setp.gt.s32 	%p17, %r281, 29;
	selp.b32 	%r308, 0, %r287, %p17;
	add.s32 	%r293, %r288, %r308;
	mov.b32 	%r294, 4;
	// begin inline asm
	shfl.sync.down.b32 %r292, %r293, %r294, %r305, %r306;
	// end inline asm
	setp.gt.s32 	%p18, %r281, 27;
	selp.b32 	%r309, 0, %r292, %p18;
	add.s32 	%r298, %r293, %r309;
	mov.b32 	%r299, 8;
	// begin inline asm
	shfl.sync.down.b32 %r297, %r298, %r299, %r305, %r306;
	// end inline asm
	setp.gt.s32 	%p19, %r281, 23;
	selp.b32 	%r310, 0, %r297, %p19;
	add.s32 	%r303, %r298, %r310;
	mov.b32 	%r304, 16;
	// begin inline asm
	shfl.sync.down.b32 %r302, %r303, %r304, %r305, %r306;
	// end inline asm
	setp.gt.s32 	%p20, %r281, 15;
	selp.b32 	%r311, 0, %r302, %p20;
	add.s32 	%r574, %r303, %r311;
	setp.ne.s32 	%p21, %r281, 0;
	@%p21 bra 	$L__BB7_46;
	shr.u32 	%r312, %r54, 3;
	and.b32  	%r313, %r312, 124;
	mov.u32 	%r314, _ZZN3cub18CUB_300001_SM_10006detail6reduce18DeviceReduceKernelINS2_10policy_hubIjjN4cuda3std3__44plusIjEEE10Policy1000EN6thrust24THRUST_300001_SM_1000_NS10device_ptrIjEEjS9_jNS7_10__identityEEEvT0_PT3_T1_NS0_13GridEvenShareISK_EET2_T4_E12temp_storage;
	add.s32 	%r315, %r314, %r313;
	st.shared.u32 	[%r315+8], %r574;
$L__BB7_46:
	bar.sync 	0;
	setp.ne.s32 	%p22, %r54, 0;
	@%p22 bra 	$L__BB7_48;
	ld.shared.u32 	%r316, [_ZZN3cub18CUB_300001_SM_10006detail6reduce18DeviceReduceKernelINS2_10policy_hubIjjN4cuda3std3__44plusIjEEE10Policy1000EN6thrust24THRUST_300001_SM_1000_NS10device_ptrIjEEjS9_jNS7_10__identityEEEvT0_PT3_T1_NS0_13GridEvenShareISK_EET2_T4_E12temp_storage+12];
	add.s32 	%r317, %r316, %r574;
	ld.shared.u32 	%r318, [_ZZN3cub18CUB_300001_SM_10006detail6reduce18DeviceReduceKernelINS2_10policy_hubIjjN4cuda3std3__44plusIjEEE10Policy1000EN6thrust24THRUST_300001_SM_1000_NS10device_ptrIjEEjS9_jNS7_10__identityEEEvT0_PT3_T1_NS0_13GridEvenShareISK_EET2_T4_E12temp_storage+16];
	add.s32 	%r319, %r317, %r318;
	ld.shared.u32 	%r320, [_ZZN3cub18CUB_300001_SM_10006detail6reduce18DeviceReduceKernelINS2_10policy_hubIjjN4cuda3std3__44plusIjEEE10Policy1000EN6thrust24THRUST_300001_SM_1000_NS10device_ptrIjEEjS9_jNS7_10__identityEEEvT0_PT3_T1_NS0_13GridEvenShareISK_EET2_T4_E12temp_storage+20];
	add.s32 	%r321, %r319, %r320;
	ld.shared.u32 	%r322, [_ZZN3cub18CUB_300001_SM_10006detail6reduce18DeviceReduceKernelINS2_10policy_hubIjjN4cuda3std3__44plusIjEEE10Policy1000EN6thrust24THRUST_300001_SM_1000_NS10device_ptrIjEEjS9_jNS7_10__identityEEEvT0_PT3_T1_NS0_13GridEvenShareISK_EET2_T4_E12temp_storage+24];
	add.s32 	%r323, %r321, %r322;
	ld.shared.u32 	%r324, [_ZZN3cub18CUB_300001_SM_10006detail6reduce18DeviceReduceKernelINS2_10policy_hubIjjN4cuda3std3__44plusIjEEE10Policy1000EN6thrust24THRUST_300001_SM_1000_NS10device_ptrIjEEjS9_jNS7_10__identityEEEvT0_PT3_T1_NS0_13GridEvenShareISK_EET2_T4_E12temp_storage+28];
	add.s32 	%r325, %r323, %r324;
	ld.shared.u32 	%r326, [_ZZN3cub18CUB_300001_SM_10006detail6reduce18DeviceReduceKernelINS2_10policy_hubIjjN4cuda3std3__44plusIjEEE10Policy1000EN6thrust24THRUST_300001_SM_1000_NS10device_ptrIjEEjS9_jNS7_10__identityEEEvT0_PT3_T1_NS0_13GridEvenShareISK_EET2_T4_E12temp_storage+32];
	add.s32 	%r327, %r325, %r326;
	ld.shared.u32 	%r328, [_ZZN3cub18CUB_300001_SM_10006detail6reduce18DeviceReduceKernelINS2_10policy_hubIjjN4cuda3std3__44plusIjEEE10Policy1000EN6thrust24THRUST_300001_SM_1000_NS10device_ptrIjEEjS9_jNS7_10__identityEEEvT0_PT3_T1_NS0_13GridEvenShareISK_EET2_T4_E12temp_storage+36];
	add.s32 	%r574, %r327, %r328;
$L__BB7_48:
	mov.u32 	%r531, %tid.x;
	setp.ne.s32 	%p56, %r531, 0;
	@%p56 bra 	$L__BB7_50;
	ld.param.u64 	%rd129, [_ZN3cub18CUB_300001_SM_10006detail6reduce18DeviceReduceKernelINS2_10policy_hubIjjN4cuda3std3__44plusIjEEE10Policy1000EN6thrust24THRUST_300001_SM_1000_NS10device_ptrIjEEjS9_jNS7_10__identityEEEvT0_PT3_T1_NS0_13GridEvenShareISK_EET2_T4__param_1];
	cvta.to.global.u64 	%rd126, %rd129;
	mul.wide.u32 	%rd127, %r3, 4;
	add.s64 	%rd128, %rd126, %rd127;
	st.global.u32 	[%rd128], %r574;
$L__BB7_50:
	ret;

}
	// .globl	_ZN3cub18CUB_300001_SM_10006detail6reduce28DeviceReduceSingleTileKernelINS2_10policy_hubIjjN4cuda3std3__44plusIjEEE10Policy1000EPjSC_iS9_jjNS7_10__identityEEEvT0_T1_T2_T3_T4_T6_
.visible .entry _ZN3cub18CUB_300001_SM_10006detail6reduce28DeviceReduceSingleTileKernelINS2_10policy_hubIjjN4cuda3std3__44plusIjEEE10Policy1000EPjSC_iS9_jjNS7_10__identityEEEvT0_T1_T2_T3_T4_T6_(
	.param .u64 .ptr .align 1 _ZN3cub18CUB_300001_SM_10006detail6reduce28DeviceReduceSingleTileKernelINS2_10policy_hubIjjN4cuda3std3__44plusIjEEE10Policy1000EPjSC_iS9_jjNS7_10__identityEEEvT0_T1_T2_T3_T4_T6__param_0,
	.param .u64 .ptr .align 1 _ZN3cub18CUB_300001_SM_10006detail6reduce28DeviceReduceSingleTileKernelINS2_10policy_hubIjjN4cuda3std3__44plusIjEEE10Policy1000EPjSC_iS9_jjNS7_10__identityEEEvT0_T1_T2_T3_T4_T6__param_1,
	.param .u32 _ZN3cub18CUB_300001_SM_10006detail6reduce28DeviceReduceSingleTileKernelINS2_10policy_hubIjjN4cuda3std3__44plusIjEEE10Policy1000EPjSC_iS9_jjNS7_10__identityEEEvT0_T1_T2_T3_T4_T6__param_2,
	.param .align 1 .b8 _ZN3cub18CUB_300001_SM_10006detail6reduce28DeviceReduceSingleTileKernelINS2_10policy_hubIjjN4cuda3std3__44plusIjEEE10Policy1000EPjSC_iS9_jjNS7_10__identityEEEvT0_T1_T2_T3_T4_T6__param_3[1],
	.param .u32 _ZN3cub18CUB_300001_SM_10006detail6reduce28DeviceReduceSingleTileKernelINS2_10policy_hubIjjN4cuda3std3__44plusIjEEE10Policy1000EPjSC_iS9_jjNS7_10__identityEEEvT0_T1_T2_T3_T4_T6__param_4,
	.param .align 1 .b8 _ZN3cub18CUB_300001_SM_10006detail6reduce28DeviceReduceSingleTileKernelINS2_10policy_hubIjjN4cuda3std3__44plusIjEEE10Policy1000EPjSC_iS9_jjNS7_10__identityEEEvT0_T1_T2_T3_T4_T6__param_5[1]
)
.maxntid 256
.minnctapersm 1
{
	.reg .pred 	%p<97>;
	.reg .b32 	%r<687>;
	.reg .b64 	%rd<125>;
	// demoted variable
	.shared .align 4 .b8 _ZZN3cub18CUB_300001_SM_10006detail6reduce28DeviceReduceSingleTileKernelINS2_10policy_hubIjjN4cuda3std3__44plusIjEEE10Policy1000EPjSC_iS9_jjNS7_10__identityEEEvT0_T1_T2_T3_T4_T6_E12temp_storage[44];
	ld.param.u64 	%rd16, [_ZN3cub18CUB_300001_SM_10006detail6reduce28DeviceReduceSingleTileKernelINS2_10policy_hubIjjN4cuda3std3__44plusIjEEE10Policy1000EPjSC_iS9_jjNS7_10__identityEEEvT0_T1_T2_T3_T4_T6__param_0];
	ld.param.u64 	%rd17, [_ZN3cub18CUB_300001_SM_10006detail6reduce28DeviceReduceSingleTileKernelINS2_10policy_hubIjjN4cuda3std3__44plusIjEEE10Policy1000EPjSC_iS9_jjNS7_10__identityEEEvT0_T1_T2_T3_T4_T6__param_1];
	ld.param.u32 	%r120, [_ZN3cub18CUB_300001_SM_10006detail6reduce28DeviceReduceSingleTileKernelINS2_10policy_hubIjjN4cuda3std3__44plusIjEEE10Policy1000EPjSC_iS9_jjNS7_10__identityEEEvT0_T1_T2_T3_T4_T6__param_2];
	ld.param.u32 	%r121, [_ZN3cub18CUB_300001_SM_10006detail6reduce28DeviceReduceSingleTileKernelINS2_10policy_hubIjjN4cuda3std3__44plusIjEEE10Policy1000EPjSC_iS9_jjNS7_10__identityEEEvT0_T1_T2_T3_T4_T6__param_4];
	cvta.to.global.u64 	%rd1, %rd17;
	setp.ne.s32 	%p1, %r120, 0;
	@%p1 bra 	$L__BB8_3;
	mov.u32 	%r633, %tid.x;
	setp.ne.s32 	%p96, %r633, 0;
	@%p96 bra 	$L__BB8_74;
	st.global.u32 	[%rd1], %r121;
	bra.uni 	$L__BB8_74;
$L__BB8_3:
	and.b64  	%rd18, %rd16, 15;
	setp.ne.s64 	%p2, %rd18, 0;
	@%p2 bra 	$L__BB8_38;
	setp.gt.s32 	%p49, %r120, 4095;
	@%p49 bra 	$L__BB8_22;
	mov.u32 	%r1, %tid.x;
	setp.ge.s32 	%p66, %r1, %r120;
	mov.b32 	%r644, 0;
	mov.u32 	%r639, %r1;
	@%p66 bra 	$L__BB8_7;
	mul.wide.u32 	%rd113, %r1, 4;
	add.s64 	%rd112, %rd16, %rd113;
	// begin inline asm
	ld.global.nc.u32 %r644, [%rd112];
	// end inline asm
	add.s32 	%r639, %r1, 256;
$L__BB8_7:
	setp.ge.s32 	%p67, %r639, %r120;
	@%p67 bra 	$L__BB8_13;
	not.b32 	%r507, %r639;
	add.s32 	%r6, %r120, %r507;
	and.b32  	%r508, %r6, 768;
	setp.eq.s32 	%p68, %r508, 768;
	@%p68 bra 	$L__BB8_11;
	mul.wide.u32 	%rd114, %r639, 4;
	add.s64 	%rd121, %rd16, %rd114;
	shr.u32 	%r509, %r6, 8;
	add.s32 	%r510, %r509, 1;
	and.b32  	%r511, %r510, 3;
	neg.s32 	%r636, %r511;
$L__BB8_10:
	.pragma "nounroll";
	// begin inline asm
	ld.global.nc.u32 %r512, [%rd121];
	// end inline asm
	add.s32 	%r644, %r512, %r644;
	add.s32 	%r639, %r639, 256;
	add.s64 	%rd121, %rd121, 1024;
	add.s32 	%r636, %r636, 1;
	setp.ne.s32 	%p69, %r636, 0;
	@%p69 bra 	$L__BB8_10;
$L__BB8_11:
	setp.lt.u32 	%p70, %r6, 768;
	@%p70 bra 	$L__BB8_13;
$L__BB8_12:
	mul.wide.s32 	%rd120, %r639, 4;
	add.s64 	%rd116, %rd16, %rd120;
	// begin inline asm
	ld.global.nc.u32 %r513, [%rd116];
	// end inline asm
	add.s32 	%r517, %r513, %r644;
	add.s64 	%rd117, %rd116, 1024;
	// begin inline asm
	ld.global.nc.u32 %r514, [%rd117];
	// end inline asm
	add.s32 	%r518, %r514, %r517;
	add.s64 	%rd118, %rd116, 2048;
	// begin inline asm
	ld.global.nc.u32 %r515, [%rd118];
	// end inline asm
	add.s32 	%r519, %r515, %r518;
	add.s64 	%rd119, %rd116, 3072;
	// begin inline asm
	ld.global.nc.u32 %r516, [%rd119];
	// end inline asm
	add.s32 	%r644, %r516, %r519;
	add.s32 	%r639, %r639, 1024;
	setp.lt.s32 	%p71, %r639, %r120;
	@%p71 bra 	$L__BB8_12;
$L__BB8_13:
	setp.lt.s32 	%p72, %r120, 256;
	@%p72 bra 	$L__BB8_18;
	// begin inline asm
	mov.u32 %r583, %laneid;
	// end inline asm
	mov.b32 	%r586, 1;
	mov.b32 	%r607, 31;
	mov.b32 	%r608, -1;
	// begin inline asm
	shfl.sync.down.b32 %r584, %r644, %r586, %r607, %r608;
	// end inline asm
	setp.gt.s32 	%p88, %r583, 30;
	selp.b32 	%r609, 0, %r584, %p88;
	add.s32 	%r590, %r609, %r644;
	mov.b32 	%r591, 2;
	// begin inline asm
	shfl.sync.down.b32 %r589, %r590, %r591, %r607, %r608;
	// end inline asm
	setp.gt.s32 	%p89, %r583, 29;
	selp.b32 	%r610, 0, %r589, %p89;
	add.s32 	%r595, %r590, %r610;
	mov.b32 	%r596, 4;
	// begin inline asm
	shfl.sync.down.b32 %r594, %r595, %r596, %r607, %r608;
	// end inline asm
	setp.gt.s32 	%p90, %r583, 27;
	selp.b32 	%r611, 0, %r594, %p90;
	add.s32 	%r600, %r595, %r611;
	mov.b32 	%r601, 8;
	// begin inline asm
	shfl.sync.down.b32 %r599, %r600, %r601, %r607, %r608;
	// end inline asm
	setp.gt.s32 	%p91, %r583, 23;
	selp.b32 	%r612, 0, %r599, %p91;
	add.s32 	%r605, %r600, %r612;
	mov.b32 	%r606, 16;
	// begin inline asm
	shfl.sync.down.b32 %r604, %r605, %r606, %r607, %r608;
	// end inline asm
	setp.gt.s32 	%p92, %r583, 15;
	selp.b32 	%r613, 0, %r604, %p92;
	add.s32 	%r686, %r605, %r613;
	setp.ne.s32 	%p93, %r583, 0;
	@%p93 bra 	$L__BB8_16;
	shr.u32 	%r614, %r1, 3;
	and.b32  	%r615, %r614, 124;
	mov.u32 	%r616, _ZZN3cub18CUB_300001_SM_10006detail6reduce28DeviceReduceSingleTileKernelINS2_10policy_hubIjjN4cuda3std3__44plusIjEEE10Policy1000EPjSC_iS9_jjNS7_10__identityEEEvT0_T1_T2_T3_T4_T6_E12temp_storage;
	add.s32 	%r617, %r616, %r615;
	st.shared.u32 	[%r617+8], %r686;
$L__BB8_16:
	bar.sync 	0;
	setp.ne.s32 	%p94, %r1, 0;
	@%p94 bra 	$L__BB8_72;
	ld.shared.u32 	%r618, [_ZZN3cub18CUB_300001_SM_10006detail6reduce28DeviceReduceSingleTileKernelINS2_10policy_hubIjjN4cuda3std3__44plusIjEEE10Policy1000EPjSC_iS9_jjNS7_10__identityEEEvT0_T1_T2_T3_T4_T6_E12temp_storage+12];
	add.s32 	%r619, %r618, %r686;
	ld.shared.u32 	%r620, [_ZZN3cub18CUB_300001_SM_10006detail6reduce28DeviceReduceSingleTileKernelINS2_10policy_hubIjjN4cuda3std3__44plusIjEEE10Policy1000EPjSC_iS9_jjNS7_10__identityEEEvT0_T1_T2_T3_T4_T6_E12temp_storage+16];
	add.s32 	%r621, %r619, %r620;
	ld.shared.u32 	%r622, [_ZZN3cub18CUB_300001_SM_10006detail6reduce28DeviceReduceSingleTileKernelINS2_10policy_hubIjjN4cuda3std3__44plusIjEEE10Policy1000EPjSC_iS9_jjNS7_10__identityEEEvT0_T1_T2_T3_T4_T6_E12temp_storage+20];
	add.s32 	%r623, %r621, %r622;
	ld.shared.u32 	%r624, [_ZZN3cub18CUB_300001_SM_10006detail6reduce28DeviceReduceSingleTileKernelINS2_10policy_hubIjjN4cuda3std3__44plusIjEEE10Policy1000EPjSC_iS9_jjNS7_10__identityEEEvT0_T1_T2_T3_T4_T6_E12temp_storage+24];
	add.s32 	%r625, %r623, %r624;
	ld.shared.u32 	%r626, [_ZZN3cub18CUB_300001_SM_10006detail6reduce28DeviceReduceSingleTileKernelINS2_10policy_hubIjjN4cuda3std3__44plusIjEEE10Policy1000EPjSC_iS9_jjNS7_10__identityEEEvT0_T1_T2_T3_T4_T6_E12temp_storage+28];
	add.s32 	%r627, %r625, %r626;
	ld.shared.u32 	%r628, [_ZZN3cub18CUB_300001_SM_10006detail6reduce28DeviceReduceSingleTileKernelINS2_10policy_hubIjjN4cuda3std3__44plusIjEEE10Policy1000EPjSC_iS9_jjNS7_10__identityEEEvT0_T1_T2_T3_T4_T6_E12temp_storage+32];
	add.s32 	%r629, %r627, %r628;
	ld.shared.u32 	%r630, [_ZZN3cub18CUB_300001_SM_10006detail6reduce28DeviceReduceSingleTileKernelINS2_10policy_hubIjjN4cuda3std3__44plusIjEEE10Policy1000EPjSC_iS9_jjNS7_10__identityEEEvT0_T1_T2_T3_T4_T6_E12temp_storage+36];
	add.s32 	%r686, %r629, %r630;
	bra.uni 	$L__BB8_72;
$L__BB8_18:
	// begin inline asm
	mov.u32 %r520, %laneid;
	// end inline asm
	and.b32  	%r546, %r1, 992;
	add.s32 	%r547, %r546, 32;
	setp.gt.s32 	%p73, %r547, %r120;
	not.b32 	%r548, %r546;
	add.s32 	%r549, %r120, %r548;
	selp.b32 	%r544, %r549, 31, %p73;
	mov.b32 	%r523, 1;
	mov.b32 	%r545, -1;
	// begin inline asm
	shfl.sync.down.b32 %r521, %r644, %r523, %r544, %r545;
	// end inline asm
	setp.lt.s32 	%p74, %r520, %r544;
	selp.b32 	%r550, %r521, 0, %p74;
	add.s32 	%r527, %r550, %r644;
	mov.b32 	%r528, 2;
	// begin inline asm
	shfl.sync.down.b32 %r526, %r527, %r528, %r544, %r545;
	// end inline asm
	add.s32 	%r551, %r520, 2;
	setp.gt.s32 	%p75, %r551, %r544;
	selp.b32 	%r552, 0, %r526, %p75;
	add.s32 	%r532, %r527, %r552;
	mov.b32 	%r533, 4;
	// begin inline asm
	shfl.sync.down.b32 %r531, %r532, %r533, %r544, %r545;
	// end inline asm
	add.s32 	%r553, %r520, 4;
	setp.gt.s32 	%p76, %r553, %r544;
	selp.b32 	%r554, 0, %r531, %p76;
	add.s32 	%r537, %r532, %r554;
	mov.b32 	%r538, 8;
	// begin inline asm
	shfl.sync.down.b32 %r536, %r537, %r538, %r544, %r545;
	// end inline asm
	add.s32 	%r555, %r520, 8;
	setp.gt.s32 	%p77, %r555, %r544;
	selp.b32 	%r556, 0, %r536, %p77;
	add.s32 	%r542, %r537, %r556;
	mov.b32 	%r543, 16;
	// begin inline asm
	shfl.sync.down.b32 %r541, %r542, %r543, %r544, %r545;
	// end inline asm
	add.s32 	%r557, %r520, 16;
	setp.gt.s32 	%p78, %r557, %r544;
	selp.b32 	%r558, 0, %r541, %p78;
	add.s32 	%r686, %r542, %r558;
	setp.ne.s32 	%p79, %r520, 0;
	@%p79 bra 	$L__BB8_20;
	shr.u32 	%r559, %r1, 3;
	and.b32  	%r560, %r559, 124;
	mov.u32 	%r561, _ZZN3cub18CUB_300001_SM_10006detail6reduce28DeviceReduceSingleTileKernelINS2_10policy_hubIjjN4cuda3std3__44plusIjEEE10Policy1000EPjSC_iS9_jjNS7_10__identityEEEvT0_T1_T2_T3_T4_T6_E12temp_storage;
	add.s32 	%r562, %r561, %r560;
	st.shared.u32 	[%r562+8], %r686;
$L__BB8_20:
	bar.sync 	0;
	setp.ne.s32 	%p80, %r1, 0;
	@%p80 bra 	$L__BB8_72;
	setp.gt.s32 	%p81, %r120, 32;
	ld.shared.u32 	%r563, [_ZZN3cub18CUB_300001_SM_10006detail6reduce28DeviceReduceSingleTileKernelINS2_10policy_hubIjjN4cuda3std3__44plusIjEEE10Policy1000EPjSC_iS9_jjNS7_10__identityEEEvT0_T1_T2_T3_T4_T6_E12temp_storage+12];
	selp.b32 	%r564, %r563, 0, %p81;
	add.s32 	%r565, %r564, %r686;
	setp.gt.s32 	%p82, %r120, 64;
	ld.shared.u32 	%r566, [_ZZN3cub18CUB_300001_SM_10006detail6reduce28DeviceReduceSingleTileKernelINS2_10policy_hubIjjN4cuda3std3__44plusIjEEE10Policy1000EPjSC_iS9_jjNS7_10__identityEEEvT0_T1_T2_T3_T4_T6_E12temp_storage+16];
	selp.b32 	%r567, %r566, 0, %p82;
	add.s32 	%r568, %r565, %r567;
	setp.gt.s32 	%p83, %r120, 96;
	ld.shared.u32 	%r569, [_ZZN3cub18CUB_300001_SM_10006detail6reduce28DeviceReduceSingleTileKernelINS2_10policy_hubIjjN4cuda3std3__44plusIjEEE10Policy1000EPjSC_iS9_jjNS7_10__identityEEEvT0_T1_T2_T3_T4_T6_E12temp_storage+20];
	selp.b32 	%r570, %r569, 0, %p83;
	add.s32 	%r571, %r568, %r570;
	setp.gt.s32 	%p84, %r120, 128;
	ld.shared.u32 	%r572, [_ZZN3cub18CUB_300001_SM_10006detail6reduce28DeviceReduceSingleTileKernelINS2_10policy_hubIjjN4cuda3std3__44plusIjEEE10Policy1000EPjSC_iS9_jjNS7_10__identityEEEvT0_T1_T2_T3_T4_T6_E12temp_storage+24];
	selp.b32 	%r573, %r572, 0, %p84;
	add.s32 	%r574, %r571, %r573;
	setp.gt.s32 	%p85, %r120, 160;
	ld.shared.u32 	%r575, [_ZZN3cub18CUB_300001_SM_10006detail6reduce28DeviceReduceSingleTileKernelINS2_10policy_hubIjjN4cuda3std3__44plusIjEEE10Policy1000EPjSC_iS9_jjNS7_10__identityEEEvT0_T1_T2_T3_T4_T6_E12temp_storage+28];
	selp.b32 	%r576, %r575, 0, %p85;
	add.s32 	%r577, %r574, %r576;
	setp.gt.s32 	%p86, %r120, 192;
	ld.shared.u32 	%r578, [_ZZN3cub18CUB_300001_SM_10006detail6reduce28DeviceReduceSingleTileKernelINS2_10policy_hubIjjN4cuda3std3__44plusIjEEE10Policy1000EPjSC_iS9_jjNS7_10__identityEEEvT0_T1_T2_T3_T4_T6_E12temp_storage+32];
	selp.b32 	%r579, %r578, 0, %p86;
	add.s32 	%r580, %r577, %r579;
	setp.gt.s32 	%p87, %r120, 224;
	ld.shared.u32 	%r581, [_ZZN3cub18CUB_300001_SM_10006detail6reduce28DeviceReduceSingleTileKernelINS2_10policy_hubIjjN4cuda3std3__44plusIjEEE10Policy1000EPjSC_iS9_jjNS7_10__identityEEEvT0_T1_T2_T3_T4_T6_E12temp_storage+36];
	selp.b32 	%r582, %r581, 0, %p87;
	add.s32 	%r686, %r580, %r582;
	bra.uni 	$L__BB8_72;
$L__BB8_22:
	mov.u32 	%r26, %tid.x;
	shl.b32 	%r377, %r26, 2;
	mul.wide.u32 	%rd86, %r377, 4;
	add.s64 	%rd76, %rd16, %rd86;
	// begin inline asm
	ld.global.nc.v2.u64 {%rd74, %rd75}, [%rd76];
	// end inline asm
	mov.b64 	{%r378, %r379}, %rd75;
	mov.b64 	{%r380, %r381}, %rd74;
	add.s64 	%rd79, %rd76, 4096;
	// begin inline asm
	ld.global.nc.v2.u64 {%rd77, %rd78}, [%rd79];
	// end inline asm
	mov.b64 	{%r382, %r383}, %rd78;
	mov.b64 	{%r384, %r385}, %rd77;
	add.s64 	%rd82, %rd76, 8192;
	// begin inline asm
	ld.global.nc.v2.u64 {%rd80, %rd81}, [%rd82];
	// end inline asm
	mov.b64 	{%r386, %r387}, %rd81;
	mov.b64 	{%r388, %r389}, %rd80;
	add.s64 	%rd85, %rd76, 12288;
	// begin inline asm
	ld.global.nc.v2.u64 {%rd83, %rd84}, [%rd85];
	// end inline asm
	mov.b64 	{%r390, %r391}, %rd84;
	mov.b64 	{%r392, %r393}, %rd83;
	add.s32 	%r394, %r381, %r380;
	add.s32 	%r395, %r378, %r394;
	add.s32 	%r396, %r379, %r395;
	add.s32 	%r397, %r384, %r396;
	add.s32 	%r398, %r385, %r397;
	add.s32 	%r399, %r382, %r398;
	add.s32 	%r400, %r383, %r399;
	add.s32 	%r401, %r388, %r400;
	add.s32 	%r402, %r389, %r401;
	add.s32 	%r403, %r386, %r402;
	add.s32 	%r404, %r387, %r403;
	add.s32 	%r405, %r392, %r404;
	add.s32 	%r406, %r393, %r405;
	add.s32 	%r407, %r390, %r406;
	add.s32 	%r659, %r391, %r407;
	setp.lt.u32 	%p50, %r120, 8192;
	mov.b32 	%r648, 4096;
	@%p50 bra 	$L__BB8_26;
	add.s32 	%r28, %r120, -4096;
	mov.b32 	%r648, 4096;
$L__BB8_24:
	mul.wide.s32 	%rd99, %r648, 4;
	add.s64 	%rd89, %rd76, %rd99;
	// begin inline asm
	ld.global.nc.v2.u64 {%rd87, %rd88}, [%rd89];
	// end inline asm
	mov.b64 	{%r409, %r410}, %rd88;
	mov.b64 	{%r411, %r412}, %rd87;
	add.s64 	%rd92, %rd89, 4096;
	// begin inline asm
	ld.global.nc.v2.u64 {%rd90, %rd91}, [%rd92];
	// end inline asm
	mov.b64 	{%r413, %r414}, %rd91;
	mov.b64 	{%r415, %r416}, %rd90;
	add.s64 	%rd95, %rd89, 8192;
	// begin inline asm
	ld.global.nc.v2.u64 {%rd93, %rd94}, [%rd95];
	// end inline asm
	mov.b64 	{%r417, %r418}, %rd94;
	mov.b64 	{%r419, %r420}, %rd93;
	add.s64 	%rd98, %rd89, 12288;
	// begin inline asm
	ld.global.nc.v2.u64 {%rd96, %rd97}, [%rd98];
	// end inline asm
	mov.b64 	{%r421, %r422}, %rd97;
	mov.b64 	{%r423, %r424}, %rd96;
	add.s32 	%r425, %r411, %r659;
	add.s32 	%r426, %r412, %r425;
	add.s32 	%r427, %r409, %r426;
	add.s32 	%r428, %r410, %r427;
	add.s32 	%r429, %r415, %r428;
	add.s32 	%r430, %r416, %r429;
	add.s32 	%r431, %r413, %r430;
	add.s32 	%r432, %r414, %r431;
	add.s32 	%r433, %r419, %r432;
	add.s32 	%r434, %r420, %r433;
	add.s32 	%r435, %r417, %r434;
	add.s32 	%r436, %r418, %r435;
	add.s32 	%r437, %r423, %r436;
	add.s32 	%r438, %r424, %r437;
	add.s32 	%r439, %r421, %r438;
	add.s32 	%r659, %r422, %r439;
	sub.s32 	%r440, %r120, %r648;
	setp.lt.s32 	%p51, %r440, 4096;
	@%p51 bra 	$L__BB8_34;
	add.s32 	%r648, %r648, 4096;
	setp.le.s32 	%p52, %r648, %r28;
	@%p52 bra 	$L__BB8_24;
$L__BB8_26:
	setp.le.s32 	%p53, %r120, %r648;
	@%p53 bra 	$L__BB8_34;
	sub.s32 	%r35, %r120, %r648;
	setp.ge.s32 	%p54, %r26, %r35;
	@%p54 bra 	$L__BB8_34;
	not.b32 	%r442, %r26;
	add.s32 	%r443, %r120, %r442;
	sub.s32 	%r36, %r443, %r648;
	and.b32  	%r444, %r36, 768;
	setp.eq.s32 	%p55, %r444, 768;
	mov.u32 	%r653, %r26;
	@%p55 bra 	$L__BB8_31;
	add.s32 	%r650, %r26, %r648;
	shr.u32 	%r445, %r36, 8;
	add.s32 	%r446, %r445, 1;
	and.b32  	%r447, %r446, 3;
	neg.s32 	%r649, %r447;
	mov.u32 	%r653, %r26;
$L__BB8_30:
	.pragma "nounroll";
	mul.wide.u32 	%rd101, %r650, 4;
	add.s64 	%rd100, %rd16, %rd101;
	// begin inline asm
	ld.global.nc.u32 %r448, [%rd100];
	// end inline asm
	add.s32 	%r659, %r448, %r659;
	add.s32 	%r653, %r653, 256;
	add.s32 	%r650, %r650, 256;
	add.s32 	%r649, %r649, 1;
	setp.ne.s32 	%p56, %r649, 0;
	@%p56 bra 	$L__BB8_30;
$L__BB8_31:
	setp.lt.u32 	%p57, %r36, 768;
	@%p57 bra 	$L__BB8_34;
	cvt.u64.u32 	%rd102, %r653;
	cvt.u64.u32 	%rd103, %r648;
	add.s64 	%rd104, %rd102, %rd103;
	shl.b64 	%rd105, %rd104, 2;
	add.s64 	%rd106, %rd105, %rd16;
	add.s64 	%rd122, %rd106, 2048;
	add.s32 	%r656, %r653, %r648;
$L__BB8_33:
	mul.wide.u32 	%rd111, %r656, 4;
	add.s64 	%rd107, %rd16, %rd111;
	// begin inline asm
	ld.global.nc.u32 %r449, [%rd107];
	// end inline asm
	add.s32 	%r453, %r449, %r659;
	add.s64 	%rd108, %rd122, -1024;
	// begin inline asm
	ld.global.nc.u32 %r450, [%rd108];
	// end inline asm
	add.s32 	%r454, %r450, %r453;
	// begin inline asm
	ld.global.nc.u32 %r451, [%rd122];
	// end inline asm
	add.s32 	%r455, %r451, %r454;
	add.s64 	%rd110, %rd122, 1024;
	// begin inline asm
	ld.global.nc.u32 %r452, [%rd110];
	// end inline asm
	add.s32 	%r659, %r452, %r455;
	add.s32 	%r653, %r653, 1024;
	add.s64 	%rd122, %rd122, 4096;
	add.s32 	%r656, %r656, 1024;
	setp.lt.s32 	%p58, %r653, %r35;
	@%p58 bra 	$L__BB8_33;
$L__BB8_34:
	// begin inline asm
	mov.u32 %r456, %laneid;
	// end inline asm
	mov.b32 	%r459, 1;
	mov.b32 	%r480, 31;
	mov.b32 	%r481, -1;
	// begin inline asm
	shfl.sync.down.b32 %r457, %r659, %r459, %r480, %r481;
	// end inline asm
	setp.gt.s32 	%p59, %r456, 30;
	selp.b32 	%r482, 0, %r457, %p59;
	add.s32 	%r463, %r482, %r659;
	mov.b32 	%r464, 2;
	// begin inline asm
	shfl.sync.down.b32 %r462, %r463, %r464, %r480, %r481;
	// end inline asm
	setp.gt.s32 	%p60, %r456, 29;
	selp.b32 	%r483, 0, %r462, %p60;
	add.s32 	%r468, %r463, %r483;
	mov.b32 	%r469, 4;
	// begin inline asm
	shfl.sync.down.b32 %r467, %r468, %r469, %r480, %r481;
	// end inline asm
	setp.gt.s32 	%p61, %r456, 27;
	selp.b32 	%r484, 0, %r467, %p61;
	add.s32 	%r473, %r468, %r484;
	mov.b32 	%r474, 8;
	// begin inline asm
	shfl.sync.down.b32 %r472, %r473, %r474, %r480, %r481;
	// end inline asm
	setp.gt.s32 	%p62, %r456, 23;
	selp.b32 	%r485, 0, %r472, %p62;
	add.s32 	%r478, %r473, %r485;
	mov.b32 	%r479, 16;
	// begin inline asm
	shfl.sync.down.b32 %r477, %r478, %r479, %r480, %r481;
	// end inline asm
	setp.gt.s32 	%p63, %r456, 15;
	selp.b32 	%r486, 0, %r477, %p63;
	add.s32 	%r686, %r478, %r486;
	setp.ne.s32 	%p64, %r456, 0;
	@%p64 bra 	$L__BB8_36;
	shr.u32 	%r487, %r26, 3;
	and.b32  	%r488, %r487, 124;
	mov.u32 	%r489, _ZZN3cub18CUB_300001_SM_10006detail6reduce28DeviceReduceSingleTileKernelINS2_10policy_hubIjjN4cuda3std3__44plusIjEEE10Policy1000EPjSC_iS9_jjNS7_10__identityEEEvT0_T1_T2_T3_T4_T6_E12temp_storage;
	add.s32 	%r490, %r489, %r488;
	st.shared.u32 	[%r490+8], %r686;
$L__BB8_36:
	bar.sync 	0;
	setp.ne.s32 	%p65, %r26, 0;
	@%p65 bra 	$L__BB8_72;
	ld.shared.u32 	%r491, [_ZZN3cub18CUB_300001_SM_10006detail6reduce28DeviceReduceSingleTileKernelINS2_10policy_hubIjjN4cuda3std3__44plusIjEEE10Policy1000EPjSC_iS9_jjNS7_10__identityEEEvT0_T1_T2_T3_T4_T6_E12temp_storage+12];
	add.s32 	%r492, %r491, %r686;
	ld.shared.u32 	%r493, [_ZZN3cub18CUB_300001_SM_10006detail6reduce28DeviceReduceSingleTileKernelINS2_10policy_hubIjjN4cuda3std3__44plusIjEEE10Policy1000EPjSC_iS9_jjNS7_10__identityEEEvT0_T1_T2_T3_T4_T6_E12temp_storage+16];
	add.s32 	%r494, %r492, %r493;
	ld.shared.u32 	%r495, [_ZZN3cub18CUB_300001_SM_10006detail6reduce28DeviceReduceSingleTileKernelINS2_10policy_hubIjjN4cuda3std3__44plusIjEEE10Policy1000EPjSC_iS9_jjNS7_10__identityEEEvT0_T1_T2_T3_T4_T6_E12temp_storage+20];
	add.s32 	%r496, %r494, %r495;
	ld.shared.u32 	%r497, [_ZZN3cub18CUB_300001_SM_10006detail6reduce28DeviceReduceSingleTileKernelINS2_10policy_hubIjjN4cuda3std3__44plusIjEEE10Policy1000EPjSC_iS9_jjNS7_10__identityEEEvT0_T1_T2_T3_T4_T6_E12temp_storage+24];
	add.s32 	%r498, %r496, %r497;
	ld.shared.u32 	%r499, [_ZZN3cub18CUB_300001_SM_10006detail6reduce28DeviceReduceSingleTileKernelINS2_10policy_hubIjjN4cuda3std3__44plusIjEEE10Policy1000EPjSC_iS9_jjNS7_10__identityEEEvT0_T1_T2_T3_T4_T6_E12temp_storage+28];
	add.s32 	%r500, %r498, %r499;
	ld.shared.u32 	%r501, [_ZZN3cub18CUB_300001_SM_10006detail6reduce28DeviceReduceSingleTileKernelINS2_10policy_hubIjjN4cuda3std3__44plusIjEEE10Policy1000EPjSC_iS9_jjNS7_10__identityEEEvT0_T1_T2_T3_T4_T6_E12temp_storage+32];
	add.s32 	%r502, %r500, %r501;
	ld.shared.u32 	%r503, [_ZZN3cub18CUB_300001_SM_10006detail6reduce28DeviceReduceSingleTileKernelINS2_10policy_hubIjjN4cuda3std3__44plusIjEEE10Policy1000EPjSC_iS9_jjNS7_10__identityEEEvT0_T1_T2_T3_T4_T6_E12temp_storage+36];
	add.s32 	%r686, %r502, %r503;
	bra.uni 	$L__BB8_72;
$L__BB8_38:
	setp.gt.s32 	%p3, %r120, 4095;
	@%p3 bra 	$L__BB8_56;
	mov.u32 	%r60, %tid.x;
	setp.ge.s32 	%p20, %r60, %r120;
	mov.b32 	%r670, 0;
	mov.u32 	%r665, %r60;
	@%p20 bra 	$L__BB8_41;
	mul.wide.u32 	%rd66, %r60, 4;
	add.s64 	%rd65, %rd16, %rd66;
	// begin inline asm
	ld.global.nc.u32 %r670, [%rd65];
	// end inline asm
	add.s32 	%r665, %r60, 256;
$L__BB8_41:
	setp.ge.s32 	%p21, %r665, %r120;
	@%p21 bra 	$L__BB8_47;
	not.b32 	%r252, %r665;
	add.s32 	%r65, %r120, %r252;
	and.b32  	%r253, %r65, 768;
	setp.eq.s32 	%p22, %r253, 768;
	@%p22 bra 	$L__BB8_45;
	mul.wide.u32 	%rd67, %r665, 4;
	add.s64 	%rd123, %rd16, %rd67;
	shr.u32 	%r254, %r65, 8;
	add.s32 	%r255, %r254, 1;
	and.b32  	%r256, %r255, 3;
	neg.s32 	%r662, %r256;
$L__BB8_44:
	.pragma "nounroll";
	// begin inline asm
	ld.global.nc.u32 %r257, [%rd123];
	// end inline asm
	add.s32 	%r670, %r257, %r670;
	add.s32 	%r665, %r665, 256;
	add.s64 	%rd123, %rd123, 1024;
	add.s32 	%r662, %r662, 1;
	setp.ne.s32 	%p23, %r662, 0;
	@%p23 bra 	$L__BB8_44;
$L__BB8_45:
	setp.lt.u32 	%p24, %r65, 768;
	@%p24 bra 	$L__BB8_47;
$L__BB8_46:
	mul.wide.s32 	%rd73, %r665, 4;
	add.s64 	%rd69, %rd16, %rd73;
	// begin inline asm
	ld.global.nc.u32 %r258, [%rd69];
	// end inline asm
	add.s32 	%r262, %r258, %r670;
	add.s64 	%rd70, %rd69, 1024;
	// begin inline asm
	ld.global.nc.u32 %r259, [%rd70];
	// end inline asm
	add.s32 	%r263, %r259, %r262;
	add.s64 	%rd71, %rd69, 2048;
	// begin inline asm
	ld.global.nc.u32 %r260, [%rd71];
	// end inline asm
	add.s32 	%r264, %r260, %r263;
	add.s64 	%rd72, %rd69, 3072;
	// begin inline asm
	ld.global.nc.u32 %r261, [%rd72];
	// end inline asm
	add.s32 	%r670, %r261, %r264;
	add.s32 	%r665, %r665, 1024;
	setp.lt.s32 	%p25, %r665, %r120;
	@%p25 bra 	$L__BB8_46;
$L__BB8_47:
	setp.lt.s32 	%p26, %r120, 256;
	@%p26 bra 	$L__BB8_52;
	// begin inline asm
	mov.u32 %r328, %laneid;
	// end inline asm
	mov.b32 	%r331, 1;
	mov.b32 	%r352, 31;
	mov.b32 	%r353, -1;
	// begin inline asm
	shfl.sync.down.b32 %r329, %r670, %r331, %r352, %r353;
	// end inline asm
	setp.gt.s32 	%p42, %r328, 30;
	selp.b32 	%r354, 0, %r329, %p42;
	add.s32 	%r335, %r354, %r670;
	mov.b32 	%r336, 2;
	// begin inline asm
	shfl.sync.down.b32 %r334, %r335, %r336, %r352, %r353;
	// end inline asm
	setp.gt.s32 	%p43, %r328, 29;
	selp.b32 	%r355, 0, %r334, %p43;
	add.s32 	%r340, %r335, %r355;
	mov.b32 	%r341, 4;
	// begin inline asm
	shfl.sync.down.b32 %r339, %r340, %r341, %r352, %r353;
	// end inline asm
	setp.gt.s32 	%p44, %r328, 27;
	selp.b32 	%r356, 0, %r339, %p44;
	add.s32 	%r345, %r340, %r356;
	mov.b32 	%r346, 8;
	// begin inline asm
	shfl.sync.down.b32 %r344, %r345, %r346, %r352, %r353;
	// end inline asm
	setp.gt.s32 	%p45, %r328, 23;
	selp.b32 	%r357, 0, %r344, %p45;
	add.s32 	%r350, %r345, %r357;
	mov.b32 	%r351, 16;
	// begin inline asm
	shfl.sync.down.b32 %r349, %r350, %r351, %r352, %r353;
	// end inline asm
	setp.gt.s32 	%p46, %r328, 15;
	selp.b32 	%r358, 0, %r349, %p46;
	add.s32 	%r686, %r350, %r358;
	setp.ne.s32 	%p47, %r328, 0;
	@%p47 bra 	$L__BB8_50;
	shr.u32 	%r359, %r60, 3;
	and.b32  	%r360, %r359, 124;
	mov.u32 	%r361, _ZZN3cub18CUB_300001_SM_10006detail6reduce28DeviceReduceSingleTileKernelINS2_10policy_hubIjjN4cuda3std3__44plusIjEEE10Policy1000EPjSC_iS9_jjNS7_10__identityEEEvT0_T1_T2_T3_T4_T6_E12temp_storage;
	add.s32 	%r362, %r361, %r360;
	st.shared.u32 	[%r362+8], %r686;
$L__BB8_50:
	bar.sync 	0;
	setp.ne.s32 	%p48, %r60, 0;
	@%p48 bra 	$L__BB8_72;
	ld.shared.u32 	%r363, [_ZZN3cub18CUB_300001_SM_10006detail6reduce28DeviceReduceSingleTileKernelINS2_10policy_hubIjjN4cuda3std3__44plusIjEEE10Policy1000EPjSC_iS9_jjNS7_10__identityEEEvT0_T1_T2_T3_T4_T6_E12temp_storage+12];
	add.s32 	%r364, %r363, %r686;
	ld.shared.u32 	%r365, [_ZZN3cub18CUB_300001_SM_10006detail6reduce28DeviceReduceSingleTileKernelINS2_10policy_hubIjjN4cuda3std3__44plusIjEEE10Policy1000EPjSC_iS9_jjNS7_10__identityEEEvT0_T1_T2_T3_T4_T6_E12temp_storage+16];
	add.s32 	%r366, %r364, %r365;
	ld.shared.u32 	%r367, [_ZZN3cub18CUB_300001_SM_10006detail6reduce28DeviceReduceSingleTileKernelINS2_10policy_hubIjjN4cuda3std3__44plusIjEEE10Policy1000EPjSC_iS9_jjNS7_10__identityEEEvT0_T1_T2_T3_T4_T6_E12temp_storage+20];
	add.s32 	%r368, %r366, %r367;
	ld.shared.u32 	%r369, [_ZZN3cub18CUB_300001_SM_10006detail6reduce28DeviceReduceSingleTileKernelINS2_10policy_hubIjjN4cuda3std3__44plusIjEEE10Policy1000EPjSC_iS9_jjNS7_10__identityEEEvT0_T1_T2_T3_T4_T6_E12temp_storage+24];
	add.s32 	%r370, %r368, %r369;
	ld.shared.u32 	%r371, [_ZZN3cub18CUB_300001_SM_10006detail6reduce28DeviceReduceSingleTileKernelINS2_10policy_hubIjjN4cuda3std3__44plusIjEEE10Policy1000EPjSC_iS9_jjNS7_10__identityEEEvT0_T1_T2_T3_T4_T6_E12temp_storage+28];
	add.s32 	%r372, %r370, %r371;
	ld.shared.u32 	%r373, [_ZZN3cub18CUB_300001_SM_10006detail6reduce28DeviceReduceSingleTileKernelINS2_10policy_hubIjjN4cuda3std3__44plusIjEEE10Policy1000EPjSC_iS9_jjNS7_10__identityEEEvT0_T1_T2_T3_T4_T6_E12temp_storage+32];
	add.s32 	%r374, %r372, %r373;
	ld.shared.u32 	%r375, [_ZZN3cub18CUB_300001_SM_10006detail6reduce28DeviceReduceSingleTileKernelINS2_10policy_hubIjjN4cuda3std3__44plusIjEEE10Policy1000EPjSC_iS9_jjNS7_10__identityEEEvT0_T1_T2_T3_T4_T6_E12temp_storage+36];
	add.s32 	%r686, %r374, %r375;
	bra.uni 	$L__BB8_72;
$L__BB8_52:
	// begin inline asm
	mov.u32 %r265, %laneid;
	// end inline asm
	and.b32  	%r291, %r60, 992;
	add.s32 	%r292, %r291, 32;
	setp.gt.s32 	%p27, %r292, %r120;
	not.b32 	%r293, %r291;
	add.s32 	%r294, %r120, %r293;
	selp.b32 	%r289, %r294, 31, %p27;
	mov.b32 	%r268, 1;
	mov.b32 	%r290, -1;
	// begin inline asm
	shfl.sync.down.b32 %r266, %r670, %r268, %r289, %r290;
	// end inline asm
	setp.lt.s32 	%p28, %r265, %r289;
	selp.b32 	%r295, %r266, 0, %p28;
	add.s32 	%r272, %r295, %r670;
	mov.b32 	%r273, 2;
	// begin inline asm
	shfl.sync.down.b32 %r271, %r272, %r273, %r289, %r290;
	// end inline asm
	add.s32 	%r296, %r265, 2;
	setp.gt.s32 	%p29, %r296, %r289;
	selp.b32 	%r297, 0, %r271, %p29;
	add.s32 	%r277, %r272, %r297;
	mov.b32 	%r278, 4;
	// begin inline asm
	shfl.sync.down.b32 %r276, %r277, %r278, %r289, %r290;
	// end inline asm
	add.s32 	%r298, %r265, 4;
	setp.gt.s32 	%p30, %r298, %r289;
	selp.b32 	%r299, 0, %r276, %p30;
	add.s32 	%r282, %r277, %r299;
	mov.b32 	%r283, 8;
	// begin inline asm
	shfl.sync.down.b32 %r281, %r282, %r283, %r289, %r290;
	// end inline asm
	add.s32 	%r300, %r265, 8;
	setp.gt.s32 	%p31, %r300, %r289;
	selp.b32 	%r301, 0, %r281, %p31;
	add.s32 	%r287, %r282, %r301;
	mov.b32 	%r288, 16;
	// begin inline asm
	shfl.sync.down.b32 %r286, %r287, %r288, %r289, %r290;
	// end inline asm
	add.s32 	%r302, %r265, 16;
	setp.gt.s32 	%p32, %r302, %r289;
	selp.b32 	%r303, 0, %r286, %p32;
	add.s32 	%r686, %r287, %r303;
	setp.ne.s32 	%p33, %r265, 0;
	@%p33 bra 	$L__BB8_54;
	shr.u32 	%r304, %r60, 3;
	and.b32  	%r305, %r304, 124;
	mov.u32 	%r306, _ZZN3cub18CUB_300001_SM_10006detail6reduce28DeviceReduceSingleTileKernelINS2_10policy_hubIjjN4cuda3std3__44plusIjEEE10Policy1000EPjSC_iS9_jjNS7_10__identityEEEvT0_T1_T2_T3_T4_T6_E12temp_storage;
	add.s32 	%r307, %r306, %r305;
	st.shared.u32 	[%r307+8], %r686;
$L__BB8_54:
	bar.sync 	0;
	setp.ne.s32 	%p34, %r60, 0;
	@%p34 bra 	$L__BB8_72;
	setp.gt.s32 	%p35, %r120, 32;
	ld.shared.u32 	%r308, [_ZZN3cub18CUB_300001_SM_10006detail6reduce28DeviceReduceSingleTileKernelINS2_10policy_hubIjjN4cuda3std3__44plusIjEEE10Policy1000EPjSC_iS9_jjNS7_10__identityEEEvT0_T1_T2_T3_T4_T6_E12temp_storage+12];
	selp.b32 	%r309, %r308, 0, %p35;
	add.s32 	%r310, %r309, %r686;
	setp.gt.s32 	%p36, %r120, 64;
	ld.shared.u32 	%r311, [_ZZN3cub18CUB_300001_SM_10006detail6reduce28DeviceReduceSingleTileKernelINS2_10policy_hubIjjN4cuda3std3__44plusIjEEE10Policy1000EPjSC_iS9_jjNS7_10__identityEEEvT0_T1_T2_T3_T4_T6_E12temp_storage+16];
	selp.b32 	%r312, %r311, 0, %p36;
	add.s32 	%r313, %r310, %r312;
	setp.gt.s32 	%p37, %r120, 96;
	ld.shared.u32 	%r314, [_ZZN3cub18CUB_300001_SM_10006detail6reduce28DeviceReduceSingleTileKernelINS2_10policy_hubIjjN4cuda3std3__44plusIjEEE10Policy1000EPjSC_iS9_jjNS7_10__identityEEEvT0_T1_T2_T3_T4_T6_E12temp_storage+20];
	selp.b32 	%r315, %r314, 0, %p37;
	add.s32 	%r316, %r313, %r315;
	setp.gt.s32 	%p38, %r120, 128;
	ld.shared.u32 	%r317, [_ZZN3cub18CUB_300001_SM_10006detail6reduce28DeviceReduceSingleTileKernelINS2_10policy_hubIjjN4cuda3std3__44plusIjEEE10Policy1000EPjSC_iS9_jjNS7_10__identityEEEvT0_T1_T2_T3_T4_T6_E12temp_storage+24];
	selp.b32 	%r318, %r317, 0, %p38;
	add.s32 	%r319, %r316, %r318;
	setp.gt.s32 	%p39, %r120, 160;
	ld.shared.u32 	%r320, [_ZZN3cub18CUB_300001_SM_10006detail6reduce28DeviceReduceSingleTileKernelINS2_10policy_hubIjjN4cuda3std3__44plusIjEEE10Policy1000EPjSC_iS9_jjNS7_10__identityEEEvT0_T1_T2_T3_T4_T6_E12temp_storage+28];
	selp.b32 	%r321, %r320, 0, %p39;
	add.s32 	%r322, %r319, %r321;
	setp.gt.s32 	%p40, %r120, 192;
	ld.shared.u32 	%r323, [_ZZN3cub18CUB_300001_SM_10006detail6reduce28DeviceReduceSingleTileKernelINS2_10policy_hubIjjN4cuda3std3__44plusIjEEE10Policy1000EPjSC_iS9_jjNS7_10__identityEEEvT0_T1_T2_T3_T4_T6_E12temp_storage+32];
	selp.b32 	%r324, %r323, 0, %p40;
	add.s32 	%r325, %r322, %r324;
	setp.gt.s32 	%p41, %r120, 224;
	ld.shared.u32 	%r326, [_ZZN3cub18CUB_300001_SM_10006detail6reduce28DeviceReduceSingleTileKernelINS2_10policy_hubIjjN4cuda3std3__44plusIjEEE10Policy1000EPjSC_iS9_jjNS7_10__identityEEEvT0_T1_T2_T3_T4_T6_E12temp_storage+36];
	selp.b32 	%r327, %r326, 0, %p41;
	add.s32 	%r686, %r325, %r327;
	bra.uni 	$L__BB8_72;
$L__BB8_56:
	mov.u32 	%r85, %tid.x;
	mul.wide.u32 	%rd35, %r85, 4;
	add.s64 	%rd19, %rd16, %rd35;
	// begin inline asm
	ld.global.nc.u32 %r122, [%rd19];
	// end inline asm
	add.s64 	%rd20, %rd19, 1024;
	// begin inline asm
	ld.global.nc.u32 %r123, [%rd20];
	// end inline asm
	add.s64 	%rd21, %rd19, 2048;
	// begin inline asm
	ld.global.nc.u32 %r124, [%rd21];
	// end inline asm
	add.s64 	%rd22, %rd19, 3072;
	// begin inline asm
	ld.global.nc.u32 %r125, [%rd22];
	// end inline asm
	add.s64 	%rd23, %rd19, 4096;
	// begin inline asm
	ld.global.nc.u32 %r126, [%rd23];
	// end inline asm
	add.s64 	%rd24, %rd19, 5120;
	// begin inline asm
	ld.global.nc.u32 %r127, [%rd24];
	// end inline asm
	add.s64 	%rd25, %rd19, 6144;
	// begin inline asm
	ld.global.nc.u32 %r128, [%rd25];
	// end inline asm
	add.s64 	%rd26, %rd19, 7168;
	// begin inline asm
	ld.global.nc.u32 %r129, [%rd26];
	// end inline asm
	add.s64 	%rd27, %rd19, 8192;
	// begin inline asm
	ld.global.nc.u32 %r130, [%rd27];
	// end inline asm
	add.s64 	%rd28, %rd19, 9216;
	// begin inline asm
	ld.global.nc.u32 %r131, [%rd28];
	// end inline asm
	add.s64 	%rd29, %rd19, 10240;
	// begin inline asm
	ld.global.nc.u32 %r132, [%rd29];
	// end inline asm
	add.s64 	%rd30, %rd19, 11264;
	// begin inline asm
	ld.global.nc.u32 %r133, [%rd30];
	// end inline asm
	add.s64 	%rd31, %rd19, 12288;
	// begin inline asm
	ld.global.nc.u32 %r134, [%rd31];
	// end inline asm
	add.s64 	%rd32, %rd19, 13312;
	// begin inline asm
	ld.global.nc.u32 %r135, [%rd32];
	// end inline asm
	add.s64 	%rd33, %rd19, 14336;
	// begin inline asm
	ld.global.nc.u32 %r136, [%rd33];
	// end inline asm
	add.s64 	%rd34, %rd19, 15360;
	// begin inline asm
	ld.global.nc.u32 %r137, [%rd34];
	// end inline asm
	add.s32 	%r139, %r123, %r122;
	add.s32 	%r140, %r124, %r139;
	add.s32 	%r141, %r125, %r140;
	add.s32 	%r142, %r126, %r141;
	add.s32 	%r143, %r127, %r142;
	add.s32 	%r144, %r128, %r143;
	add.s32 	%r145, %r129, %r144;
	add.s32 	%r146, %r130, %r145;
	add.s32 	%r147, %r131, %r146;
	add.s32 	%r148, %r132, %r147;
	add.s32 	%r149, %r133, %r148;
	add.s32 	%r150, %r134, %r149;
	add.s32 	%r151, %r135, %r150;
	add.s32 	%r152, %r136, %r151;
	add.s32 	%r685, %r137, %r152;
	setp.lt.u32 	%p4, %r120, 8192;
	mov.b32 	%r674, 4096;
	@%p4 bra 	$L__BB8_60;
	add.s32 	%r87, %r120, -4096;
	mov.b32 	%r674, 4096;
$L__BB8_58:
	mul.wide.s32 	%rd52, %r674, 4;
	add.s64 	%rd36, %rd19, %rd52;
	// begin inline asm
	ld.global.nc.u32 %r154, [%rd36];
	// end inline asm
	add.s64 	%rd37, %rd36, 1024;
	// begin inline asm
	ld.global.nc.u32 %r155, [%rd37];
	// end inline asm
	add.s64 	%rd38, %rd36, 2048;
	// begin inline asm
	ld.global.nc.u32 %r156, [%rd38];
	// end inline asm
	add.s64 	%rd39, %rd36, 3072;
	// begin inline asm
	ld.global.nc.u32 %r157, [%rd39];
	// end inline asm
	add.s64 	%rd40, %rd36, 4096;
	// begin inline asm
	ld.global.nc.u32 %r158, [%rd40];
	// end inline asm
	add.s64 	%rd41, %rd36, 5120;
	// begin inline asm
	ld.global.nc.u32 %r159, [%rd41];
	// end inline asm
	add.s64 	%rd42, %rd36, 6144;
	// begin inline asm
	ld.global.nc.u32 %r160, [%rd42];
	// end inline asm
	add.s64 	%rd43, %rd36, 7168;
	// begin inline asm
	ld.global.nc.u32 %r161, [%rd43];
	// end inline asm
	add.s64 	%rd44, %rd36, 8192;
	// begin inline asm
	ld.global.nc.u32 %r162, [%rd44];
	// end inline asm
	add.s64 	%rd45, %rd36, 9216;
	// begin inline asm
	ld.global.nc.u32 %r163, [%rd45];
	// end inline asm
	add.s64 	%rd46, %rd36, 10240;
	// begin inline asm
	ld.global.nc.u32 %r164, [%rd46];
	// end inline asm
	add.s64 	%rd47, %rd36, 11264;
	// begin inline asm
	ld.global.nc.u32 %r165, [%rd47];
	// end inline asm
	add.s64 	%rd48, %rd36, 12288;
	// begin inline asm
	ld.global.nc.u32 %r166, [%rd48];
	// end inline asm
	add.s64 	%rd49, %rd36, 13312;
	// begin inline asm
	ld.global.nc.u32 %r167, [%rd49];
	// end inline asm
	add.s64 	%rd50, %rd36, 14336;
	// begin inline asm
	ld.global.nc.u32 %r168, [%rd50];
	// end inline asm
	add.s64 	%rd51, %rd36, 15360;
	// begin inline asm
	ld.global.nc.u32 %r169, [%rd51];
	// end inline asm
	add.s32 	%r170, %r154, %r685;
	add.s32 	%r171, %r155, %r170;
	add.s32 	%r172, %r156, %r171;
	add.s32 	%r173, %r157, %r172;
	add.s32 	%r174, %r158, %r173;
	add.s32 	%r175, %r159, %r174;
	add.s32 	%r176, %r160, %r175;
	add.s32 	%r177, %r161, %r176;
	add.s32 	%r178, %r162, %r177;
	add.s32 	%r179, %r163, %r178;
	add.s32 	%r180, %r164, %r179;
	add.s32 	%r181, %r165, %r180;
	add.s32 	%r182, %r166, %r181;
	add.s32 	%r183, %r167, %r182;
	add.s32 	%r184, %r168, %r183;
	add.s32 	%r685, %r169, %r184;
	sub.s32 	%r185, %r120, %r674;
	setp.lt.s32 	%p5, %r185, 4096;
	@%p5 bra 	$L__BB8_68;
	add.s32 	%r674, %r674, 4096;
	setp.le.s32 	%p6, %r674, %r87;
	@%p6 bra 	$L__BB8_58;
$L__BB8_60:
	setp.le.s32 	%p7, %r120, %r674;
	@%p7 bra 	$L__BB8_68;
	sub.s32 	%r94, %r120, %r674;
	setp.ge.s32 	%p8, %r85, %r94;
	@%p8 bra 	$L__BB8_68;
	not.b32 	%r187, %r85;
	add.s32 	%r188, %r120, %r187;
	sub.s32 	%r95, %r188, %r674;
	and.b32  	%r189, %r95, 768;
	setp.eq.s32 	%p9, %r189, 768;
	mov.u32 	%r679, %r85;
	@%p9 bra 	$L__BB8_65;
	add.s32 	%r676, %r85, %r674;
	shr.u32 	%r190, %r95, 8;
	add.s32 	%r191, %r190, 1;
	and.b32  	%r192, %r191, 3;
	neg.s32 	%r675, %r192;
	mov.u32 	%r679, %r85;
$L__BB8_64:
	.pragma "nounroll";
	mul.wide.u32 	%rd54, %r676, 4;
	add.s64 	%rd53, %rd16, %rd54;
	// begin inline asm
	ld.global.nc.u32 %r193, [%rd53];
	// end inline asm
	add.s32 	%r685, %r193, %r685;
	add.s32 	%r679, %r679, 256;
	add.s32 	%r676, %r676, 256;
	add.s32 	%r675, %r675, 1;
	setp.ne.s32 	%p10, %r675, 0;
	@%p10 bra 	$L__BB8_64;
$L__BB8_65:
	setp.lt.u32 	%p11, %r95, 768;
	@%p11 bra 	$L__BB8_68;
	cvt.u64.u32 	%rd55, %r679;
	cvt.u64.u32 	%rd56, %r674;
	add.s64 	%rd57, %rd55, %rd56;
	shl.b64 	%rd58, %rd57, 2;
	add.s64 	%rd59, %rd58, %rd16;
	add.s64 	%rd124, %rd59, 2048;
	add.s32 	%r682, %r679, %r674;
$L__BB8_67:
	mul.wide.u32 	%rd64, %r682, 4;
	add.s64 	%rd60, %rd16, %rd64;
	// begin inline asm
	ld.global.nc.u32 %r194, [%rd60];
	// end inline asm
	add.s32 	%r198, %r194, %r685;
	add.s64 	%rd61, %rd124, -1024;
	// begin inline asm
	ld.global.nc.u32 %r195, [%rd61];
	// end inline asm
	add.s32 	%r199, %r195, %r198;
	// begin inline asm
	ld.global.nc.u32 %r196, [%rd124];
	// end inline asm
	add.s32 	%r200, %r196, %r199;
	add.s64 	%rd63, %rd124, 1024;
	// begin inline asm
	ld.global.nc.u32 %r197, [%rd63];
	// end inline asm
	add.s32 	%r685, %r197, %r200;
	add.s32 	%r679, %r679, 1024;
	add.s64 	%rd124, %rd124, 4096;
	add.s32 	%r682, %r682, 1024;
	setp.lt.s32 	%p12, %r679, %r94;
	@%p12 bra 	$L__BB8_67;
$L__BB8_68:
	// begin inline asm
	mov.u32 %r201, %laneid;
	// end inline asm
	mov.b32 	%r204, 1;
	mov.b32 	%r225, 31;
	mov.b32 	%r226, -1;
	// begin inline asm
	shfl.sync.down.b32 %r202, %r685, %r204, %r225, %r226;
	// end inline asm
	setp.gt.s32 	%p13, %r201, 30;
	selp.b32 	%r227, 0, %r202, %p13;
	add.s32 	%r208, %r227, %r685;
	mov.b32 	%r209, 2;
	// begin inline asm
	shfl.sync.down.b32 %r207, %r208, %r209, %r225, %r226;
	// end inline asm
	setp.gt.s32 	%p14, %r201, 29;
	selp.b32 	%r228, 0, %r207, %p14;
	add.s32 	%r213, %r208, %r228;
	mov.b32 	%r214, 4;
	// begin inline asm
	shfl.sync.down.b32 %r212, %r213, %r214, %r225, %r226;
	// end inline asm
	setp.gt.s32 	%p15, %r201, 27;
	selp.b32 	%r229, 0, %r212, %p15;
	add.s32 	%r218, %r213, %r229;
	mov.b32 	%r219, 8;
	// begin inline asm
	shfl.sync.down.b32 %r217, %r218, %r219, %r225, %r226;
	// end inline asm
	setp.gt.s32 	%p16, %r201, 23;
	selp.b32 	%r230, 0, %r217, %p16;
	add.s32 	%r223, %r218, %r230;
	mov.b32 	%r224, 16;
	// begin inline asm
	shfl.sync.down.b32 %r222, %r223, %r224, %r225, %r226;
	// end inline asm
	setp.gt.s32 	%p17, %r201, 15;
	selp.b32 	%r231, 0, %r222, %p17;
	add.s32 	%r686, %r223, %r231;
	setp.ne.s32 	%p18, %r201, 0;
	@%p18 bra 	$L__BB8_70;
	shr.u32 	%r232, %r85, 3;
	and.b32  	%r233, %r232, 124;
	mov.u32 	%r234, _ZZN3cub18CUB_300001_SM_10006detail6reduce28DeviceReduceSingleTileKernelINS2_10policy_hubIjjN4cuda3std3__44plusIjEEE10Policy1000EPjSC_iS9_jjNS7_10__identityEEEvT0_T1_T2_T3_T4_T6_E12temp_storage;
	add.s32 	%r235, %r234, %r233;
	st.shared.u32 	[%r235+8], %r686;
$L__BB8_70:
	bar.sync 	0;
	setp.ne.s32 	%p19, %r85, 0;
	@%p19 bra 	$L__BB8_72;
	ld.shared.u32 	%r236, [_ZZN3cub18CUB_300001_SM_10006detail6reduce28DeviceReduceSingleTileKernelINS2_10policy_hubIjjN4cuda3std3__44plusIjEEE10Policy1000EPjSC_iS9_jjNS7_10__identityEEEvT0_T1_T2_T3_T4_T6_E12temp_storage+12];
	add.s32 	%r237, %r236, %r686;
	ld.shared.u32 	%r238, [_ZZN3cub18CUB_300001_SM_10006detail6reduce28DeviceReduceSingleTileKernelINS2_10policy_hubIjjN4cuda3std3__44plusIjEEE10Policy1000EPjSC_iS9_jjNS7_10__identityEEEvT0_T1_T2_T3_T4_T6_E12temp_storage+16];
	add.s32 	%r239, %r237, %r238;
	ld.shared.u32 	%r240, [_ZZN3cub18CUB_300001_SM_10006detail6reduce28DeviceReduceSingleTileKernelINS2_10policy_hubIjjN4cuda3std3__44plusIjEEE10Policy1000EPjSC_iS9_jjNS7_10__identityEEEvT0_T1_T2_T3_T4_T6_E12temp_storage+20];
	add.s32 	%r241, %r239, %r240;
	ld.shared.u32 	%r242, [_ZZN3cub18CUB_300001_SM_10006detail6reduce28DeviceReduceSingleTileKernelINS2_10policy_hubIjjN4cuda3std3__44plusIjEEE10Policy1000EPjSC_iS9_jjNS7_10__identityEEEvT0_T1_T2_T3_T4_T6_E12temp_storage+24];
	add.s32 	%r243, %r241, %r242;
	ld.shared.u32 	%r244, [_ZZN3cub18CUB_300001_SM_10006detail6reduce28DeviceReduceSingleTileKernelINS2_10policy_hubIjjN4cuda3std3__44plusIjEEE10Policy1000EPjSC_iS9_jjNS7_10__identityEEEvT0_T1_T2_T3_T4_T6_E12temp_storage+28];
	add.s32 	%r245, %r243, %r244;
	ld.shared.u32 	%r246, [_ZZN3cub18CUB_300001_SM_10006detail6reduce28DeviceReduceSingleTileKernelINS2_10policy_hubIjjN4cuda3std3__44plusIjEEE10Policy1000EPjSC_iS9_jjNS7_10__identityEEEvT0_T1_T2_T3_T4_T6_E12temp_storage+32];
	add.s32 	%r247, %r245, %r246;
	ld.shared.u32 	%r248, [_ZZN3cub18CUB_300001_SM_10006detail6reduce28DeviceReduceSingleTileKernelINS2_10policy_hubIjjN4cuda3std3__44plusIjEEE10Policy1000EPjSC_iS9_jjNS7_10__identityEEEvT0_T1_T2_T3_T4_T6_E12temp_storage+36];
	add.s32 	%r686, %r247, %r248;
$L__BB8_72:
	mov.u32 	%r631, %tid.x;
	setp.ne.s32 	%p95, %r631, 0;
	@%p95 bra 	$L__BB8_74;
	add.s32 	%r632, %r686, %r121;
	st.global.u32 	[%rd1], %r632;
$L__BB8_74:
	ret;

}
	// .globl	_ZN3cub18CUB_300001_SM_10006detail6reduce28DeviceReduceSingleTileKernelINS2_10policy_hubIjyN4cuda3std3__44plusIjEEE10Policy1000EN6thrust24THRUST_300001_SM_1000_NS10device_ptrIjEEPjyS9_jjNS7_10__identityEEEvT0_T1_T2_T3_T4_T6_
.visible .entry _ZN3cub18CUB_300001_SM_10006detail6reduce28DeviceReduceSingleTileKernelINS2_10policy_hubIjyN4cuda3std3__44plusIjEEE10Policy1000EN6thrust24THRUST_300001_SM_1000_NS10device_ptrIjEEPjyS9_jjNS7_10__identityEEEvT0_T1_T2_T3_T4_T6_(
	.param .align 8 .b8 _ZN3cub18CUB_300001_SM_10006detail6reduce28DeviceReduceSingleTileKernelINS2_10policy_hubIjyN4cuda3std3__44plusIjEEE10Policy1000EN6thrust24THRUST_300001_SM_1000_NS10device_ptrIjEEPjyS9_jjNS7_10__identityEEEvT0_T1_T2_T3_T4_T6__param_0[8],
	.param .u64 .ptr .align 1 _ZN3cub18CUB_300001_SM_10006detail6reduce28DeviceReduceSingleTileKernelINS2_10policy_hubIjyN4cuda3std3__44plusIjEEE10Policy1000EN6thrust24THRUST_300001_SM_1000_NS10device_ptrIjEEPjyS9_jjNS7_10__identityEEEvT0_T1_T2_T3_T4_T6__param_1,
	.param .u64 _ZN3cub18CUB_300001_SM_10006detail6reduce28DeviceReduceSingleTileKernelINS2_10policy_hubIjyN4cuda3std3__44plusIjEEE10Policy1000EN6thrust24THRUST_300001_SM_1000_NS10device_ptrIjEEPjyS9_jjNS7_10__identityEEEvT0_T1_T2_T3_T4_T6__param_2,
	.param .align 1 .b8 _ZN3cub18CUB_300001_SM_10006detail6reduce28DeviceReduceSingleTileKernelINS2_10policy_hubIjyN4cuda3std3__44plusIjEEE10Policy1000EN6thrust24THRUST_300001_SM_1000_NS10device_ptrIjEEPjyS9_jjNS7_10__identityEEEvT0_T1_T2_T3_T4_T6__param_3[1],
	.param .u32 _ZN3cub18CUB_300001_SM_10006detail6reduce28DeviceReduceSingleTileKernelINS2_10policy_hubIjyN4cuda3std3__44plusIjEEE10Policy1000EN6thrust24THRUST_300001_SM_1000_NS10device_ptrIjEEPjyS9_jjNS7_10__identityEEEvT0_T1_T2_T3_T4_T6__param_4,
	.param .align 1 .b8 _ZN3cub18CUB_300001_SM_10006detail6reduce28DeviceReduceSingleTileKernelINS2_10policy_hubIjyN4cuda3std3__44plusIjEEE10Policy1000EN6thrust24THRUST_300001_SM_1000_NS10device_ptrIjEEPjyS9_jjNS7_10__identityEEEvT0_T1_T2_T3_T4_T6__param_5[1]
)
.maxntid 256
.minnctapersm 1
{
	.reg .pred 	%p<59>;
	.reg .b32 	%r<471>;
	.reg .b64 	%rd<56>;
	// demoted variable
	.shared .align 4 .b8 _ZZN3cub18CUB_300001_SM_10006detail6reduce28DeviceReduceSingleTileKernelINS2_10policy_hubIjyN4cuda3std3__44plusIjEEE10Policy1000EN6thrust24THRUST_300001_SM_1000_NS10device_ptrIjEEPjyS9_jjNS7_10__identityEEEvT0_T1_T2_T3_T4_T6_E12temp_storage[44];
	ld.param.u64 	%rd18, [_ZN3cub18CUB_300001_SM_10006detail6reduce28DeviceReduceSingleTileKernelINS2_10policy_hubIjyN4cuda3std3__44plusIjEEE10Policy1000EN6thrust24THRUST_300001_SM_1000_NS10device_ptrIjEEPjyS9_jjNS7_10__identityEEEvT0_T1_T2_T3_T4_T6__param_0];
	ld.param.u64 	%rd20, [_ZN3cub18CUB_300001_SM_10006detail6reduce28DeviceReduceSingleTileKernelINS2_10policy_hubIjyN4cuda3std3__44plusIjEEE10Policy1000EN6thrust24THRUST_300001_SM_1000_NS10device_ptrIjEEPjyS9_jjNS7_10__identityEEEvT0_T1_T2_T3_T4_T6__param_1];
	ld.param.u64 	%rd19, [_ZN3cub18CUB_300001_SM_10006detail6reduce28DeviceReduceSingleTileKernelINS2_10policy_hubIjyN4cuda3std3__44plusIjEEE10Policy1000EN6thrust24THRUST_300001_SM_1000_NS10device_ptrIjEEPjyS9_jjNS7_10__identityEEEvT0_T1_T2_T3_T4_T6__param_2];
	ld.param.u32 	%r81, [_ZN3cub18CUB_300001_SM_10006detail6reduce28DeviceReduceSingleTileKernelINS2_10policy_hubIjyN4cuda3std3__44plusIjEEE10Policy1000EN6thrust24THRUST_300001_SM_1000_NS10device_ptrIjEEPjyS9_jjNS7_10__identityEEEvT0_T1_T2_T3_T4_T6__param_4];
	cvta.to.global.u64 	%rd1, %rd20;
	setp.ne.s64 	%p1, %rd19, 0;
	@%p1 bra 	$L__BB9_3;
	mov.u32 	%r434, %tid.x;
	setp.ne.s32 	%p58, %r434, 0;
	@%p58 bra 	$L__BB9_51;
	st.global.u32 	[%rd1], %r81;
	bra.uni 	$L__BB9_51;
$L__BB9_3:
	cvta.to.global.u64 	%rd2, %rd18;
	setp.gt.u64 	%p2, %rd19, 4095;
	@%p2 bra 	$L__BB9_28;
	cvt.u32.u64 	%r1, %rd19;
	mov.u32 	%r2, %tid.x;
	setp.ge.u32 	%p24, %r2, %r1;
	mov.b32 	%r452, 0;
	mov.u32 	%r441, %r2;
	@%p24 bra 	$L__BB9_6;
	mul.wide.u32 	%rd41, %r2, 4;
	add.s64 	%rd42, %rd2, %rd41;
	ld.global.u32 	%r452, [%rd42];
	add.s32 	%r441, %r2, 256;
$L__BB9_6:
	setp.ge.u32 	%p25, %r441, %r1;
	@%p25 bra 	$L__BB9_19;
	not.b32 	%r261, %r441;
	add.s32 	%r262, %r261, %r1;
	shr.u32 	%r263, %r262, 8;
	add.s32 	%r7, %r263, 1;
	and.b32  	%r8, %r7, 15;
	setp.lt.u32 	%p26, %r262, 3840;
	@%p26 bra 	$L__BB9_10;
	and.b32  	%r264, %r7, 33554416;
	neg.s32 	%r437, %r264;
	mul.wide.u32 	%rd43, %r441, 4;
	add.s64 	%rd44, %rd43, %rd2;
	add.s64 	%rd51, %rd44, 8192;
$L__BB9_9:
	.pragma "nounroll";
	ld.global.u32 	%r265, [%rd51+-8192];
	add.s32 	%r266, %r265, %r452;
	ld.global.u32 	%r267, [%rd51+-7168];
	add.s32 	%r268, %r267, %r266;
	ld.global.u32 	%r269, [%rd51+-6144];
	add.s32 	%r270, %r269, %r268;
	ld.global.u32 	%r271, [%rd51+-5120];
	add.s32 	%r272, %r271, %r270;
	ld.global.u32 	%r273, [%rd51+-4096];
	add.s32 	%r274, %r273, %r272;
	ld.global.u32 	%r275, [%rd51+-3072];
	add.s32 	%r276, %r275, %r274;
	ld.global.u32 	%r277, [%rd51+-2048];
	add.s32 	%r278, %r277, %r276;
	ld.global.u32 	%r279, [%rd51+-1024];
	add.s32 	%r280, %r279, %r278;
	ld.global.u32 	%r281, [%rd51];
	add.s32 	%r282, %r281, %r280;
	ld.global.u32 	%r283, [%rd51+1024];
	add.s32 	%r284, %r283, %r282;
	ld.global.u32 	%r285, [%rd51+2048];
	add.s32 	%r286, %r285, %r284;
	ld.global.u32 	%r287, [%rd51+3072];
	add.s32 	%r288, %r287, %r286;
	ld.global.u32 	%r289, [%rd51+4096];
	add.s32 	%r290, %r289, %r288;
	ld.global.u32 	%r291, [%rd51+5120];
	add.s32 	%r292, %r291, %r290;
	ld.global.u32 	%r293, [%rd51+6144];
	add.s32 	%r294, %r293, %r292;
	ld.global.u32 	%r295, [%rd51+7168];
	add.s32 	%r452, %r295, %r294;
	add.s32 	%r441, %r441, 4096;
	add.s32 	%r437, %r437, 16;
	add.s64 	%rd51, %rd51, 16384;
	setp.ne.s32 	%p27, %r437, 0;
	@%p27 bra 	$L__BB9_9;
$L__BB9_10:
	setp.eq.s32 	%p28, %r8, 0;
	@%p28 bra 	$L__BB9_19;
	and.b32  	%r19, %r7, 7;
	setp.lt.u32 	%p29, %r8, 8;
	@%p29 bra 	$L__BB9_13;
	mul.wide.s32 	%rd45, %r441, 4;
	add.s64 	%rd46, %rd2, %rd45;
	ld.global.u32 	%r297, [%rd46];
	add.s32 	%r298, %r297, %r452;
	ld.global.u32 	%r299, [%rd46+1024];
	add.s32 	%r300, %r299, %r298;
	ld.global.u32 	%r301, [%rd46+2048];
	add.s32 	%r302, %r301, %r300;
	ld.global.u32 	%r303, [%rd46+3072];
	add.s32 	%r304, %r303, %r302;
	ld.global.u32 	%r305, [%rd46+4096];
	add.s32 	%r306, %r305, %r304;
	ld.global.u32 	%r307, [%rd46+5120];
	add.s32 	%r308, %r307, %r306;
	ld.global.u32 	%r309, [%rd46+6144];
	add.s32 	%r310, %r309, %r308;
	ld.global.u32 	%r311, [%rd46+7168];
	add.s32 	%r452, %r311, %r310;
	add.s32 	%r441, %r441, 2048;
$L__BB9_13:
	setp.eq.s32 	%p30, %r19, 0;
	@%p30 bra 	$L__BB9_19;
	and.b32  	%r25, %r7, 3;
	setp.lt.u32 	%p31, %r19, 4;
	@%p31 bra 	$L__BB9_16;
	mul.wide.s32 	%rd47, %r441, 4;
	add.s64 	%rd48, %rd2, %rd47;
	ld.global.u32 	%r313, [%rd48];
	add.s32 	%r314, %r313, %r452;
	ld.global.u32 	%r315, [%rd48+1024];
	add.s32 	%r316, %r315, %r314;
	ld.global.u32 	%r317, [%rd48+2048];
	add.s32 	%r318, %r317, %r316;
	ld.global.u32 	%r319, [%rd48+3072];
	add.s32 	%r452, %r319, %r318;
	add.s32 	%r441, %r441, 1024;
$L__BB9_16:
	setp.eq.s32 	%p32, %r25, 0;
	@%p32 bra 	$L__BB9_19;
	neg.s32 	%r449, %r25;
$L__BB9_18:
	.pragma "nounroll";
	mul.wide.s32 	%rd49, %r441, 4;
	add.s64 	%rd50, %rd2, %rd49;
	ld.global.u32 	%r320, [%rd50];
	add.s32 	%r452, %r320, %r452;
	add.s32 	%r441, %r441, 256;
	add.s32 	%r449, %r449, 1;
	setp.ne.s32 	%p33, %r449, 0;
	@%p33 bra 	$L__BB9_18;
$L__BB9_19:
	setp.lt.u64 	%p34, %rd19, 256;
	@%p34 bra 	$L__BB9_24;
	// begin inline asm
	mov.u32 %r384, %laneid;
	// end inline asm
	mov.b32 	%r387, 1;
	mov.b32 	%r408, 31;
	mov.b32 	%r409, -1;
	// begin inline asm
	shfl.sync.down.b32 %r385, %r452, %r387, %r408, %r409;
	// end inline asm
	setp.gt.s32 	%p50, %r384, 30;
	selp.b32 	%r410, 0, %r385, %p50;
	add.s32 	%r391, %r410, %r452;
	mov.b32 	%r392, 2;
	// begin inline asm
	shfl.sync.down.b32 %r390, %r391, %r392, %r408, %r409;
	// end inline asm
	setp.gt.s32 	%p51, %r384, 29;
	selp.b32 	%r411, 0, %r390, %p51;
	add.s32 	%r396, %r391, %r411;
	mov.b32 	%r397, 4;
	// begin inline asm
	shfl.sync.down.b32 %r395, %r396, %r397, %r408, %r409;
	// end inline asm
	setp.gt.s32 	%p52, %r384, 27;
	selp.b32 	%r412, 0, %r395, %p52;
	add.s32 	%r401, %r396, %r412;
	mov.b32 	%r402, 8;
	// begin inline asm
	shfl.sync.down.b32 %r400, %r401, %r402, %r408, %r409;
	// end inline asm
	setp.gt.s32 	%p53, %r384, 23;
	selp.b32 	%r413, 0, %r400, %p53;
	add.s32 	%r406, %r401, %r413;
	mov.b32 	%r407, 16;
	// begin inline asm
	shfl.sync.down.b32 %r405, %r406, %r407, %r408, %r409;
	// end inline asm
	setp.gt.s32 	%p54, %r384, 15;
	selp.b32 	%r414, 0, %r405, %p54;
	add.s32 	%r470, %r406, %r414;
	setp.ne.s32 	%p55, %r384, 0;
	@%p55 bra 	$L__BB9_22;
	shr.u32 	%r415, %r2, 3;
	and.b32  	%r416, %r415, 124;
	mov.u32 	%r417, _ZZN3cub18CUB_300001_SM_10006detail6reduce28DeviceReduceSingleTileKernelINS2_10policy_hubIjyN4cuda3std3__44plusIjEEE10Policy1000EN6thrust24THRUST_300001_SM_1000_NS10device_ptrIjEEPjyS9_jjNS7_10__identityEEEvT0_T1_T2_T3_T4_T6_E12temp_storage;
	add.s32 	%r418, %r417, %r416;
	st.shared.u32 	[%r418+8], %r470;
$L__BB9_22:
	bar.sync 	0;
	setp.ne.s32 	%p56, %r2, 0;
	@%p56 bra 	$L__BB9_49;
	ld.shared.u32 	%r419, [_ZZN3cub18CUB_300001_SM_10006detail6reduce28DeviceReduceSingleTileKernelINS2_10policy_hubIjyN4cuda3std3__44plusIjEEE10Policy1000EN6thrust24THRUST_300001_SM_1000_NS10device_ptrIjEEPjyS9_jjNS7_10__identityEEEvT0_T1_T2_T3_T4_T6_E12temp_storage+12];
	add.s32 	%r420, %r419, %r470;
	ld.shared.u32 	%r421, [_ZZN3cub18CUB_300001_SM_10006detail6reduce28DeviceReduceSingleTileKernelINS2_10policy_hubIjyN4cuda3std3__44plusIjEEE10Policy1000EN6thrust24THRUST_300001_SM_1000_NS10device_ptrIjEEPjyS9_jjNS7_10__identityEEEvT0_T1_T2_T3_T4_T6_E12temp_storage+16];
	add.s32 	%r422, %r420, %r421;
	ld.shared.u32 	%r423, [_ZZN3cub18CUB_300001_SM_10006detail6reduce28DeviceReduceSingleTileKernelINS2_10policy_hubIjyN4cuda3std3__44plusIjEEE10Policy1000EN6thrust24THRUST_300001_SM_1000_NS10device_ptrIjEEPjyS9_jjNS7_10__identityEEEvT0_T1_T2_T3_T4_T6_E12temp_storage+20];
	add.s32 	%r424, %r422, %r423;
	ld.shared.u32 	%r425, [_ZZN3cub18CUB_300001_SM_10006detail6reduce28DeviceReduceSingleTileKernelINS2_10policy_hubIjyN4cuda3std3__44plusIjEEE10Policy1000EN6thrust24THRUST_300001_SM_1000_NS10device_ptrIjEEPjyS9_jjNS7_10__identityEEEvT0_T1_T2_T3_T4_T6_E12temp_storage+24];
	add.s32 	%r426, %r424, %r425;
	ld.shared.u32 	%r427, [_ZZN3cub18CUB_300001_SM_10006detail6reduce28DeviceReduceSingleTileKernelINS2_10policy_hubIjyN4cuda3std3__44plusIjEEE10Policy1000EN6thrust24THRUST_300001_SM_1000_NS10device_ptrIjEEPjyS9_jjNS7_10__identityEEEvT0_T1_T2_T3_T4_T6_E12temp_storage+28];
	add.s32 	%r428, %r426, %r427;
	ld.shared.u32 	%r429, [_ZZN3cub18CUB_300001_SM_10006detail6reduce28DeviceReduceSingleTileKernelINS2_10policy_hubIjyN4cuda3std3__44plusIjEEE10Policy1000EN6thrust24THRUST_300001_SM_1000_NS10device_ptrIjEEPjyS9_jjNS7_10__identityEEEvT0_T1_T2_T3_T4_T6_E12temp_storage+32];
	add.s32 	%r430, %r428, %r429;
	ld.shared.u32 	%r431, [_ZZN3cub18CUB_300001_SM_10006detail6reduce28DeviceReduceSingleTileKernelINS2_10policy_hubIjyN4cuda3std3__44plusIjEEE10Policy1000EN6thrust24THRUST_300001_SM_1000_NS10device_ptrIjEEPjyS9_jjNS7_10__identityEEEvT0_T1_T2_T3_T4_T6_E12temp_storage+36];
	add.s32 	%r470, %r430, %r431;
	bra.uni 	$L__BB9_49;
$L__BB9_24:
	// begin inline asm
	mov.u32 %r321, %laneid;
	// end inline asm
	and.b32  	%r347, %r2, 992;
	add.s32 	%r348, %r347, 32;
	setp.gt.u32 	%p35, %r348, %r1;
	not.b32 	%r349, %r347;
	add.s32 	%r350, %r1, %r349;
	selp.b32 	%r345, %r350, 31, %p35;
	mov.b32 	%r324, 1;
	mov.b32 	%r346, -1;
	// begin inline asm
	shfl.sync.down.b32 %r322, %r452, %r324, %r345, %r346;
	// end inline asm
	setp.lt.s32 	%p36, %r321, %r345;
	selp.b32 	%r351, %r322, 0, %p36;
	add.s32 	%r328, %r351, %r452;
	mov.b32 	%r329, 2;
	// begin inline asm
	shfl.sync.down.b32 %r327, %r328, %r329, %r345, %r346;
	// end inline asm
	add.s32 	%r352, %r321, 2;
	setp.gt.s32 	%p37, %r352, %r345;
	selp.b32 	%r353, 0, %r327, %p37;
	add.s32 	%r333, %r328, %r353;
	mov.b32 	%r334, 4;
	// begin inline asm
	shfl.sync.down.b32 %r332, %r333, %r334, %r345, %r346;
	// end inline asm
	add.s32 	%r354, %r321, 4;
	setp.gt.s32 	%p38, %r354, %r345;
	selp.b32 	%r355, 0, %r332, %p38;
	add.s32 	%r338, %r333, %r355;
	mov.b32 	%r339, 8;
	// begin inline asm
	shfl.sync.down.b32 %r337, %r338, %r339, %r345, %r346;
	// end inline asm
	add.s32 	%r356, %r321, 8;
	setp.gt.s32 	%p39, %r356, %r345;
	selp.b32 	%r357, 0, %r337, %p39;
	add.s32 	%r343, %r338, %r357;
	mov.b32 	%r344, 16;
	// begin inline asm
	shfl.sync.down.b32 %r342, %r343, %r344, %r345, %r346;
	// end inline asm
	add.s32 	%r358, %r321, 16;
	setp.gt.s32 	%p40, %r358, %r345;
	selp.b32 	%r359, 0, %r342, %p40;
	add.s32 	%r470, %r343, %r359;
	setp.ne.s32 	%p41, %r321, 0;
	@%p41 bra 	$L__BB9_26;
	shr.u32 	%r360, %r2, 3;
	and.b32  	%r361, %r360, 124;
	mov.u32 	%r362, _ZZN3cub18CUB_300001_SM_10006detail6reduce28DeviceReduceSingleTileKernelINS2_10policy_hubIjyN4cuda3std3__44plusIjEEE10Policy1000EN6thrust24THRUST_300001_SM_1000_NS10device_ptrIjEEPjyS9_jjNS7_10__identityEEEvT0_T1_T2_T3_T4_T6_E12temp_storage;
	add.s32 	%r363, %r362, %r361;
	st.shared.u32 	[%r363+8], %r470;
$L__BB9_26:
	bar.sync 	0;
	setp.ne.s32 	%p42, %r2, 0;
	@%p42 bra 	$L__BB9_49;
	setp.gt.u64 	%p43, %rd19, 32;
	ld.shared.u32 	%r364, [_ZZN3cub18CUB_300001_SM_10006detail6reduce28DeviceReduceSingleTileKernelINS2_10policy_hubIjyN4cuda3std3__44plusIjEEE10Policy1000EN6thrust24THRUST_300001_SM_1000_NS10device_ptrIjEEPjyS9_jjNS7_10__identityEEEvT0_T1_T2_T3_T4_T6_E12temp_storage+12];
	selp.b32 	%r365, %r364, 0, %p43;
	add.s32 	%r366, %r365, %r470;
	setp.gt.u64 	%p44, %rd19, 64;
	ld.shared.u32 	%r367, [_ZZN3cub18CUB_300001_SM_10006detail6reduce28DeviceReduceSingleTileKernelINS2_10policy_hubIjyN4cuda3std3__44plusIjEEE10Policy1000EN6thrust24THRUST_300001_SM_1000_NS10device_ptrIjEEPjyS9_jjNS7_10__identityEEEvT0_T1_T2_T3_T4_T6_E12temp_storage+16];
	selp.b32 	%r368, %r367, 0, %p44;
	add.s32 	%r369, %r366, %r368;
	setp.gt.u64 	%p45, %rd19, 96;
	ld.shared.u32 	%r370, [_ZZN3cub18CUB_300001_SM_10006detail6reduce28DeviceReduceSingleTileKernelINS2_10policy_hubIjyN4cuda3std3__44plusIjEEE10Policy1000EN6thrust24THRUST_300001_SM_1000_NS10device_ptrIjEEPjyS9_jjNS7_10__identityEEEvT0_T1_T2_T3_T4_T6_E12temp_storage+20];
	selp.b32 	%r371, %r370, 0, %p45;
	add.s32 	%r372, %r369, %r371;
	setp.gt.u64 	%p46, %rd19, 128;
	ld.shared.u32 	%r373, [_ZZN3cub18CUB_300001_SM_10006detail6reduce28DeviceReduceSingleTileKernelINS2_10policy_hubIjyN4cuda3std3__44plusIjEEE10Policy1000EN6thrust24THRUST_300001_SM_1000_NS10device_ptrIjEEPjyS9_jjNS7_10__identityEEEvT0_T1_T2_T3_T4_T6_E12temp_storage+24];
	selp.b32 	%r374, %r373, 0, %p46;
	add.s32 	%r375, %r372, %r374;
	setp.gt.u64 	%p47, %rd19, 160;
	ld.shared.u32 	%r376, [_ZZN3cub18CUB_300001_SM_10006detail6reduce28DeviceReduceSingleTileKernelINS2_10policy_hubIjyN4cuda3std3__44plusIjEEE10Policy1000EN6thrust24THRUST_300001_SM_1000_NS10device_ptrIjEEPjyS9_jjNS7_10__identityEEEvT0_T1_T2_T3_T4_T6_E12temp_storage+28];
	selp.b32 	%r377, %r376, 0, %p47;
	add.s32 	%r378, %r375, %r377;
	setp.gt.u64 	%p48, %rd19, 192;
	ld.shared.u32 	%r379, [_ZZN3cub18CUB_300001_SM_10006detail6reduce28DeviceReduceSingleTileKernelINS2_10policy_hubIjyN4cuda3std3__44plusIjEEE10Policy1000EN6thrust24THRUST_300001_SM_1000_NS10device_ptrIjEEPjyS9_jjNS7_10__identityEEEvT0_T1_T2_T3_T4_T6_E12temp_storage+32];
	selp.b32 	%r380, %r379, 0, %p48;
	add.s32 	%r381, %r378, %r380;
	setp.gt.u64 	%p49, %rd19, 224;
	ld.shared.u32 	%r382, [_ZZN3cub18CUB_300001_SM_10006detail6reduce28DeviceReduceSingleTileKernelINS2_10policy_hubIjyN4cuda3std3__44plusIjEEE10Policy1000EN6thrust24THRUST_300001_SM_1000_NS10device_ptrIjEEPjyS9_jjNS7_10__identityEEEvT0_T1_T2_T3_T4_T6_E12temp_storage+36];
	selp.b32 	%r383, %r382, 0, %p49;
	add.s32 	%r470, %r381, %r383;
	bra.uni 	$L__BB9_49;
$L__BB9_28:
	mov.u32 	%r43, %tid.x;
	cvt.u64.u32 	%rd6, %r43;
	mul.wide.u32 	%rd22, %r43, 4;
	add.s64 	%rd7, %rd2, %rd22;
	ld.global.u32 	%r82, [%rd7];
	ld.global.u32 	%r83, [%rd7+1024];
	ld.global.u32 	%r84, [%rd7+2048];
	ld.global.u32 	%r85, [%rd7+3072];
	ld.global.u32 	%r86, [%rd7+4096];
	ld.global.u32 	%r87, [%rd7+5120];
	ld.global.u32 	%r88, [%rd7+6144];
	ld.global.u32 	%r89, [%rd7+7168];
	ld.global.u32 	%r90, [%rd7+8192];
	ld.global.u32 	%r91, [%rd7+9216];
	ld.global.u32 	%r92, [%rd7+10240];
	ld.global.u32 	%r93, [%rd7+11264];
	ld.global.u32 	%r94, [%rd7+12288];
	ld.global.u32 	%r95, [%rd7+13312];
	ld.global.u32 	%r96, [%rd7+14336];
	ld.global.u32 	%r97, [%rd7+15360];
	add.s32 	%r98, %r83, %r82;
	add.s32 	%r99, %r84, %r98;
	add.s32 	%r100, %r85, %r99;
	add.s32 	%r101, %r86, %r100;
	add.s32 	%r102, %r87, %r101;
	add.s32 	%r103, %r88, %r102;
	add.s32 	%r104, %r89, %r103;
	add.s32 	%r105, %r90, %r104;
	add.s32 	%r106, %r91, %r105;
	add.s32 	%r107, %r92, %r106;
	add.s32 	%r108, %r93, %r107;
	add.s32 	%r109, %r94, %r108;
	add.s32 	%r110, %r95, %r109;
	add.s32 	%r111, %r96, %r110;
	add.s32 	%r469, %r97, %r111;
	add.s64 	%rd8, %rd19, -4096;
	setp.lt.u64 	%p3, %rd8, 4096;
	mov.b64 	%rd53, 4096;
	@%p3 bra 	$L__BB9_32;
	mov.b64 	%rd53, 4096;
$L__BB9_30:
	shl.b64 	%rd24, %rd53, 2;
	add.s64 	%rd25, %rd7, %rd24;
	ld.global.u32 	%r112, [%rd25];
	ld.global.u32 	%r113, [%rd25+1024];
	ld.global.u32 	%r114, [%rd25+2048];
	ld.global.u32 	%r115, [%rd25+3072];
	ld.global.u32 	%r116, [%rd25+4096];
	ld.global.u32 	%r117, [%rd25+5120];
	ld.global.u32 	%r118, [%rd25+6144];
	ld.global.u32 	%r119, [%rd25+7168];
	ld.global.u32 	%r120, [%rd25+8192];
	ld.global.u32 	%r121, [%rd25+9216];
	ld.global.u32 	%r122, [%rd25+10240];
	ld.global.u32 	%r123, [%rd25+11264];
	ld.global.u32 	%r124, [%rd25+12288];
	ld.global.u32 	%r125, [%rd25+13312];
	ld.global.u32 	%r126, [%rd25+14336];
	ld.global.u32 	%r127, [%rd25+15360];
	add.s32 	%r128, %r112, %r469;
	add.s32 	%r129, %r113, %r128;
	add.s32 	%r130, %r114, %r129;
	add.s32 	%r131, %r115, %r130;
	add.s32 	%r132, %r116, %r131;
	add.s32 	%r133, %r117, %r132;
	add.s32 	%r134, %r118, %r133;
	add.s32 	%r135, %r119, %r134;
	add.s32 	%r136, %r120, %r135;
	add.s32 	%r137, %r121, %r136;
	add.s32 	%r138, %r122, %r137;
	add.s32 	%r139, %r123, %r138;
	add.s32 	%r140, %r124, %r139;
	add.s32 	%r141, %r125, %r140;
	add.s32 	%r142, %r126, %r141;
	add.s32 	%r469, %r127, %r142;
	sub.s64 	%rd26, %rd19, %rd53;
	setp.lt.u64 	%p4, %rd26, 4096;
	@%p4 bra 	$L__BB9_45;
	add.s64 	%rd53, %rd53, 4096;
	setp.le.u64 	%p5, %rd53, %rd8;
	@%p5 bra 	$L__BB9_30;
$L__BB9_32:
	setp.le.u64 	%p6, %rd19, %rd53;
	cvt.u32.u64 	%r143, %rd53;
	cvt.u32.u64 	%r144, %rd19;
	sub.s32 	%r145, %r144, %r143;
	setp.ge.s32 	%p7, %r43, %r145;
	or.pred  	%p8, %p6, %p7;
	@%p8 bra 	$L__BB9_45;
	not.b32 	%r149, %r43;
	add.s32 	%r150, %r149, %r144;
	sub.s32 	%r152, %r150, %r143;
	shr.u32 	%r153, %r152, 8;
	add.s32 	%r48, %r153, 1;
	and.b32  	%r49, %r48, 15;
	setp.lt.u32 	%p9, %r152, 3840;
	mov.u32 	%r459, %r43;
	@%p9 bra 	$L__BB9_36;
	and.b32  	%r154, %r48, 33554416;
	neg.s32 	%r455, %r154;
	add.s64 	%rd27, %rd53, %rd6;
	shl.b64 	%rd28, %rd27, 2;
	add.s64 	%rd29, %rd28, %rd2;
	add.s64 	%rd54, %rd29, 8192;
	mov.u32 	%r459, %r43;
$L__BB9_35:
	.pragma "nounroll";
	ld.global.u32 	%r155, [%rd54+-8192];
	add.s32 	%r156, %r155, %r469;
	ld.global.u32 	%r157, [%rd54+-7168];
	add.s32 	%r158, %r157, %r156;
	ld.global.u32 	%r159, [%rd54+-6144];
	add.s32 	%r160, %r159, %r158;
	ld.global.u32 	%r161, [%rd54+-5120];
	add.s32 	%r162, %r161, %r160;
	ld.global.u32 	%r163, [%rd54+-4096];
	add.s32 	%r164, %r163, %r162;
	ld.global.u32 	%r165, [%rd54+-3072];
	add.s32 	%r166, %r165, %r164;
	ld.global.u32 	%r167, [%rd54+-2048];
	add.s32 	%r168, %r167, %r166;
	ld.global.u32 	%r169, [%rd54+-1024];
	add.s32 	%r170, %r169, %r168;
	ld.global.u32 	%r171, [%rd54];
	add.s32 	%r172, %r171, %r170;
	ld.global.u32 	%r173, [%rd54+1024];
	add.s32 	%r174, %r173, %r172;
	ld.global.u32 	%r175, [%rd54+2048];
	add.s32 	%r176, %r175, %r174;
	ld.global.u32 	%r177, [%rd54+3072];
	add.s32 	%r178, %r177, %r176;
	ld.global.u32 	%r179, [%rd54+4096];
	add.s32 	%r180, %r179, %r178;
	ld.global.u32 	%r181, [%rd54+5120];
	add.s32 	%r182, %r181, %r180;
	ld.global.u32 	%r183, [%rd54+6144];
	add.s32 	%r184, %r183, %r182;
	ld.global.u32 	%r185, [%rd54+7168];
	add.s32 	%r469, %r185, %r184;
	add.s32 	%r459, %r459, 4096;
	add.s32 	%r455, %r455, 16;
	add.s64 	%rd54, %rd54, 16384;
	setp.ne.s32 	%p10, %r455, 0;
	@%p10 bra 	$L__BB9_35;
$L__BB9_36:
	setp.eq.s32 	%p11, %r49, 0;
	@%p11 bra 	$L__BB9_45;
	and.b32  	%r60, %r48, 7;
	setp.lt.u32 	%p12, %r49, 8;
	@%p12 bra 	$L__BB9_39;
	cvt.u64.u32 	%rd30, %r459;
	add.s64 	%rd31, %rd53, %rd30;
	shl.b64 	%rd32, %rd31, 2;
	add.s64 	%rd33, %rd2, %rd32;
	ld.global.u32 	%r187, [%rd33];
	add.s32 	%r188, %r187, %r469;
	ld.global.u32 	%r189, [%rd33+1024];
	add.s32 	%r190, %r189, %r188;
	ld.global.u32 	%r191, [%rd33+2048];
	add.s32 	%r192, %r191, %r190;
	ld.global.u32 	%r193, [%rd33+3072];
	add.s32 	%r194, %r193, %r192;
	ld.global.u32 	%r195, [%rd33+4096];
	add.s32 	%r196, %r195, %r194;
	ld.global.u32 	%r197, [%rd33+5120];
	add.s32 	%r198, %r197, %r196;
	ld.global.u32 	%r199, [%rd33+6144];
	add.s32 	%r200, %r199, %r198;
	ld.global.u32 	%r201, [%rd33+7168];
	add.s32 	%r469, %r201, %r200;
	add.s32 	%r459, %r459, 2048;
$L__BB9_39:
	setp.eq.s32 	%p13, %r60, 0;
	@%p13 bra 	$L__BB9_45;
	and.b32  	%r66, %r48, 3;
	setp.lt.u32 	%p14, %r60, 4;
	@%p14 bra 	$L__BB9_42;
	cvt.u64.u32 	%rd34, %r459;
	add.s64 	%rd35, %rd53, %rd34;
	shl.b64 	%rd36, %rd35, 2;
	add.s64 	%rd37, %rd2, %rd36;
	ld.global.u32 	%r203, [%rd37];
	add.s32 	%r204, %r203, %r469;
	ld.global.u32 	%r205, [%rd37+1024];
	add.s32 	%r206, %r205, %r204;
	ld.global.u32 	%r207, [%rd37+2048];
	add.s32 	%r208, %r207, %r206;
	ld.global.u32 	%r209, [%rd37+3072];
	add.s32 	%r469, %r209, %r208;
	add.s32 	%r459, %r459, 1024;
$L__BB9_42:
	setp.eq.s32 	%p15, %r66, 0;
	@%p15 bra 	$L__BB9_45;
	cvt.u64.u32 	%rd38, %r459;
	add.s64 	%rd39, %rd53, %rd38;
	shl.b64 	%rd40, %rd39, 2;
	add.s64 	%rd55, %rd2, %rd40;
	neg.s32 	%r467, %r66;
$L__BB9_44:
	.pragma "nounroll";
	ld.global.u32 	%r210, [%rd55];
	add.s32 	%r469, %r210, %r469;
	add.s64 	%rd55, %rd55, 1024;
	add.s32 	%r467, %r467, 1;
	setp.ne.s32 	%p16, %r467, 0;
	@%p16 bra 	$L__BB9_44;
$L__BB9_45:
	// begin inline asm
	mov.u32 %r211, %laneid;
	// end inline asm
	mov.b32 	%r214, 1;
	mov.b32 	%r235, 31;
	mov.b32 	%r236, -1;
	// begin inline asm
	shfl.sync.down.b32 %r212, %r469, %r214, %r235, %r236;
	// end inline asm
	setp.gt.s32 	%p17, %r211, 30;
	selp.b32 	%r237, 0, %r212, %p17;
	add.s32 	%r218, %r237, %r469;
	mov.b32 	%r219, 2;
	// begin inline asm
	shfl.sync.down.b32 %r217, %r218, %r219, %r235, %r236;
	// end inline asm
	setp.gt.s32 	%p18, %r211, 29;
	selp.b32 	%r238, 0, %r217, %p18;
	add.s32 	%r223, %r218, %r238;
	mov.b32 	%r224, 4;
	// begin inline asm
	shfl.sync.down.b32 %r222, %r223, %r224, %r235, %r236;
	// end inline asm
	setp.gt.s32 	%p19, %r211, 27;
	selp.b32 	%r239, 0, %r222, %p19;
	add.s32 	%r228, %r223, %r239;
	mov.b32 	%r229, 8;
	// begin inline asm
	shfl.sync.down.b32 %r227, %r228, %r229, %r235, %r236;
	// end inline asm
	setp.gt.s32 	%p20, %r211, 23;
	selp.b32 	%r240, 0, %r227, %p20;
	add.s32 	%r233, %r228, %r240;
	mov.b32 	%r234, 16;
	// begin inline asm
	shfl.sync.down.b32 %r232, %r233, %r234, %r235, %r236;
	// end inline asm
	setp.gt.s32 	%p21, %r211, 15;
	selp.b32 	%r241, 0, %r232, %p21;
	add.s32 	%r470, %r233, %r241;
	setp.ne.s32 	%p22, %r211, 0;
	@%p22 bra 	$L__BB9_47;
	shr.u32 	%r242, %r43, 3;
	and.b32  	%r243, %r242, 124;
	mov.u32 	%r244, _ZZN3cub18CUB_300001_SM_10006detail6reduce28DeviceReduceSingleTileKernelINS2_10policy_hubIjyN4cuda3std3__44plusIjEEE10Policy1000EN6thrust24THRUST_300001_SM_1000_NS10device_ptrIjEEPjyS9_jjNS7_10__identityEEEvT0_T1_T2_T3_T4_T6_E12temp_storage;
	add.s32 	%r245, %r244, %r243;
	st.shared.u32 	[%r245+8], %r470;
$L__BB9_47:
	bar.sync 	0;
	setp.ne.s32 	%p23, %r43, 0;
	@%p23 bra 	$L__BB9_49;
	ld.shared.u32 	%r246, [_ZZN3cub18CUB_300001_SM_10006detail6reduce28DeviceReduceSingleTileKernelINS2_10policy_hubIjyN4cuda3std3__44plusIjEEE10Policy1000EN6thrust24THRUST_300001_SM_1000_NS10device_ptrIjEEPjyS9_jjNS7_10__identityEEEvT0_T1_T2_T3_T4_T6_E12temp_storage+12];
	add.s32 	%r247, %r246, %r470;
	ld.shared.u32 	%r248, [_ZZN3cub18CUB_300001_SM_10006detail6reduce28DeviceReduceSingleTileKernelINS2_10policy_hubIjyN4cuda3std3__44plusIjEEE10Policy1000EN6thrust24THRUST_300001_SM_1000_NS10device_ptrIjEEPjyS9_jjNS7_10__identityEEEvT0_T1_T2_T3_T4_T6_E12temp_storage+16];
	add.s32 	%r249, %r247, %r248;
	ld.shared.u32 	%r250, [_ZZN3cub18CUB_300001_SM_10006detail6reduce28DeviceReduceSingleTileKernelINS2_10policy_hubIjyN4cuda3std3__44plusIjEEE10Policy1000EN6thrust24THRUST_300001_SM_1000_NS10device_ptrIjEEPjyS9_jjNS7_10__identityEEEvT0_T1_T2_T3_T4_T6_E12temp_storage+20];
	add.s32 	%r251, %r249, %r250;
	ld.shared.u32 	%r252, [_ZZN3cub18CUB_300001_SM_10006detail6reduce28DeviceReduceSingleTileKernelINS2_10policy_hubIjyN4cuda3std3__44plusIjEEE10Policy1000EN6thrust24THRUST_300001_SM_1000_NS10device_ptrIjEEPjyS9_jjNS7_10__identityEEEvT0_T1_T2_T3_T4_T6_E12temp_storage+24];
	add.s32 	%r253, %r251, %r252;
	ld.shared.u32 	%r254, [_ZZN3cub18CUB_300001_SM_10006detail6reduce28DeviceReduceSingleTileKernelINS2_10policy_hubIjyN4cuda3std3__44plusIjEEE10Policy1000EN6thrust24THRUST_300001_SM_1000_NS10device_ptrIjEEPjyS9_jjNS7_10__identityEEEvT0_T1_T2_T3_T4_T6_E12temp_storage+28];
	add.s32 	%r255, %r253, %r254;
	ld.shared.u32 	%r256, [_ZZN3cub18CUB_300001_SM_10006detail6reduce28DeviceReduceSingleTileKernelINS2_10policy_hubIjyN4cuda3std3__44plusIjEEE10Policy1000EN6thrust24THRUST_300001_SM_1000_NS10device_ptrIjEEPjyS9_jjNS7_10__identityEEEvT0_T1_T2_T3_T4_T6_E12temp_storage+32];
	add.s32 	%r257, %r255, %r256;
	ld.shared.u32 	%r258, [_ZZN3cub18CUB_300001_SM_10006detail6reduce28DeviceReduceSingleTileKernelINS2_10policy_hubIjyN4cuda3std3__44plusIjEEE10Policy1000EN6thrust24THRUST_300001_SM_1000_NS10device_ptrIjEEPjyS9_jjNS7_10__identityEEEvT0_T1_T2_T3_T4_T6_E12temp_storage+36];
	add.s32 	%r470, %r257, %r258;
$L__BB9_49:
	mov.u32 	%r432, %tid.x;
	setp.ne.s32 	%p57, %r432, 0;
	@%p57 bra 	$L__BB9_51;
	add.s32 	%r433, %r470, %r81;
	st.global.u32 	[%rd1], %r433;
$L__BB9_51:
	ret;

}
	// .globl	_ZN3cub18CUB_300001_SM_10006detail6reduce18DeviceReduceKernelINS2_10policy_hubIjyN4cuda3std3__44plusIjEEE10Policy1000EN6thrust24THRUST_300001_SM_1000_NS10device_ptrIjEEyS9_jNS7_10__identityEEEvT0_PT3_T1_NS0_13GridEvenShareISK_EET2_T4_
.visible .entry _ZN3cub18CUB_300001_SM_10006detail6reduce18DeviceReduceKernelINS2_10policy_hubIjyN4cuda3std3__44plusIjEEE10Policy1000EN6thrust24THRUST_300001_SM_1000_NS10device_ptrIjEEyS9_jNS7_10__identityEEEvT0_PT3_T1_NS0_13GridEvenShareISK_EET2_T4_(
	.param .align 8 .b8 _ZN3cub18CUB_300001_SM_10006detail6reduce18DeviceReduceKernelINS2_10policy_hubIjyN4cuda3std3__44plusIjEEE10Policy1000EN6thrust24THRUST_300001_SM_1000_NS10device_ptrIjEEyS9_jNS7_10__identityEEEvT0_PT3_T1_NS0_13GridEvenShareISK_EET2_T4__param_0[8],
	.param .u64 .ptr .align 1 _ZN3cub18CUB_300001_SM_10006detail6reduce18DeviceReduceKernelINS2_10policy_hubIjyN4cuda3std3__44plusIjEEE10Policy1000EN6thrust24THRUST_300001_SM_1000_NS10device_ptrIjEEyS9_jNS7_10__identityEEEvT0_PT3_T1_NS0_13GridEvenShareISK_EET2_T4__param_1,
	.param .u64 _ZN3cub18CUB_300001_SM_10006detail6reduce18DeviceReduceKernelINS2_10policy_hubIjyN4cuda3std3__44plusIjEEE10Policy1000EN6thrust24THRUST_300001_SM_1000_NS10device_ptrIjEEyS9_jNS7_10__identityEEEvT0_PT3_T1_NS0_13GridEvenShareISK_EET2_T4__param_2,
	.param .align 8 .b8 _ZN3cub18CUB_300001_SM_10006detail6reduce18DeviceReduceKernelINS2_10policy_hubIjyN4cuda3std3__44plusIjEEE10Policy1000EN6thrust24THRUST_300001_SM_1000_NS10device_ptrIjEEyS9_jNS7_10__identityEEEvT0_PT3_T1_NS0_13GridEvenShareISK_EET2_T4__param_3[72],
	.param .align 1 .b8 _ZN3cub18CUB_300001_SM_10006detail6reduce18DeviceReduceKernelINS2_10policy_hubIjyN4cuda3std3__44plusIjEEE10Policy1000EN6thrust24THRUST_300001_SM_1000_NS10device_ptrIjEEyS9_jNS7_10__identityEEEvT0_PT3_T1_NS0_13GridEvenShareISK_EET2_T4__param_4[1],
	.param .align 1 .b8 _ZN3cub18CUB_300001_SM_10006detail6reduce18DeviceReduceKernelINS2_10policy_hubIjyN4cuda3std3__44plusIjEEE10Policy1000EN6thrust24THRUST_300001_SM_1000_NS10device_ptrIjEEyS9_jNS7_10__identityEEEvT0_PT3_T1_NS0_13GridEvenShareISK_EET2_T4__param_5[1]
)
.maxntid 256
{
	.reg .pred 	%p<57>;
	.reg .b16 	%rs<4>;
	.reg .b32 	%r<502>;
	.reg .b64 	%rd<78>;
	// demoted variable
	.shared .align 4 .b8 _ZZN3cub18CUB_300001_SM_10006detail6reduce18DeviceReduceKernelINS2_10policy_hubIjyN4cuda3std3__44plusIjEEE10Policy1000EN6thrust24THRUST_300001_SM_1000_NS10device_ptrIjEEyS9_jNS7_10__identityEEEvT0_PT3_T1_NS0_13GridEvenShareISK_EET2_T4_E12temp_storage[44];
	ld.param.u64 	%rd1, [_ZN3cub18CUB_300001_SM_10006detail6reduce18DeviceReduceKernelINS2_10policy_hubIjyN4cuda3std3__44plusIjEEE10Policy1000EN6thrust24THRUST_300001_SM_1000_NS10device_ptrIjEEyS9_jNS7_10__identityEEEvT0_PT3_T1_NS0_13GridEvenShareISK_EET2_T4__param_3+32];
	ld.param.u32 	%r1, [_ZN3cub18CUB_300001_SM_10006detail6reduce18DeviceReduceKernelINS2_10policy_hubIjyN4cuda3std3__44plusIjEEE10Policy1000EN6thrust24THRUST_300001_SM_1000_NS10device_ptrIjEEyS9_jNS7_10__identityEEEvT0_PT3_T1_NS0_13GridEvenShareISK_EET2_T4__param_3+40];
	ld.param.u64 	%rd25, [_ZN3cub18CUB_300001_SM_10006detail6reduce18DeviceReduceKernelINS2_10policy_hubIjyN4cuda3std3__44plusIjEEE10Policy1000EN6thrust24THRUST_300001_SM_1000_NS10device_ptrIjEEyS9_jNS7_10__identityEEEvT0_PT3_T1_NS0_13GridEvenShareISK_EET2_T4__param_0];
	cvta.to.global.u64 	%rd2, %rd25;
	mov.u32 	%r2, %ctaid.x;
	shl.b32 	%r88, %r1, 12;
	cvt.s64.s32 	%rd3, %r88;
	shl.b32 	%r89, %r2, 12;
	cvt.u64.u32 	%rd4, %r89;
	sub.s64 	%rd5, %rd1, %rd4;
	setp.gt.u64 	%p1, %rd5, 4095;
	@%p1 bra 	$L__BB10_25;
	cvt.u32.u64 	%r287, %rd4;
	cvt.u32.u64 	%r3, %rd1;
	sub.s32 	%r4, %r3, %r287;
	mov.u32 	%r5, %tid.x;
	setp.ge.s32 	%p23, %r5, %r4;
	mov.b32 	%r482, 0;
	mov.u32 	%r471, %r5;
	@%p23 bra 	$L__BB10_3;
	add.s32 	%r289, %r287, %r5;
	mul.wide.u32 	%rd51, %r289, 4;
	add.s64 	%rd52, %rd2, %rd51;
	ld.global.u32 	%r482, [%rd52];
	add.s32 	%r471, %r5, 256;
$L__BB10_3:
	setp.ge.s32 	%p24, %r471, %r4;
	@%p24 bra 	$L__BB10_16;
	not.b32 	%r292, %r471;
	add.s32 	%r293, %r292, %r3;
	sub.s32 	%r294, %r293, %r287;
	shr.u32 	%r295, %r294, 8;
	add.s32 	%r10, %r295, 1;
	and.b32  	%r11, %r10, 15;
	setp.lt.u32 	%p25, %r294, 3840;
	@%p25 bra 	$L__BB10_7;
	and.b32  	%r296, %r10, 33554416;
	neg.s32 	%r467, %r296;
	mul.wide.u32 	%rd53, %r2, 16384;
	mul.wide.u32 	%rd54, %r471, 4;
	or.b64  	%rd55, %rd53, %rd54;
	add.s64 	%rd56, %rd55, %rd2;
	add.s64 	%rd72, %rd56, 8192;
$L__BB10_6:
	.pragma "nounroll";
	ld.global.u32 	%r297, [%rd72+-8192];
	add.s32 	%r298, %r297, %r482;
	ld.global.u32 	%r299, [%rd72+-7168];
	add.s32 	%r300, %r299, %r298;
	ld.global.u32 	%r301, [%rd72+-6144];
	add.s32 	%r302, %r301, %r300;
	ld.global.u32 	%r303, [%rd72+-5120];
	add.s32 	%r304, %r303, %r302;
	ld.global.u32 	%r305, [%rd72+-4096];
	add.s32 	%r306, %r305, %r304;
	ld.global.u32 	%r307, [%rd72+-3072];
	add.s32 	%r308, %r307, %r306;
	ld.global.u32 	%r309, [%rd72+-2048];
	add.s32 	%r310, %r309, %r308;
	ld.global.u32 	%r311, [%rd72+-1024];
	add.s32 	%r312, %r311, %r310;
	ld.global.u32 	%r313, [%rd72];
	add.s32 	%r314, %r313, %r312;
	ld.global.u32 	%r315, [%rd72+1024];
	add.s32 	%r316, %r315, %r314;
	ld.global.u32 	%r317, [%rd72+2048];
	add.s32 	%r318, %r317, %r316;
	ld.global.u32 	%r319, [%rd72+3072];
	add.s32 	%r320, %r319, %r318;
	ld.global.u32 	%r321, [%rd72+4096];
	add.s32 	%r322, %r321, %r320;
	ld.global.u32 	%r323, [%rd72+5120];
	add.s32 	%r324, %r323, %r322;
	ld.global.u32 	%r325, [%rd72+6144];
	add.s32 	%r326, %r325, %r324;
	ld.global.u32 	%r327, [%rd72+7168];
	add.s32 	%r482, %r327, %r326;
	add.s32 	%r471, %r471, 4096;
	add.s32 	%r467, %r467, 16;
	add.s64 	%rd72, %rd72, 16384;
	setp.ne.s32 	%p26, %r467, 0;
	@%p26 bra 	$L__BB10_6;
$L__BB10_7:
	setp.eq.s32 	%p27, %r11, 0;
	@%p27 bra 	$L__BB10_16;
	and.b32  	%r22, %r10, 7;
	setp.lt.u32 	%p28, %r11, 8;
	@%p28 bra 	$L__BB10_10;
	cvt.s64.s32 	%rd57, %r471;
	add.s64 	%rd58, %rd57, %rd4;
	shl.b64 	%rd59, %rd58, 2;
	add.s64 	%rd60, %rd2, %rd59;
	ld.global.u32 	%r329, [%rd60];
	add.s32 	%r330, %r329, %r482;
	ld.global.u32 	%r331, [%rd60+1024];
	add.s32 	%r332, %r331, %r330;
	ld.global.u32 	%r333, [%rd60+2048];
	add.s32 	%r334, %r333, %r332;
	ld.global.u32 	%r335, [%rd60+3072];
	add.s32 	%r336, %r335, %r334;
	ld.global.u32 	%r337, [%rd60+4096];
	add.s32 	%r338, %r337, %r336;
	ld.global.u32 	%r339, [%rd60+5120];
	add.s32 	%r340, %r339, %r338;
	ld.global.u32 	%r341, [%rd60+6144];
	add.s32 	%r342, %r341, %r340;
	ld.global.u32 	%r343, [%rd60+7168];
	add.s32 	%r482, %r343, %r342;
	add.s32 	%r471, %r471, 2048;
$L__BB10_10:
	setp.eq.s32 	%p29, %r22, 0;
	@%p29 bra 	$L__BB10_16;
	and.b32  	%r28, %r10, 3;
	setp.lt.u32 	%p30, %r22, 4;
	@%p30 bra 	$L__BB10_13;
	cvt.s64.s32 	%rd61, %r471;
	add.s64 	%rd62, %rd61, %rd4;
	shl.b64 	%rd63, %rd62, 2;
	add.s64 	%rd64, %rd2, %rd63;
	ld.global.u32 	%r345, [%rd64];
	add.s32 	%r346, %r345, %r482;
	ld.global.u32 	%r347, [%rd64+1024];
	add.s32 	%r348, %r347, %r346;
	ld.global.u32 	%r349, [%rd64+2048];
	add.s32 	%r350, %r349, %r348;
	ld.global.u32 	%r351, [%rd64+3072];
	add.s32 	%r482, %r351, %r350;
	add.s32 	%r471, %r471, 1024;
$L__BB10_13:
	setp.eq.s32 	%p31, %r28, 0;
	@%p31 bra 	$L__BB10_16;
	mul.wide.u32 	%rd65, %r2, 16384;
	add.s64 	%rd9, %rd2, %rd65;
	neg.s32 	%r479, %r28;
$L__BB10_15:
	.pragma "nounroll";
	mul.wide.s32 	%rd66, %r471, 4;
	add.s64 	%rd67, %rd9, %rd66;
	ld.global.u32 	%r352, [%rd67];
	add.s32 	%r482, %r352, %r482;
	add.s32 	%r471, %r471, 256;
	add.s32 	%r479, %r479, 1;
	setp.ne.s32 	%p32, %r479, 0;
	@%p32 bra 	$L__BB10_15;
$L__BB10_16:
	setp.lt.s32 	%p33, %r4, 256;
	@%p33 bra 	$L__BB10_21;
	// begin inline asm
	mov.u32 %r416, %laneid;
	// end inline asm
	mov.b32 	%r419, 1;
	mov.b32 	%r440, 31;
	mov.b32 	%r441, -1;
	// begin inline asm
	shfl.sync.down.b32 %r417, %r482, %r419, %r440, %r441;
	// end inline asm
	setp.gt.s32 	%p49, %r416, 30;
	selp.b32 	%r442, 0, %r417, %p49;
	add.s32 	%r423, %r442, %r482;
	mov.b32 	%r424, 2;
	// begin inline asm
	shfl.sync.down.b32 %r422, %r423, %r424, %r440, %r441;
	// end inline asm
	setp.gt.s32 	%p50, %r416, 29;
	selp.b32 	%r443, 0, %r422, %p50;
	add.s32 	%r428, %r423, %r443;
	mov.b32 	%r429, 4;
	// begin inline asm
	shfl.sync.down.b32 %r427, %r428, %r429, %r440, %r441;
	// end inline asm
	setp.gt.s32 	%p51, %r416, 27;
	selp.b32 	%r444, 0, %r427, %p51;
	add.s32 	%r433, %r428, %r444;
	mov.b32 	%r434, 8;
	// begin inline asm
	shfl.sync.down.b32 %r432, %r433, %r434, %r440, %r441;
	// end inline asm
	setp.gt.s32 	%p52, %r416, 23;
	selp.b32 	%r445, 0, %r432, %p52;
	add.s32 	%r438, %r433, %r445;
	mov.b32 	%r439, 16;
	// begin inline asm
	shfl.sync.down.b32 %r437, %r438, %r439, %r440, %r441;
	// end inline asm
	setp.gt.s32 	%p53, %r416, 15;
	selp.b32 	%r446, 0, %r437, %p53;
	add.s32 	%r501, %r438, %r446;
	setp.ne.s32 	%p54, %r416, 0;
	@%p54 bra 	$L__BB10_19;
	shr.u32 	%r447, %r5, 3;
	and.b32  	%r448, %r447, 124;
	mov.u32 	%r449, _ZZN3cub18CUB_300001_SM_10006detail6reduce18DeviceReduceKernelINS2_10policy_hubIjyN4cuda3std3__44plusIjEEE10Policy1000EN6thrust24THRUST_300001_SM_1000_NS10device_ptrIjEEyS9_jNS7_10__identityEEEvT0_PT3_T1_NS0_13GridEvenShareISK_EET2_T4_E12temp_storage;
	add.s32 	%r450, %r449, %r448;
	st.shared.u32 	[%r450+8], %r501;
$L__BB10_19:
	bar.sync 	0;
	setp.ne.s32 	%p55, %r5, 0;
	@%p55 bra 	$L__BB10_46;
	ld.shared.u32 	%r451, [_ZZN3cub18CUB_300001_SM_10006detail6reduce18DeviceReduceKernelINS2_10policy_hubIjyN4cuda3std3__44plusIjEEE10Policy1000EN6thrust24THRUST_300001_SM_1000_NS10device_ptrIjEEyS9_jNS7_10__identityEEEvT0_PT3_T1_NS0_13GridEvenShareISK_EET2_T4_E12temp_storage+12];
	add.s32 	%r452, %r451, %r501;
	ld.shared.u32 	%r453, [_ZZN3cub18CUB_300001_SM_10006detail6reduce18DeviceReduceKernelINS2_10policy_hubIjyN4cuda3std3__44plusIjEEE10Policy1000EN6thrust24THRUST_300001_SM_1000_NS10device_ptrIjEEyS9_jNS7_10__identityEEEvT0_PT3_T1_NS0_13GridEvenShareISK_EET2_T4_E12temp_storage+16];
	add.s32 	%r454, %r452, %r453;
	ld.shared.u32 	%r455, [_ZZN3cub18CUB_300001_SM_10006detail6reduce18DeviceReduceKernelINS2_10policy_hubIjyN4cuda3std3__44plusIjEEE10Policy1000EN6thrust24THRUST_300001_SM_1000_NS10device_ptrIjEEyS9_jNS7_10__identityEEEvT0_PT3_T1_NS0_13GridEvenShareISK_EET2_T4_E12temp_storage+20];
	add.s32 	%r456, %r454, %r455;
	ld.shared.u32 	%r457, [_ZZN3cub18CUB_300001_SM_10006detail6reduce18DeviceReduceKernelINS2_10policy_hubIjyN4cuda3std3__44plusIjEEE10Policy1000EN6thrust24THRUST_300001_SM_1000_NS10device_ptrIjEEyS9_jNS7_10__identityEEEvT0_PT3_T1_NS0_13GridEvenShareISK_EET2_T4_E12temp_storage+24];
	add.s32 	%r458, %r456, %r457;
	ld.shared.u32 	%r459, [_ZZN3cub18CUB_300001_SM_10006detail6reduce18DeviceReduceKernelINS2_10policy_hubIjyN4cuda3std3__44plusIjEEE10Policy1000EN6thrust24THRUST_300001_SM_1000_NS10device_ptrIjEEyS9_jNS7_10__identityEEEvT0_PT3_T1_NS0_13GridEvenShareISK_EET2_T4_E12temp_storage+28];
	add.s32 	%r460, %r458, %r459;
	ld.shared.u32 	%r461, [_ZZN3cub18CUB_300001_SM_10006detail6reduce18DeviceReduceKernelINS2_10policy_hubIjyN4cuda3std3__44plusIjEEE10Policy1000EN6thrust24THRUST_300001_SM_1000_NS10device_ptrIjEEyS9_jNS7_10__identityEEEvT0_PT3_T1_NS0_13GridEvenShareISK_EET2_T4_E12temp_storage+32];
	add.s32 	%r462, %r460, %r461;
	ld.shared.u32 	%r463, [_ZZN3cub18CUB_300001_SM_10006detail6reduce18DeviceReduceKernelINS2_10policy_hubIjyN4cuda3std3__44plusIjEEE10Policy1000EN6thrust24THRUST_300001_SM_1000_NS10device_ptrIjEEyS9_jNS7_10__identityEEEvT0_PT3_T1_NS0_13GridEvenShareISK_EET2_T4_E12temp_storage+36];
	add.s32 	%r501, %r462, %r463;
	bra.uni 	$L__BB10_46;
$L__BB10_21:
	// begin inline asm
	mov.u32 %r353, %laneid;
	// end inline asm
	and.b32  	%r379, %r5, 992;
	add.s32 	%r380, %r379, 32;
	setp.gt.s32 	%p34, %r380, %r4;
	not.b32 	%r381, %r379;
	add.s32 	%r382, %r4, %r381;
	selp.b32 	%r377, %r382, 31, %p34;
	mov.b32 	%r356, 1;
	mov.b32 	%r378, -1;
	// begin inline asm
	shfl.sync.down.b32 %r354, %r482, %r356, %r377, %r378;
	// end inline asm
	setp.lt.s32 	%p35, %r353, %r377;
	selp.b32 	%r383, %r354, 0, %p35;
	add.s32 	%r360, %r383, %r482;
	mov.b32 	%r361, 2;
	// begin inline asm
	shfl.sync.down.b32 %r359, %r360, %r361, %r377, %r378;
	// end inline asm
	add.s32 	%r384, %r353, 2;
	setp.gt.s32 	%p36, %r384, %r377;
	selp.b32 	%r385, 0, %r359, %p36;
	add.s32 	%r365, %r360, %r385;
	mov.b32 	%r366, 4;
	// begin inline asm
	shfl.sync.down.b32 %r364, %r365, %r366, %r377, %r378;
	// end inline asm
	add.s32 	%r386, %r353, 4;
	setp.gt.s32 	%p37, %r386, %r377;
	selp.b32 	%r387, 0, %r364, %p37;
	add.s32 	%r370, %r365, %r387;
	mov.b32 	%r371, 8;
	// begin inline asm
	shfl.sync.down.b32 %r369, %r370, %r371, %r377, %r378;
	// end inline asm
	add.s32 	%r388, %r353, 8;
	setp.gt.s32 	%p38, %r388, %r377;
	selp.b32 	%r389, 0, %r369, %p38;
	add.s32 	%r375, %r370, %r389;
	mov.b32 	%r376, 16;
	// begin inline asm
	shfl.sync.down.b32 %r374, %r375, %r376, %r377, %r378;
	// end inline asm
	add.s32 	%r390, %r353, 16;
	setp.gt.s32 	%p39, %r390, %r377;
	selp.b32 	%r391, 0, %r374, %p39;
	add.s32 	%r501, %r375, %r391;
	setp.ne.s32 	%p40, %r353, 0;
	@%p40 bra 	$L__BB10_23;
	shr.u32 	%r392, %r5, 3;
	and.b32  	%r393, %r392, 124;
	mov.u32 	%r394, _ZZN3cub18CUB_300001_SM_10006detail6reduce18DeviceReduceKernelINS2_10policy_hubIjyN4cuda3std3__44plusIjEEE10Policy1000EN6thrust24THRUST_300001_SM_1000_NS10device_ptrIjEEyS9_jNS7_10__identityEEEvT0_PT3_T1_NS0_13GridEvenShareISK_EET2_T4_E12temp_storage;
	add.s32 	%r395, %r394, %r393;
	st.shared.u32 	[%r395+8], %r501;
$L__BB10_23:
	bar.sync 	0;
	setp.ne.s32 	%p41, %r5, 0;
	@%p41 bra 	$L__BB10_46;
	setp.gt.s32 	%p42, %r4, 32;
	ld.shared.u32 	%r396, [_ZZN3cub18CUB_300001_SM_10006detail6reduce18DeviceReduceKernelINS2_10policy_hubIjyN4cuda3std3__44plusIjEEE10Policy1000EN6thrust24THRUST_300001_SM_1000_NS10device_ptrIjEEyS9_jNS7_10__identityEEEvT0_PT3_T1_NS0_13GridEvenShareISK_EET2_T4_E12temp_storage+12];
	selp.b32 	%r397, %r396, 0, %p42;
	add.s32 	%r398, %r397, %r501;
	setp.gt.s32 	%p43, %r4, 64;
	ld.shared.u32 	%r399, [_ZZN3cub18CUB_300001_SM_10006detail6reduce18DeviceReduceKernelINS2_10policy_hubIjyN4cuda3std3__44plusIjEEE10Policy1000EN6thrust24THRUST_300001_SM_1000_NS10device_ptrIjEEyS9_jNS7_10__identityEEEvT0_PT3_T1_NS0_13GridEvenShareISK_EET2_T4_E12temp_storage+16];
	selp.b32 	%r400, %r399, 0, %p43;
	add.s32 	%r401, %r398, %r400;
	setp.gt.s32 	%p44, %r4, 96;
	ld.shared.u32 	%r402, [_ZZN3cub18CUB_300001_SM_10006detail6reduce18DeviceReduceKernelINS2_10policy_hubIjyN4cuda3std3__44plusIjEEE10Policy1000EN6thrust24THRUST_300001_SM_1000_NS10device_ptrIjEEyS9_jNS7_10__identityEEEvT0_PT3_T1_NS0_13GridEvenShareISK_EET2_T4_E12temp_storage+20];
	selp.b32 	%r403, %r402, 0, %p44;
	add.s32 	%r404, %r401, %r403;
	setp.gt.s32 	%p45, %r4, 128;
	ld.shared.u32 	%r405, [_ZZN3cub18CUB_300001_SM_10006detail6reduce18DeviceReduceKernelINS2_10policy_hubIjyN4cuda3std3__44plusIjEEE10Policy1000EN6thrust24THRUST_300001_SM_1000_NS10device_ptrIjEEyS9_jNS7_10__identityEEEvT0_PT3_T1_NS0_13GridEvenShareISK_EET2_T4_E12temp_storage+24];
	selp.b32 	%r406, %r405, 0, %p45;
	add.s32 	%r407, %r404, %r406;
	setp.gt.s32 	%p46, %r4, 160;
	ld.shared.u32 	%r408, [_ZZN3cub18CUB_300001_SM_10006detail6reduce18DeviceReduceKernelINS2_10policy_hubIjyN4cuda3std3__44plusIjEEE10Policy1000EN6thrust24THRUST_300001_SM_1000_NS10device_ptrIjEEyS9_jNS7_10__identityEEEvT0_PT3_T1_NS0_13GridEvenShareISK_EET2_T4_E12temp_storage+28];
	selp.b32 	%r409, %r408, 0, %p46;
	add.s32 	%r410, %r407, %r409;
	setp.gt.s32 	%p47, %r4, 192;
	ld.shared.u32 	%r411, [_ZZN3cub18CUB_300001_SM_10006detail6reduce18DeviceReduceKernelINS2_10policy_hubIjyN4cuda3std3__44plusIjEEE10Policy1000EN6thrust24THRUST_300001_SM_1000_NS10device_ptrIjEEyS9_jNS7_10__identityEEEvT0_PT3_T1_NS0_13GridEvenShareISK_EET2_T4_E12temp_storage+32];
	selp.b32 	%r412, %r411, 0, %p47;
	add.s32 	%r413, %r410, %r412;
	setp.gt.s32 	%p48, %r4, 224;
	ld.shared.u32 	%r414, [_ZZN3cub18CUB_300001_SM_10006detail6reduce18DeviceReduceKernelINS2_10policy_hubIjyN4cuda3std3__44plusIjEEE10Policy1000EN6thrust24THRUST_300001_SM_1000_NS10device_ptrIjEEyS9_jNS7_10__identityEEEvT0_PT3_T1_NS0_13GridEvenShareISK_EET2_T4_E12temp_storage+36];
	selp.b32 	%r415, %r414, 0, %p48;
	add.s32 	%r501, %r413, %r415;
	bra.uni 	$L__BB10_46;
$L__BB10_25:
	cvt.u32.u64 	%r90, %rd4;
	mov.u32 	%r46, %tid.x;
	add.s32 	%r91, %r46, %r90;
	mul.wide.u32 	%rd26, %r91, 4;
	add.s64 	%rd27, %rd2, %rd26;
	ld.global.u32 	%r92, [%rd27];
	ld.global.u32 	%r93, [%rd27+1024];
	ld.global.u32 	%r94, [%rd27+2048];
	ld.global.u32 	%r95, [%rd27+3072];
	ld.global.u32 	%r96, [%rd27+4096];
	ld.global.u32 	%r97, [%rd27+5120];
	ld.global.u32 	%r98, [%rd27+6144];
	ld.global.u32 	%r99, [%rd27+7168];
	ld.global.u32 	%r100, [%rd27+8192];
	ld.global.u32 	%r101, [%rd27+9216];
	ld.global.u32 	%r102, [%rd27+10240];
	ld.global.u32 	%r103, [%rd27+11264];
	ld.global.u32 	%r104, [%rd27+12288];
	ld.global.u32 	%r105, [%rd27+13312];
	ld.global.u32 	%r106, [%rd27+14336];
	ld.global.u32 	%r107, [%rd27+15360];
	add.s32 	%r108, %r93, %r92;
	add.s32 	%r109, %r94, %r108;
	add.s32 	%r110, %r95, %r109;
	add.s32 	%r111, %r96, %r110;
	add.s32 	%r112, %r97, %r111;
	add.s32 	%r113, %r98, %r112;
	add.s32 	%r114, %r99, %r113;
	add.s32 	%r115, %r100, %r114;
	add.s32 	%r116, %r101, %r115;
	add.s32 	%r117, %r102, %r116;
	add.s32 	%r118, %r103, %r117;
	add.s32 	%r119, %r104, %r118;
	add.s32 	%r120, %r105, %r119;
	add.s32 	%r121, %r106, %r120;
	add.s32 	%r500, %r107, %r121;
	setp.lt.u64 	%p2, %rd5, %rd3;
	@%p2 bra 	$L__BB10_42;
	cvt.u32.u64 	%r123, %rd3;
	cvt.u64.u32 	%rd28, %r46;
	add.s64 	%rd74, %rd4, %rd3;
	cvt.u32.u64 	%r48, %rd1;
	not.b32 	%r125, %r46;
	add.s32 	%r126, %r125, %r48;
	sub.s32 	%r127, %r126, %r123;
	sub.s32 	%r483, %r127, %r90;
	add.s64 	%rd29, %rd74, %rd28;
	shl.b64 	%rd30, %rd29, 2;
	add.s64 	%rd31, %rd30, %rd2;
	add.s64 	%rd73, %rd31, 8192;
	mov.b32 	%r484, 0;
	shl.b32 	%r128, %r1, 12;
	mov.u64 	%rd75, %rd4;
$L__BB10_27:
	cvt.s64.s32 	%rd15, %r128;
	add.s64 	%rd75, %rd75, %rd15;
	add.s64 	%rd32, %rd1, -4096;
	setp.gt.u64 	%p3, %rd75, %rd32;
	@%p3 bra 	$L__BB10_29;
	shl.b32 	%r129, %r1, 12;
	cvt.s64.s32 	%rd33, %r129;
	cvt.u64.u32 	%rd34, %r46;
	add.s64 	%rd35, %rd75, %rd34;
	shl.b64 	%rd36, %rd35, 2;
	add.s64 	%rd37, %rd2, %rd36;
	ld.global.u32 	%r130, [%rd37];
	ld.global.u32 	%r131, [%rd37+1024];
	ld.global.u32 	%r132, [%rd37+2048];
	ld.global.u32 	%r133, [%rd37+3072];
	ld.global.u32 	%r134, [%rd37+4096];
	ld.global.u32 	%r135, [%rd37+5120];
	ld.global.u32 	%r136, [%rd37+6144];
	ld.global.u32 	%r137, [%rd37+7168];
	ld.global.u32 	%r138, [%rd37+8192];
	ld.global.u32 	%r139, [%rd37+9216];
	ld.global.u32 	%r140, [%rd37+10240];
	ld.global.u32 	%r141, [%rd37+11264];
	ld.global.u32 	%r142, [%rd37+12288];
	ld.global.u32 	%r143, [%rd37+13312];
	ld.global.u32 	%r144, [%rd37+14336];
	ld.global.u32 	%r145, [%rd37+15360];
	add.s32 	%r146, %r130, %r500;
	add.s32 	%r147, %r131, %r146;
	add.s32 	%r148, %r132, %r147;
	add.s32 	%r149, %r133, %r148;
	add.s32 	%r150, %r134, %r149;
	add.s32 	%r151, %r135, %r150;
	add.s32 	%r152, %r136, %r151;
	add.s32 	%r153, %r137, %r152;
	add.s32 	%r154, %r138, %r153;
	add.s32 	%r155, %r139, %r154;
	add.s32 	%r156, %r140, %r155;
	add.s32 	%r157, %r141, %r156;
	add.s32 	%r158, %r142, %r157;
	add.s32 	%r159, %r143, %r158;
	add.s32 	%r160, %r144, %r159;
	add.s32 	%r500, %r145, %r160;
	sub.s64 	%rd38, %rd1, %rd75;
	setp.lt.u64 	%p4, %rd38, %rd33;
	add.s32 	%r484, %r484, 1;
	add.s64 	%rd74, %rd74, %rd33;
	sub.s32 	%r483, %r483, %r129;
	mul.wide.s32 	%rd39, %r129, 4;
	add.s64 	%rd73, %rd73, %rd39;
	@%p4 bra 	$L__BB10_42;
	bra.uni 	$L__BB10_27;
$L__BB10_29:
	setp.le.u64 	%p5, %rd1, %rd75;
	cvt.u32.u64 	%r161, %rd75;
	cvt.u32.u64 	%r162, %rd1;
	sub.s32 	%r163, %r162, %r161;
	setp.ge.s32 	%p6, %r46, %r163;
	or.pred  	%p7, %p5, %p6;
	@%p7 bra 	$L__BB10_42;
	cvt.u32.u64 	%r166, %rd15;
	cvt.u32.u64 	%r167, %rd4;
	not.b32 	%r168, %r46;
	add.s32 	%r169, %r168, %r48;
	add.s32 	%r170, %r166, %r167;
	sub.s32 	%r171, %r169, %r170;
	mul.lo.s32 	%r172, %r1, %r484;
	shl.b32 	%r173, %r172, 12;
	sub.s32 	%r174, %r171, %r173;
	shr.u32 	%r175, %r174, 8;
	add.s32 	%r56, %r175, 1;
	and.b32  	%r57, %r56, 15;
	setp.lt.u32 	%p8, %r174, 3840;
	mov.u32 	%r490, %r46;
	@%p8 bra 	$L__BB10_33;
	shr.u32 	%r176, %r483, 8;
	add.s32 	%r177, %r176, 1;
	and.b32  	%r178, %r177, 33554416;
	neg.s32 	%r486, %r178;
	mov.u32 	%r490, %r46;
$L__BB10_32:
	.pragma "nounroll";
	ld.global.u32 	%r179, [%rd73+-8192];
	add.s32 	%r180, %r179, %r500;
	ld.global.u32 	%r181, [%rd73+-7168];
	add.s32 	%r182, %r181, %r180;
	ld.global.u32 	%r183, [%rd73+-6144];
	add.s32 	%r184, %r183, %r182;
	ld.global.u32 	%r185, [%rd73+-5120];
	add.s32 	%r186, %r185, %r184;
	ld.global.u32 	%r187, [%rd73+-4096];
	add.s32 	%r188, %r187, %r186;
	ld.global.u32 	%r189, [%rd73+-3072];
	add.s32 	%r190, %r189, %r188;
	ld.global.u32 	%r191, [%rd73+-2048];
	add.s32 	%r192, %r191, %r190;
	ld.global.u32 	%r193, [%rd73+-1024];
	add.s32 	%r194, %r193, %r192;
	ld.global.u32 	%r195, [%rd73];
	add.s32 	%r196, %r195, %r194;
	ld.global.u32 	%r197, [%rd73+1024];
	add.s32 	%r198, %r197, %r196;
	ld.global.u32 	%r199, [%rd73+2048];
	add.s32 	%r200, %r199, %r198;
	ld.global.u32 	%r201, [%rd73+3072];
	add.s32 	%r202, %r201, %r200;
	ld.global.u32 	%r203, [%rd73+4096];
	add.s32 	%r204, %r203, %r202;
	ld.global.u32 	%r205, [%rd73+5120];
	add.s32 	%r206, %r205, %r204;
	ld.global.u32 	%r207, [%rd73+6144];
	add.s32 	%r208, %r207, %r206;
	ld.global.u32 	%r209, [%rd73+7168];
	add.s32 	%r500, %r209, %r208;
	add.s32 	%r490, %r490, 4096;
	add.s32 	%r486, %r486, 16;
	add.s64 	%rd73, %rd73, 16384;
	setp.ne.s32 	%p9, %r486, 0;
	@%p9 bra 	$L__BB10_32;
$L__BB10_33:
	setp.eq.s32 	%p10, %r57, 0;
	@%p10 bra 	$L__BB10_42;
	and.b32  	%r68, %r56, 7;
	setp.lt.u32 	%p11, %r57, 8;
	@%p11 bra 	$L__BB10_36;
	cvt.u64.u32 	%rd40, %r490;
	add.s64 	%rd41, %rd75, %rd40;
	shl.b64 	%rd42, %rd41, 2;
	add.s64 	%rd43, %rd2, %rd42;
	ld.global.u32 	%r211, [%rd43];
	add.s32 	%r212, %r211, %r500;
	ld.global.u32 	%r213, [%rd43+1024];
	add.s32 	%r214, %r213, %r212;
	ld.global.u32 	%r215, [%rd43+2048];
	add.s32 	%r216, %r215, %r214;
	ld.global.u32 	%r217, [%rd43+3072];
	add.s32 	%r218, %r217, %r216;
	ld.global.u32 	%r219, [%rd43+4096];
	add.s32 	%r220, %r219, %r218;
	ld.global.u32 	%r221, [%rd43+5120];
	add.s32 	%r222, %r221, %r220;
	ld.global.u32 	%r223, [%rd43+6144];
	add.s32 	%r224, %r223, %r222;
	ld.global.u32 	%r225, [%rd43+7168];
	add.s32 	%r500, %r225, %r224;
	add.s32 	%r490, %r490, 2048;
$L__BB10_36:
	setp.eq.s32 	%p12, %r68, 0;
	@%p12 bra 	$L__BB10_42;
	setp.lt.u32 	%p13, %r68, 4;
	@%p13 bra 	$L__BB10_39;
	cvt.u64.u32 	%rd44, %r490;
	add.s64 	%rd45, %rd75, %rd44;
	shl.b64 	%rd46, %rd45, 2;
	add.s64 	%rd47, %rd2, %rd46;
	ld.global.u32 	%r227, [%rd47];
	add.s32 	%r228, %r227, %r500;
	ld.global.u32 	%r229, [%rd47+1024];
	add.s32 	%r230, %r229, %r228;
	ld.global.u32 	%r231, [%rd47+2048];
	add.s32 	%r232, %r231, %r230;
	ld.global.u32 	%r233, [%rd47+3072];
	add.s32 	%r500, %r233, %r232;
	add.s32 	%r490, %r490, 1024;
$L__BB10_39:
	and.b32  	%r234, %r56, 3;
	setp.eq.s32 	%p14, %r234, 0;
	@%p14 bra 	$L__BB10_42;
	cvt.u64.u32 	%rd48, %r490;
	add.s64 	%rd49, %rd48, %rd74;
	shl.b64 	%rd50, %rd49, 2;
	add.s64 	%rd77, %rd2, %rd50;
	cvt.u16.u32 	%rs1, %r483;
	shr.u16 	%rs2, %rs1, 8;
	add.s16 	%rs3, %rs2, 1;
	cvt.u32.u16 	%r235, %rs3;
	and.b32  	%r236, %r235, 3;
	neg.s32 	%r498, %r236;
$L__BB10_41:
	.pragma "nounroll";
	ld.global.u32 	%r237, [%rd77];
	add.s32 	%r500, %r237, %r500;
	add.s64 	%rd77, %rd77, 1024;
	add.s32 	%r498, %r498, 1;
	setp.ne.s32 	%p15, %r498, 0;
	@%p15 bra 	$L__BB10_41;
$L__BB10_42:
	// begin inline asm
	mov.u32 %r238, %laneid;
	// end inline asm
	mov.b32 	%r241, 1;
	mov.b32 	%r262, 31;
	mov.b32 	%r263, -1;
	// begin inline asm
	shfl.sync.down.b32 %r239, %r500, %r241, %r262, %r263;
	// end inline asm
	setp.gt.s32 	%p16, %r238, 30;
	selp.b32 	%r264, 0, %r239, %p16;
	add.s32 	%r245, %r264, %r500;
	mov.b32 	%r246, 2;
	// begin inline asm
	shfl.sync.down.b32 %r244, %r245, %r246, %r262, %r263;
	// end inline asm
	setp.gt.s32 	%p17, %r238, 29;
	selp.b32 	%r265, 0, %r244, %p17;
	add.s32 	%r250, %r245, %r265;
	mov.b32 	%r251, 4;
	// begin inline asm
	shfl.sync.down.b32 %r249, %r250, %r251, %r262, %r263;
	// end inline asm
	setp.gt.s32 	%p18, %r238, 27;
	selp.b32 	%r266, 0, %r249, %p18;
	add.s32 	%r255, %r250, %r266;
	mov.b32 	%r256, 8;
	// begin inline asm
	shfl.sync.down.b32 %r254, %r255, %r256, %r262, %r263;
	// end inline asm
	setp.gt.s32 	%p19, %r238, 23;
	selp.b32 	%r267, 0, %r254, %p19;
	add.s32 	%r260, %r255, %r267;
	mov.b32 	%r261, 16;
	// begin inline asm
	shfl.sync.down.b32 %r259, %r260, %r261, %r262, %r263;
	// end inline asm
	setp.gt.s32 	%p20, %r238, 15;
	selp.b32 	%r268, 0, %r259, %p20;
	add.s32 	%r501, %r260, %r268;
	setp.ne.s32 	%p21, %r238, 0;
	@%p21 bra 	$L__BB10_44;
	shr.u32 	%r269, %r46, 3;
	and.b32  	%r270, %r269, 124;
	mov.u32 	%r271, _ZZN3cub18CUB_300001_SM_10006detail6reduce18DeviceReduceKernelINS2_10policy_hubIjyN4cuda3std3__44plusIjEEE10Policy1000EN6thrust24THRUST_300001_SM_1000_NS10device_ptrIjEEyS9_jNS7_10__identityEEEvT0_PT3_T1_NS0_13GridEvenShareISK_EET2_T4_E12temp_storage;
	add.s32 	%r272, %r271, %r270;
	st.shared.u32 	[%r272+8], %r501;
$L__BB10_44:
	bar.sync 	0;
	setp.ne.s32 	%p22, %r46, 0;
	@%p22 bra 	$L__BB10_46;
	ld.shared.u32 	%r273, [_ZZN3cub18CUB_300001_SM_10006detail6reduce18DeviceReduceKernelINS2_10policy_hubIjyN4cuda3std3__44plusIjEEE10Policy1000EN6thrust24THRUST_300001_SM_1000_NS10device_ptrIjEEyS9_jNS7_10__identityEEEvT0_PT3_T1_NS0_13GridEvenShareISK_EET2_T4_E12temp_storage+12];
	add.s32 	%r274, %r273, %r501;
	ld.shared.u32 	%r275, [_ZZN3cub18CUB_300001_SM_10006detail6reduce18DeviceReduceKernelINS2_10policy_hubIjyN4cuda3std3__44plusIjEEE10Policy1000EN6thrust24THRUST_300001_SM_1000_NS10device_ptrIjEEyS9_jNS7_10__identityEEEvT0_PT3_T1_NS0_13GridEvenShareISK_EET2_T4_E12temp_storage+16];
	add.s32 	%r276, %r274, %r275;
	ld.shared.u32 	%r277, [_ZZN3cub18CUB_300001_SM_10006detail6reduce18DeviceReduceKernelINS2_10policy_hubIjyN4cuda3std3__44plusIjEEE10Policy1000EN6thrust24THRUST_300001_SM_1000_NS10device_ptrIjEEyS9_jNS7_10__identityEEEvT0_PT3_T1_NS0_13GridEvenShareISK_EET2_T4_E12temp_storage+20];
	add.s32 	%r278, %r276, %r277;
	ld.shared.u32 	%r279, [_ZZN3cub18CUB_300001_SM_10006detail6reduce18DeviceReduceKernelINS2_10policy_hubIjyN4cuda3std3__44plusIjEEE10Policy1000EN6thrust24THRUST_300001_SM_1000_NS10device_ptrIjEEyS9_jNS7_10__identityEEEvT0_PT3_T1_NS0_13GridEvenShareISK_EET2_T4_E12temp_storage+24];
	add.s32 	%r280, %r278, %r279;
	ld.shared.u32 	%r281, [_ZZN3cub18CUB_300001_SM_10006detail6reduce18DeviceReduceKernelINS2_10policy_hubIjyN4cuda3std3__44plusIjEEE10Policy1000EN6thrust24THRUST_300001_SM_1000_NS10device_ptrIjEEyS9_jNS7_10__identityEEEvT0_PT3_T1_NS0_13GridEvenShareISK_EET2_T4_E12temp_storage+28];
	add.s32 	%r282, %r280, %r281;
	ld.shared.u32 	%r283, [_ZZN3cub18CUB_300001_SM_10006detail6reduce18DeviceReduceKernelINS2_10policy_hubIjyN4cuda3std3__44plusIjEEE10Policy1000EN6thrust24THRUST_300001_SM_1000_NS10device_ptrIjEEyS9_jNS7_10__identityEEEvT0_PT3_T1_NS0_13GridEvenShareISK_EET2_T4_E12temp_storage+32];
	add.s32 	%r284, %r282, %r283;
	ld.shared.u32 	%r285, [_ZZN3cub18CUB_300001_SM_10006detail6reduce18DeviceReduceKernelINS2_10policy_hubIjyN4cuda3std3__44plusIjEEE10Policy1000EN6thrust24THRUST_300001_SM_1000_NS10device_ptrIjEEyS9_jNS7_10__identityEEEvT0_PT3_T1_NS0_13GridEvenShareISK_EET2_T4_E12temp_storage+36];
	add.s32 	%r501, %r284, %r285;
$L__BB10_46:
	mov.u32 	%r464, %tid.x;
	setp.ne.s32 	%p56, %r464, 0;
	@%p56 bra 	$L__BB10_48;
	ld.param.u64 	%rd71, [_ZN3cub18CUB_300001_SM_10006detail6reduce18DeviceReduceKernelINS2_10policy_hubIjyN4cuda3std3__44plusIjEEE10Policy1000EN6thrust24THRUST_300001_SM_1000_NS10device_ptrIjEEyS9_jNS7_10__identityEEEvT0_PT3_T1_NS0_13GridEvenShareISK_EET2_T4__param_1];
	cvta.to.global.u64 	%rd68, %rd71;
	mul.wide.u32 	%rd69, %r2, 4;
	add.s64 	%rd70, %rd68, %rd69;
	st.global.u32 	[%rd70], %r501;
$L__BB10_48:
	ret;

}
	// .globl	_ZN3cub18CUB_300001_SM_10006detail6reduce28DeviceReduceSingleTileKernelINS2_10policy_hubIjyN4cuda3std3__44plusIjEEE10Policy1000EPjSC_iS9_jjNS7_10__identityEEEvT0_T1_T2_T3_T4_T6_
.visible .entry _ZN3cub18CUB_300001_SM_10006detail6reduce28DeviceReduceSingleTileKernelINS2_10policy_hubIjyN4cuda3std3__44plusIjEEE10Policy1000EPjSC_iS9_jjNS7_10__identityEEEvT0_T1_T2_T3_T4_T6_(
	.param .u64 .ptr .align 1 _ZN3cub18CUB_300001_SM_10006detail6reduce28DeviceReduceSingleTileKernelINS2_10policy_hubIjyN4cuda3std3__44plusIjEEE10Policy1000EPjSC_iS9_jjNS7_10__identityEEEvT0_T1_T2_T3_T4_T6__param_0,
	.param .u64 .ptr .align 1 _ZN3cub18CUB_300001_SM_10006detail6reduce28DeviceReduceSingleTileKernelINS2_10policy_hubIjyN4cuda3std3__44plusIjEEE10Policy1000EPjSC_iS9_jjNS7_10__identityEEEvT0_T1_T2_T3_T4_T6__param_1,
	.param .u32 _ZN3cub18CUB_300001_SM_10006detail6reduce28DeviceReduceSingleTileKernelINS2_10policy_hubIjyN4cuda3std3__44plusIjEEE10Policy1000EPjSC_iS9_jjNS7_10__identityEEEvT0_T1_T2_T3_T4_T6__param_2,
	.param .align 1 .b8 _ZN3cub18CUB_300001_SM_10006detail6reduce28DeviceReduceSingleTileKernelINS2_10policy_hubIjyN4cuda3std3__44plusIjEEE10Policy1000EPjSC_iS9_jjNS7_10__identityEEEvT0_T1_T2_T3_T4_T6__param_3[1],
	.param .u32 _ZN3cub18CUB_300001_SM_10006detail6reduce28DeviceReduceSingleTileKernelINS2_10policy_hubIjyN4cuda3std3__44plusIjEEE10Policy1000EPjSC_iS9_jjNS7_10__identityEEEvT0_T1_T2_T3_T4_T6__param_4,
	.param .align 1 .b8 _ZN3cub18CUB_300001_SM_10006detail6reduce28DeviceReduceSingleTileKernelINS2_10policy_hubIjyN4cuda3std3__44plusIjEEE10Policy1000EPjSC_iS9_jjNS7_10__identityEEEvT0_T1_T2_T3_T4_T6__param_5[1]
)
.maxntid 256
.minnctapersm 1
{
	.reg .pred 	%p<97>;
	.reg .b32 	%r<687>;
	.reg .b64 	%rd<125>;
	// demoted variable
	.shared .align 4 .b8 _ZZN3cub18CUB_300001_SM_10006detail6reduce28DeviceReduceSingleTileKernelINS2_10policy_hubIjyN4cuda3std3__44plusIjEEE10Policy1000EPjSC_iS9_jjNS7_10__identityEEEvT0_T1_T2_T3_T4_T6_E12temp_storage[44];
	ld.param.u64 	%rd16, [_ZN3cub18CUB_300001_SM_10006detail6reduce28DeviceReduceSingleTileKernelINS2_10policy_hubIjyN4cuda3std3__44plusIjEEE10Policy1000EPjSC_iS9_jjNS7_10__identityEEEvT0_T1_T2_T3_T4_T6__param_0];
	ld.param.u64 	%rd17, [_ZN3cub18CUB_300001_SM_10006detail6reduce28DeviceReduceSingleTileKernelINS2_10policy_hubIjyN4cuda3std3__44plusIjEEE10Policy1000EPjSC_iS9_jjNS7_10__identityEEEvT0_T1_T2_T3_T4_T6__param_1];
	ld.param.u32 	%r120, [_ZN3cub18CUB_300001_SM_10006detail6reduce28DeviceReduceSingleTileKernelINS2_10policy_hubIjyN4cuda3std3__44plusIjEEE10Policy1000EPjSC_iS9_jjNS7_10__identityEEEvT0_T1_T2_T3_T4_T6__param_2];
	ld.param.u32 	%r121, [_ZN3cub18CUB_300001_SM_10006detail6reduce28DeviceReduceSingleTileKernelINS2_10policy_hubIjyN4cuda3std3__44plusIjEEE10Policy1000EPjSC_iS9_jjNS7_10__identityEEEvT0_T1_T2_T3_T4_T6__param_4];
	cvta.to.global.u64 	%rd1, %rd17;
	setp.ne.s32 	%p1, %r120, 0;
	@%p1 bra 	$L__BB11_3;
	mov.u32 	%r633, %tid.x;
	setp.ne.s32 	%p96, %r633, 0;
	@%p96 bra 	$L__BB11_74;
	st.global.u32 	[%rd1], %r121;
	bra.uni 	$L__BB11_74;
$L__BB11_3:
	and.b64  	%rd18, %rd16, 15;
	setp.ne.s64 	%p2, %rd18, 0;
	@%p2 bra 	$L__BB11_38;
	setp.gt.s32 	%p49, %r120, 4095;
	@%p49 bra 	$L__BB11_22;
	mov.u32 	%r1, %tid.x;
	setp.ge.s32 	%p66, %r1, %r120;
	mov.b32 	%r644, 0;
	mov.u32 	%r639, %r1;
	@%p66 bra 	$L__BB11_7;
	mul.wide.u32 	%rd113, %r1, 4;
	add.s64 	%rd112, %rd16, %rd113;
	// begin inline asm
	ld.global.nc.u32 %r644, [%rd112];
	// end inline asm
	add.s32 	%r639, %r1, 256;
$L__BB11_7:
	setp.ge.s32 	%p67, %r639, %r120;
	@%p67 bra 	$L__BB11_13;
	not.b32 	%r507, %r639;
	add.s32 	%r6, %r120, %r507;
	and.b32  	%r508, %r6, 768;
	setp.eq.s32 	%p68, %r508, 768;
	@%p68 bra 	$L__BB11_11;
	mul.wide.u32 	%rd114, %r639, 4;
	add.s64 	%rd121, %rd16, %rd114;
	shr.u32 	%r509, %r6, 8;
	add.s32 	%r510, %r509, 1;
	and.b32  	%r511, %r510, 3;
	neg.s32 	%r636, %r511;
$L__BB11_10:
	.pragma "nounroll";
	// begin inline asm
	ld.global.nc.u32 %r512, [%rd121];
	// end inline asm
	add.s32 	%r644, %r512, %r644;
	add.s32 	%r639, %r639, 256;
	add.s64 	%rd121, %rd121, 1024;
	add.s32 	%r636, %r636, 1;
	setp.ne.s32 	%p69, %r636, 0;
	@%p69 bra 	$L__BB11_10;
$L__BB11_11:
	setp.lt.u32 	%p70, %r6, 768;
	@%p70 bra 	$L__BB11_13;
$L__BB11_12:
	mul.wide.s32 	%rd120, %r639, 4;
	add.s64 	%rd116, %rd16, %rd120;
	// begin inline asm
	ld.global.nc.u32 %r513, [%rd116];
	// end inline asm
	add.s32 	%r517, %r513, %r644;
	add.s64 	%rd117, %rd116, 1024;
	// begin inline asm
	ld.global.nc.u32 %r514, [%rd117];
	// end inline asm
	add.s32 	%r518, %r514, %r517;
	add.s64 	%rd118, %rd116, 2048;
	// begin inline asm
	ld.global.nc.u32 %r515, [%rd118];
	// end inline asm
	add.s32 	%r519, %r515, %r518;
	add.s64 	%rd119, %rd116, 3072;
	// begin inline asm
	ld.global.nc.u32 %r516, [%rd119];
	// end inline asm
	add.s32 	%r644, %r516, %r519;
	add.s32 	%r639, %r639, 1024;
	setp.lt.s32 	%p71, %r639, %r120;
	@%p71 bra 	$L__BB11_12;
$L__BB11_13:
	setp.lt.s32 	%p72, %r120, 256;
	@%p72 bra 	$L__BB11_18;
	// begin inline asm
	mov.u32 %r583, %laneid;
	// end inline asm
	mov.b32 	%r586, 1;
	mov.b32 	%r607, 31;
	mov.b32 	%r608, -1;
	// begin inline asm
	shfl.sync.down.b32 %r584, %r644, %r586, %r607, %r608;
	// end inline asm
	setp.gt.s32 	%p88, %r583, 30;
	selp.b32 	%r609, 0, %r584, %p88;
	add.s32 	%r590, %r609, %r644;
	mov.b32 	%r591, 2;
	// begin inline asm
	shfl.sync.down.b32 %r589, %r590, %r591, %r607, %r608;
	// end inline asm
	setp.gt.s32 	%p89, %r583, 29;
	selp.b32 	%r610, 0, %r589, %p89;
	add.s32 	%r595, %r590, %r610;
	mov.b32 	%r596, 4;
	// begin inline asm
	shfl.sync.down.b32 %r594, %r595, %r596, %r607, %r608;
	// end inline asm
	setp.gt.s32 	%p90, %r583, 27;
	selp.b32 	%r611, 0, %r594, %p90;
	add.s32 	%r600, %r595, %r611;
	mov.b32 	%r601, 8;
	// begin inline asm
	shfl.sync.down.b32 %r599, %r600, %r601, %r607, %r608;
	// end inline asm
	setp.gt.s32 	%p91, %r583, 23;
	selp.b32 	%r612, 0, %r599, %p91;
	add.s32 	%r605, %r600, %r612;
	mov.b32 	%r606, 16;
	// begin inline asm
	shfl.sync.down.b32 %r604, %r605, %r606, %r607, %r608;
	// end inline asm
	setp.gt.s32 	%p92, %r583, 15;
	selp.b32 	%r613, 0, %r604, %p92;
	add.s32 	%r686, %r605, %r613;
	setp.ne.s32 	%p93, %r583, 0;
	@%p93 bra 	$L__BB11_16;
	shr.u32 	%r614, %r1, 3;
	and.b32  	%r615, %r614, 124;
	mov.u32 	%r616, _ZZN3cub18CUB_300001_SM_10006detail6reduce28DeviceReduceSingleTileKernelINS2_10policy_hubIjyN4cuda3std3__44plusIjEEE10Policy1000EPjSC_iS9_jjNS7_10__identityEEEvT0_T1_T2_T3_T4_T6_E12temp_storage;
	add.s32 	%r617, %r616, %r615;
	st.shared.u32 	[%r617+8], %r686;
$L__BB11_16:
	bar.sync 	0;
	setp.ne.s32 	%p94, %r1, 0;
	@%p94 bra 	$L__BB11_72;
	ld.shared.u32 	%r618, [_ZZN3cub18CUB_300001_SM_10006detail6reduce28DeviceReduceSingleTileKernelINS2_10policy_hubIjyN4cuda3std3__44plusIjEEE10Policy1000EPjSC_iS9_jjNS7_10__identityEEEvT0_T1_T2_T3_T4_T6_E12temp_storage+12];
	add.s32 	%r619, %r618, %r686;
	ld.shared.u32 	%r620, [_ZZN3cub18CUB_300001_SM_10006detail6reduce28DeviceReduceSingleTileKernelINS2_10policy_hubIjyN4cuda3std3__44plusIjEEE10Policy1000EPjSC_iS9_jjNS7_10__identityEEEvT0_T1_T2_T3_T4_T6_E12temp_storage+16];
	add.s32 	%r621, %r619, %r620;
	ld.shared.u32 	%r622, [_ZZN3cub18CUB_300001_SM_10006detail6reduce28DeviceReduceSingleTileKernelINS2_10policy_hubIjyN4cuda3std3__44plusIjEEE10Policy1000EPjSC_iS9_jjNS7_10__identityEEEvT0_T1_T2_T3_T4_T6_E12temp_storage+20];
	add.s32 	%r623, %r621, %r622;
	ld.shared.u32 	%r624, [_ZZN3cub18CUB_300001_SM_10006detail6reduce28DeviceReduceSingleTileKernelINS2_10policy_hubIjyN4cuda3std3__44plusIjEEE10Policy1000EPjSC_iS9_jjNS7_10__identityEEEvT0_T1_T2_T3_T4_T6_E12temp_storage+24];
	add.s32 	%r625, %r623, %r624;
	ld.shared.u32 	%r626, [_ZZN3cub18CUB_300001_SM_10006detail6reduce28DeviceReduceSingleTileKernelINS2_10policy_hubIjyN4cuda3std3__44plusIjEEE10Policy1000EPjSC_iS9_jjNS7_10__identityEEEvT0_T1_T2_T3_T4_T6_E12temp_storage+28];
	add.s32 	%r627, %r625, %r626;
	ld.shared.u32 	%r628, [_ZZN3cub18CUB_300001_SM_10006detail6reduce28DeviceReduceSingleTileKernelINS2_10policy_hubIjyN4cuda3std3__44plusIjEEE10Policy1000EPjSC_iS9_jjNS7_10__identityEEEvT0_T1_T2_T3_T4_T6_E12temp_storage+32];
	add.s32 	%r629, %r627, %r628;
	ld.shared.u32 	%r630, [_ZZN3cub18CUB_300001_SM_10006detail6reduce28DeviceReduceSingleTileKernelINS2_10policy_hubIjyN4cuda3std3__44plusIjEEE10Policy1000EPjSC_iS9_jjNS7_10__identityEEEvT0_T1_T2_T3_T4_T6_E12temp_storage+36];
	add.s32 	%r686, %r629, %r630;
	bra.uni 	$L__BB11_72;
$L__BB11_18:
	// begin inline asm
	mov.u32 %r520, %laneid;
	// end inline asm
	and.b32  	%r546, %r1, 992;
	add.s32 	%r547, %r546, 32;
	setp.gt.s32 	%p73, %r547, %r120;
	not.b32 	%r548, %r546;
	add.s32 	%r549, %r120, %r548;
	selp.b32 	%r544, %r549, 31, %p73;
	mov.b32 	%r523, 1;
	mov.b32 	%r545, -1;
	// begin inline asm
	shfl.sync.down.b32 %r521, %r644, %r523, %r544, %r545;
	// end inline asm
	setp.lt.s32 	%p74, %r520, %r544;
	selp.b32 	%r550, %r521, 0, %p74;
	add.s32 	%r527, %r550, %r644;
	mov.b32 	%r528, 2;
	// begin inline asm
	shfl.sync.down.b32 %r526, %r527, %r528, %r544, %r545;
	// end inline asm
	add.s32 	%r551, %r520, 2;
	setp.gt.s32 	%p75, %r551, %r544;
	selp.b32 	%r552, 0, %r526, %p75;
	add.s32 	%r532, %r527, %r552;
	mov.b32 	%r533, 4;
	// begin inline asm
	shfl.sync.down.b32 %r531, %r532, %r533, %r544, %r545;
	// end inline asm
	add.s32 	%r553, %r520, 4;
	setp.gt.s32 	%p76, %r553, %r544;
	selp.b32 	%r554, 0, %r531, %p76;
	add.s32 	%r537, %r532, %r554;
	mov.b32 	%r538, 8;
	// begin inline asm
	shfl.sync.down.b32 %r536, %r537, %r538, %r544, %r545;
	// end inline asm
	add.s32 	%r555, %r520, 8;
	setp.gt.s32 	%p77, %r555, %r544;
	selp.b32 	%r556, 0, %r536, %p77;
	add.s32 	%r542, %r537, %r556;
	mov.b32 	%r543, 16;
	// begin inline asm
	shfl.sync.down.b32 %r541, %r542, %r543, %r544, %r545;
	// end inline asm
	add.s32 	%r557, %r520, 16;
	setp.gt.s32 	%p78, %r557, %r544;
	selp.b32 	%r558, 0, %r541, %p78;
	add.s32 	%r686, %r542, %r558;
	setp.ne.s32 	%p79, %r520, 0;
	@%p79 bra 	$L__BB11_20;
	shr.u32 	%r559, %r1, 3;
	and.b32  	%r560, %r559, 124;
	mov.u32 	%r561, _ZZN3cub18CUB_300001_SM_10006detail6reduce28DeviceReduceSingleTileKernelINS2_10policy_hubIjyN4cuda3std3__44plusIjEEE10Policy1000EPjSC_iS9_jjNS7_10__identityEEEvT0_T1_T2_T3_T4_T6_E12temp_storage;
	add.s32 	%r562, %r561, %r560;
	st.shared.u32 	[%r562+8], %r686;
$L__BB11_20:
	bar.sync 	0;
	setp.ne.s32 	%p80, %r1, 0;
	@%p80 bra 	$L__BB11_72;
	setp.gt.s32 	%p81, %r120, 32;
	ld.shared.u32 	%r563, [_ZZN3cub18CUB_300001_SM_10006detail6reduce28DeviceReduceSingleTileKernelINS2_10policy_hubIjyN4cuda3std3__44plusIjEEE10Policy1000EPjSC_iS9_jjNS7_10__identityEEEvT0_T1_T2_T3_T4_T6_E12temp_storage+12];
	selp.b32 	%r564, %r563, 0, %p81;
	add.s32 	%r565, %r564, %r686;
	setp.gt.s32 	%p82, %r120, 64;
	ld.shared.u32 	%r566, [_ZZN3cub18CUB_300001_SM_10006detail6reduce28DeviceReduceSingleTileKernelINS2_10policy_hubIjyN4cuda3std3__44plusIjEEE10Policy1000EPjSC_iS9_jjNS7_10__identityEEEvT0_T1_T2_T3_T4_T6_E12temp_storage+16];
	selp.b32 	%r567, %r566, 0, %p82;
	add.s32 	%r568, %r565, %r567;
	setp.gt.s32 	%p83, %r120, 96;
	ld.shared.u32 	%r569, [_ZZN3cub18CUB_300001_SM_10006detail6reduce28DeviceReduceSingleTileKernelINS2_10policy_hubIjyN4cuda3std3__44plusIjEEE10Policy1000EPjSC_iS9_jjNS7_10__identityEEEvT0_T1_T2_T3_T4_T6_E12temp_storage+20];
	selp.b32 	%r570, %r569, 0, %p83;
	add.s32 	%r571, %r568, %r570;
	setp.gt.s32 	%p84, %r120, 128;
	ld.shared.u32 	%r572, [_ZZN3cub18CUB_300001_SM_10006detail6reduce28DeviceReduceSingleTileKernelINS2_10policy_hubIjyN4cuda3std3__44plusIjEEE10Policy1000EPjSC_iS9_jjNS7_10__identityEEEvT0_T1_T2_T3_T4_T6_E12temp_storage+24];
	selp.b32 	%r573, %r572, 0, %p84;
	add.s32 	%r574, %r571, %r573;
	setp.gt.s32 	%p85, %r120, 160;
	ld.shared.u32 	%r575, [_ZZN3cub18CUB_300001_SM_10006detail6reduce28DeviceReduceSingleTileKernelINS2_10policy_hubIjyN4cuda3std3__44plusIjEEE10Policy1000EPjSC_iS9_jjNS7_10__identityEEEvT0_T1_T2_T3_T4_T6_E12temp_storage+28];
	selp.b32 	%r576, %r575, 0, %p85;
	add.s32 	%r577, %r574, %r576;
	setp.gt.s32 	%p86, %r120, 192;
	ld.shared.u32 	%r578, [_ZZN3cub18CUB_300001_SM_10006detail6reduce28DeviceReduceSingleTileKernelINS2_10policy_hubIjyN4cuda3std3__44plusIjEEE10Policy1000EPjSC_iS9_jjNS7_10__identityEEEvT0_T1_T2_T3_T4_T6_E12temp_storage+32];
	selp.b32 	%r579, %r578, 0, %p86;
	add.s32 	%r580, %r577, %r579;
	setp.gt.s32 	%p87, %r120, 224;
	ld.shared.u32 	%r581, [_ZZN3cub18CUB_300001_SM_10006detail6reduce28DeviceReduceSingleTileKernelINS2_10policy_hubIjyN4cuda3std3__44plusIjEEE10Policy1000EPjSC_iS9_jjNS7_10__identityEEEvT0_T1_T2_T3_T4_T6_E12temp_storage+36];
	selp.b32 	%r582, %r581, 0, %p87;
	add.s32 	%r686, %r580, %r582;
	bra.uni 	$L__BB11_72;
$L__BB11_22:
	mov.u32 	%r26, %tid.x;
	shl.b32 	%r377, %r26, 2;
	mul.wide.u32 	%rd86, %r377, 4;
	add.s64 	%rd76, %rd16, %rd86;
	// begin inline asm
	ld.global.nc.v2.u64 {%rd74, %rd75}, [%rd76];
	// end inline asm
	mov.b64 	{%r378, %r379}, %rd75;
	mov.b64 	{%r380, %r381}, %rd74;
	add.s64 	%rd79, %rd76, 4096;
	// begin inline asm
	ld.global.nc.v2.u64 {%rd77, %rd78}, [%rd79];
	// end inline asm
	mov.b64 	{%r382, %r383}, %rd78;
	mov.b64 	{%r384, %r385}, %rd77;
	add.s64 	%rd82, %rd76, 8192;
	// begin inline asm
	ld.global.nc.v2.u64 {%rd80, %rd81}, [%rd82];
	// end inline asm
	mov.b64 	{%r386, %r387}, %rd81;
	mov.b64 	{%r388, %r389}, %rd80;
	add.s64 	%rd85, %rd76, 12288;
	// begin inline asm
	ld.global.nc.v2.u64 {%rd83, %rd84}, [%rd85];
	// end inline asm
	mov.b64 	{%r390, %r391}, %rd84;
	mov.b64 	{%r392, %r393}, %rd83;
	add.s32 	%r394, %r381, %r380;
	add.s32 	%r395, %r378, %r394;
	add.s32 	%r396, %r379, %r395;
	add.s32 	%r397, %r384, %r396;
	add.s32 	%r398, %r385, %r397;
	add.s32 	%r399, %r382, %r398;
	add.s32 	%r400, %r383, %r399;
	add.s32 	%r401, %r388, %r400;
	add.s32 	%r402, %r389, %r401;
	add.s32 	%r403, %r386, %r402;
	add.s32 	%r404, %r387, %r403;
	add.s32 	%r405, %r392, %r404;
	add.s32 	%r406, %r393, %r405;
	add.s32 	%r407, %r390, %r406;
	add.s32 	%r659, %r391, %r407;
	setp.lt.u32 	%p50, %r120, 8192;
	mov.b32 	%r648, 4096;
	@%p50 bra 	$L__BB11_26;
	add.s32 	%r28, %r120, -4096;
	mov.b32 	%r648, 4096;
$L__BB11_24:
	mul.wide.s32 	%rd99, %r648, 4;
	add.s64 	%rd89, %rd76, %rd99;
	// begin inline asm
	ld.global.nc.v2.u64 {%rd87, %rd88}, [%rd89];
	// end inline asm
	mov.b64 	{%r409, %r410}, %rd88;
	mov.b64 	{%r411, %r412}, %rd87;
	add.s64 	%rd92, %rd89, 4096;
	// begin inline asm
	ld.global.nc.v2.u64 {%rd90, %rd91}, [%rd92];
	// end inline asm
	mov.b64 	{%r413, %r414}, %rd91;
	mov.b64 	{%r415, %r416}, %rd90;
	add.s64 	%rd95, %rd89, 8192;
	// begin inline asm
	ld.global.nc.v2.u64 {%rd93, %rd94}, [%rd95];
	// end inline asm
	mov.b64 	{%r417, %r418}, %rd94;
	mov.b64 	{%r419, %r420}, %rd93;
	add.s64 	%rd98, %rd89, 12288;
	// begin inline asm
	ld.global.nc.v2.u64 {%rd96, %rd97}, [%rd98];
	// end inline asm
	mov.b64 	{%r421, %r422}, %rd97;
	mov.b64 	{%r423, %r424}, %rd96;
	add.s32 	%r425, %r411, %r659;
	add.s32 	%r426, %r412, %r425;
	add.s32 	%r427, %r409, %r426;
	add.s32 	%r428, %r410, %r427;
	add.s32 	%r429, %r415, %r428;
	add.s32 	%r430, %r416, %r429;
	add.s32 	%r431, %r413, %r430;
	add.s32 	%r432, %r414, %r431;
	add.s32 	%r433, %r419, %r432;
	add.s32 	%r434, %r420, %r433;
	add.s32 	%r435, %r417, %r434;
	add.s32 	%r436, %r418, %r435;
	add.s32 	%r437, %r423, %r436;
	add.s32 	%r438, %r424, %r437;
	add.s32 	%r439, %r421, %r438;
	add.s32 	%r659, %r422, %r439;
	sub.s32 	%r440, %r120, %r648;
	setp.lt.s32 	%p51, %r440, 4096;
	@%p51 bra 	$L__BB11_34;
	add.s32 	%r648, %r648, 4096;
	setp.le.s32 	%p52, %r648, %r28;
	@%p52 bra 	$L__BB11_24;
$L__BB11_26:
	setp.le.s32 	%p53, %r120, %r648;
	@%p53 bra 	$L__BB11_34;
	sub.s32 	%r35, %r120, %r648;
	setp.ge.s32 	%p54, %r26, %r35;
	@%p54 bra 	$L__BB11_34;
	not.b32 	%r442, %r26;
	add.s32 	%r443, %r120, %r442;
	sub.s32 	%r36, %r443, %r648;
	and.b32  	%r444, %r36, 768;
	setp.eq.s32 	%p55, %r444, 768;
	mov.u32 	%r653, %r26;
	@%p55 bra 	$L__BB11_31;
	add.s32 	%r650, %r26, %r648;
	shr.u32 	%r445, %r36, 8;
	add.s32 	%r446, %r445, 1;
	and.b32  	%r447, %r446, 3;
	neg.s32 	%r649, %r447;
	mov.u32 	%r653, %r26;
$L__BB11_30:
	.pragma "nounroll";
	mul.wide.u32 	%rd101, %r650, 4;
	add.s64 	%rd100, %rd16, %rd101;
	// begin inline asm
	ld.global.nc.u32 %r448, [%rd100];
	// end inline asm
	add.s32 	%r659, %r448, %r659;
	add.s32 	%r653, %r653, 256;
	add.s32 	%r650, %r650, 256;
	add.s32 	%r649, %r649, 1;
	setp.ne.s32 	%p56, %r649, 0;
	@%p56 bra 	$L__BB11_30;
$L__BB11_31:
	setp.lt.u32 	%p57, %r36, 768;
	@%p57 bra 	$L__BB11_34;
	cvt.u64.u32 	%rd102, %r653;
	cvt.u64.u32 	%rd103, %r648;
	add.s64 	%rd104, %rd102, %rd103;
	shl.b64 	%rd105, %rd104, 2;
	add.s64 	%rd106, %rd105, %rd16;
	add.s64 	%rd122, %rd106, 2048;
	add.s32 	%r656, %r653, %r648;
$L__BB11_33:
	mul.wide.u32 	%rd111, %r656, 4;
	add.s64 	%rd107, %rd16, %rd111;
	// begin inline asm
	ld.global.nc.u32 %r449, [%rd107];
	// end inline asm
	add.s32 	%r453, %r449, %r659;
	add.s64 	%rd108, %rd122, -1024;
	// begin inline asm
	ld.global.nc.u32 %r450, [%rd108];
	// end inline asm
	add.s32 	%r454, %r450, %r453;
	// begin inline asm
	ld.global.nc.u32 %r451, [%rd122];
	// end inline asm
	add.s32 	%r455, %r451, %r454;
	add.s64 	%rd110, %rd122, 1024;
	// begin inline asm
	ld.global.nc.u32 %r452, [%rd110];
	// end inline asm
	add.s32 	%r659, %r452, %r455;
	add.s32 	%r653, %r653, 1024;
	add.s64 	%rd122, %rd122, 4096;
	add.s32 	%r656, %r656, 1024;
	setp.lt.s32 	%p58, %r653, %r35;
	@%p58 bra 	$L__BB11_33;
$L__BB11_34:
	// begin inline asm
	mov.u32 %r456, %laneid;
	// end inline asm
	mov.b32 	%r459, 1;
	mov.b32 	%r480, 31;
	mov.b32 	%r481, -1;
	// begin inline asm
	shfl.sync.down.b32 %r457, %r659, %r459, %r480, %r481;
	// end inline asm
	setp.gt.s32 	%p59, %r456, 30;
	selp.b32 	%r482, 0, %r457, %p59;
	add.s32 	%r463, %r482, %r659;
	mov.b32 	%r464, 2;
	// begin inline asm
	shfl.sync.down.b32 %r462, %r463, %r464, %r480, %r481;
	// end inline asm
	setp.gt.s32 	%p60, %r456, 29;
	selp.b32 	%r483, 0, %r462, %p60;
	add.s32 	%r468, %r463, %r483;
	mov.b32 	%r469, 4;
	// begin inline asm
	shfl.sync.down.b32 %r467, %r468, %r469, %r480, %r481;
	// end inline asm
	setp.gt.s32 	%p61, %r456, 27;
	selp.b32 	%r484, 0, %r467, %p61;
	add.s32 	%r473, %r468, %r484;
	mov.b32 	%r474, 8;
	// begin inline asm
	shfl.sync.down.b32 %r472, %r473, %r474, %r480, %r481;
	// end inline asm
	setp.gt.s32 	%p62, %r456, 23;
	selp.b32 	%r485, 0, %r472, %p62;
	add.s32 	%r478, %r473, %r485;
	mov.b32 	%r479, 16;
	// begin inline asm
	shfl.sync.down.b32 %r477, %r478, %r479, %r480, %r481;
	// end inline asm
	setp.gt.s32 	%p63, %r456, 15;
	selp.b32 	%r486, 0, %r477, %p63;
	add.s32 	%r686, %r478, %r486;
	setp.ne.s32 	%p64, %r456, 0;
	@%p64 bra 	$L__BB11_36;
	shr.u32 	%r487, %r26, 3;
	and.b32  	%r488, %r487, 124;
	mov.u32 	%r489, _ZZN3cub18CUB_300001_SM_10006detail6reduce28DeviceReduceSingleTileKernelINS2_10policy_hubIjyN4cuda3std3__44plusIjEEE10Policy1000EPjSC_iS9_jjNS7_10__identityEEEvT0_T1_T2_T3_T4_T6_E12temp_storage;
	add.s32 	%r490, %r489, %r488;
	st.shared.u32 	[%r490+8], %r686;
$L__BB11_36:
	bar.sync 	0;
	setp.ne.s32 	%p65, %r26, 0;
	@%p65 bra 	$L__BB11_72;
	ld.shared.u32 	%r491, [_ZZN3cub18CUB_300001_SM_10006detail6reduce28DeviceReduceSingleTileKernelINS2_10policy_hubIjyN4cuda3std3__44plusIjEEE10Policy1000EPjSC_iS9_jjNS7_10__identityEEEvT0_T1_T2_T3_T4_T6_E12temp_storage+12];
	add.s32 	%r492, %r491, %r686;
	ld.shared.u32 	%r493, [_ZZN3cub18CUB_300001_SM_10006detail6reduce28DeviceReduceSingleTileKernelINS2_10policy_hubIjyN4cuda3std3__44plusIjEEE10Policy1000EPjSC_iS9_jjNS7_10__identityEEEvT0_T1_T2_T3_T4_T6_E12temp_storage+16];
	add.s32 	%r494, %r492, %r493;
	ld.shared.u32 	%r495, [_ZZN3cub18CUB_300001_SM_10006detail6reduce28DeviceReduceSingleTileKernelINS2_10policy_hubIjyN4cuda3std3__44plusIjEEE10Policy1000EPjSC_iS9_jjNS7_10__identityEEEvT0_T1_T2_T3_T4_T6_E12temp_storage+20];
	add.s32 	%r496, %r494, %r495;
	ld.shared.u32 	%r497, [_ZZN3cub18CUB_300001_SM_10006detail6reduce28DeviceReduceSingleTileKernelINS2_10policy_hubIjyN4cuda3std3__44plusIjEEE10Policy1000EPjSC_iS9_jjNS7_10__identityEEEvT0_T1_T2_T3_T4_T6_E12temp_storage+24];
	add.s32 	%r498, %r496, %r497;
	ld.shared.u32 	%r499, [_ZZN3cub18CUB_300001_SM_10006detail6reduce28DeviceReduceSingleTileKernelINS2_10policy_hubIjyN4cuda3std3__44plusIjEEE10Policy1000EPjSC_iS9_jjNS7_10__identityEEEvT0_T1_T2_T3_T4_T6_E12temp_storage+28];
	add.s32 	%r500, %r498, %r499;
	ld.shared.u32 	%r501, [_ZZN3cub18CUB_300001_SM_10006detail6reduce28DeviceReduceSingleTileKernelINS2_10policy_hubIjyN4cuda3std3__44plusIjEEE10Policy1000EPjSC_iS9_jjNS7_10__identityEEEvT0_T1_T2_T3_T4_T6_E12temp_storage+32];
	add.s32 	%r502, %r500, %r501;
	ld.shared.u32 	%r503, [_ZZN3cub18CUB_300001_SM_10006detail6reduce28DeviceReduceSingleTileKernelINS2_10policy_hubIjyN4cuda3std3__44plusIjEEE10Policy1000EPjSC_iS9_jjNS7_10__identityEEEvT0_T1_T2_T3_T4_T6_E12temp_storage+36];
	add.s32 	%r686, %r502, %r503;
	bra.uni 	$L__BB11_72;
$L__BB11_38:
	setp.gt.s32 	%p3, %r120, 4095;
	@%p3 bra 	$L__BB11_56;
	mov.u32 	%r60, %tid.x;
	setp.ge.s32 	%p20, %r60, %r120;
	mov.b32 	%r670, 0;
	mov.u32 	%r665, %r60;
	@%p20 bra 	$L__BB11_41;
	mul.wide.u32 	%rd66, %r60, 4;
	add.s64 	%rd65, %rd16, %rd66;
	// begin inline asm
	ld.global.nc.u32 %r670, [%rd65];
	// end inline asm
	add.s32 	%r665, %r60, 256;
$L__BB11_41:
	setp.ge.s32 	%p21, %r665, %r120;
	@%p21 bra 	$L__BB11_47;
	not.b32 	%r252, %r665;
	add.s32 	%r65, %r120, %r252;
	and.b32  	%r253, %r65, 768;
	setp.eq.s32 	%p22, %r253, 768;
	@%p22 bra 	$L__BB11_45;
	mul.wide.u32 	%rd67, %r665, 4;
	add.s64 	%rd123, %rd16, %rd67;
	shr.u32 	%r254, %r65, 8;
	add.s32 	%r255, %r254, 1;
	and.b32  	%r256, %r255, 3;
	neg.s32 	%r662, %r256;
$L__BB11_44:
	.pragma "nounroll";
	// begin inline asm
	ld.global.nc.u32 %r257, [%rd123];
	// end inline asm
	add.s32 	%r670, %r257, %r670;
	add.s32 	%r665, %r665, 256;
	add.s64 	%rd123, %rd123, 1024;
	add.s32 	%r662, %r662, 1;
	setp.ne.s32 	%p23, %r662, 0;
	@%p23 bra 	$L__BB11_44;
$L__BB11_45:
	setp.lt.u32 	%p24, %r65, 768;
	@%p24 bra 	$L__BB11_47;
$L__BB11_46:
	mul.wide.s32 	%rd73, %r665, 4;
	add.s64 	%rd69, %rd16, %rd73;
	// begin inline asm
	ld.global.nc.u32 %r258, [%rd69];
	// end inline asm
	add.s32 	%r262, %r258, %r670;
	add.s64 	%rd70, %rd69, 1024;
	// begin inline asm
	ld.global.nc.u32 %r259, [%rd70];
	// end inline asm
	add.s32 	%r263, %r259, %r262;
	add.s64 	%rd71, %rd69, 2048;
	// begin inline asm
	ld.global.nc.u32 %r260, [%rd71];
	// end inline asm
	add.s32 	%r264, %r260, %r263;
	add.s64 	%rd72, %rd69, 3072;
	// begin inline asm
	ld.global.nc.u32 %r261, [%rd72];
	// end inline asm
	add.s32 	%r670, %r261, %r264;
	add.s32 	%r665, %r665, 1024;
	setp.lt.s32 	%p25, %r665, %r120;
	@%p25 bra 	$L__BB11_46;
$L__BB11_47:
	setp.lt.s32 	%p26, %r120, 256;
	@%p26 bra 	$L__BB11_52;
	// begin inline asm
	mov.u32 %r328, %laneid;
	// end inline asm
	mov.b32 	%r331, 1;
	mov.b32 	%r352, 31;
	mov.b32 	%r353, -1;
	// begin inline asm
	shfl.sync.down.b32 %r329, %r670, %r331, %r352, %r353;
	// end inline asm
	setp.gt.s32 	%p42, %r328, 30;
	selp.b32 	%r354, 0, %r329, %p42;
	add.s32 	%r335, %r354, %r670;
	mov.b32 	%r336, 2;
	// begin inline asm
	shfl.sync.down.b32 %r334, %r335, %r336, %r352, %r353;
	// end inline asm
	setp.gt.s32 	%p43, %r328, 29;
	selp.b32 	%r355, 0, %r334, %p43;
	add.s32 	%r340, %r335, %r355;
	mov.b32 	%r341, 4;
	// begin inline asm
	shfl.sync.down.b32 %r339, %r340, %r341, %r352, %r353;
	// end inline asm
	setp.gt.s32 	%p44, %r328, 27;
	selp.b32 	%r356, 0, %r339, %p44;
	add.s32 	%r345, %r340, %r356;
	mov.b32 	%r346, 8;
	// begin inline asm
	shfl.sync.down.b32 %r344, %r345, %r346, %r352, %r353;
	// end inline asm
	setp.gt.s32 	%p45, %r328, 23;
	selp.b32 	%r357, 0, %r344, %p45;
	add.s32 	%r350, %r345, %r357;
	mov.b32 	%r351, 16;
	// begin inline asm
	shfl.sync.down.b32 %r349, %r350, %r351, %r352, %r353;
	// end inline asm
	setp.gt.s32 	%p46, %r328, 15;
	selp.b32 	%r358, 0, %r349, %p46;
	add.s32 	%r686, %r350, %r358;
	setp.ne.s32 	%p47, %r328, 0;
	@%p47 bra 	$L__BB11_50;
	shr.u32 	%r359, %r60, 3;
	and.b32  	%r360, %r359, 124;
	mov.u32 	%r361, _ZZN3cub18CUB_300001_SM_10006detail6reduce28DeviceReduceSingleTileKernelINS2_10policy_hubIjyN4cuda3std3__44plusIjEEE10Policy1000EPjSC_iS9_jjNS7_10__identityEEEvT0_T1_T2_T3_T4_T6_E12temp_storage;
	add.s32 	%r362, %r361, %r360;
	st.shared.u32 	[%r362+8], %r686;
$L__BB11_50:
	bar.sync 	0;
	setp.ne.s32 	%p48, %r60, 0;
	@%p48 bra 	$L__BB11_72;
	ld.shared.u32 	%r363, [_ZZN3cub18CUB_300001_SM_10006detail6reduce28DeviceReduceSingleTileKernelINS2_10policy_hubIjyN4cuda3std3__44plusIjEEE10Policy1000EPjSC_iS9_jjNS7_10__identityEEEvT0_T1_T2_T3_T4_T6_E12temp_storage+12];
	add.s32 	%r364, %r363, %r686;
	ld.shared.u32 	%r365, [_ZZN3cub18CUB_300001_SM_10006detail6reduce28DeviceReduceSingleTileKernelINS2_10policy_hubIjyN4cuda3std3__44plusIjEEE10Policy1000EPjSC_iS9_jjNS7_10__identityEEEvT0_T1_T2_T3_T4_T6_E12temp_storage+16];
	add.s32 	%r366, %r364, %r365;
	ld.shared.u32 	%r367, [_ZZN3cub18CUB_300001_SM_10006detail6reduce28DeviceReduceSingleTileKernelINS2_10policy_hubIjyN4cuda3std3__44plusIjEEE10Policy1000EPjSC_iS9_jjNS7_10__identityEEEvT0_T1_T2_T3_T4_T6_E12temp_storage+20];
	add.s32 	%r368, %r366, %r367;
	ld.shared.u32 	%r369, [_ZZN3cub18CUB_300001_SM_10006detail6reduce28DeviceReduceSingleTileKernelINS2_10policy_hubIjyN4cuda3std3__44plusIjEEE10Policy1000EPjSC_iS9_jjNS7_10__identityEEEvT0_T1_T2_T3_T4_T6_E12temp_storage+24];
	add.s32 	%r370, %r368, %r369;
	ld.shared.u32 	%r371, [_ZZN3cub18CUB_300001_SM_10006detail6reduce28DeviceReduceSingleTileKernelINS2_10policy_hubIjyN4cuda3std3__44plusIjEEE10Policy1000EPjSC_iS9_jjNS7_10__identityEEEvT0_T1_T2_T3_T4_T6_E12temp_storage+28];
	add.s32 	%r372, %r370, %r371;
	ld.shared.u32 	%r373, [_ZZN3cub18CUB_300001_SM_10006detail6reduce28DeviceReduceSingleTileKernelINS2_10policy_hubIjyN4cuda3std3__44plusIjEEE10Policy1000EPjSC_iS9_jjNS7_10__identityEEEvT0_T1_T2_T3_T4_T6_E12temp_storage+32];
	add.s32 	%r374, %r372, %r373;
	ld.shared.u32 	%r375, [_ZZN3cub18CUB_300001_SM_10006detail6reduce28DeviceReduceSingleTileKernelINS2_10policy_hubIjyN4cuda3std3__44plusIjEEE10Policy1000EPjSC_iS9_jjNS7_10__identityEEEvT0_T1_T2_T3_T4_T6_E12temp_storage+36];
	add.s32 	%r686, %r374, %r375;
	bra.uni 	$L__BB11_72;
$L__BB11_52:
	// begin inline asm
	mov.u32 %r265, %laneid;
	// end inline asm
	and.b32  	%r291, %r60, 992;
	add.s32 	%r292, %r291, 32;
	setp.gt.s32 	%p27, %r292, %r120;
	not.b32 	%r293, %r291;
	add.s32 	%r294, %r120, %r293;
	selp.b32 	%r289, %r294, 31, %p27;
	mov.b32 	%r268, 1;
	mov.b32 	%r290, -1;
	// begin inline asm
	shfl.sync.down.b32 %r266, %r670, %r268, %r289, %r290;
	// end inline asm
	setp.lt.s32 	%p28, %r265, %r289;
	selp.b32 	%r295, %r266, 0, %p28;
	add.s32 	%r272, %r295, %r670;
	mov.b32 	%r273, 2;
	// begin inline asm
	shfl.sync.down.b32 %r271, %r272, %r273, %r289, %r290;
	// end inline asm
	add.s32 	%r296, %r265, 2;
	setp.gt.s32 	%p29, %r296, %r289;
	selp.b32 	%r297, 0, %r271, %p29;
	add.s32 	%r277, %r272, %r297;
	mov.b32 	%r278, 4;
	// begin inline asm
	shfl.sync.down.b32 %r276, %r277, %r278, %r289, %r290;
	// end inline asm
	add.s32 	%r298, %r265, 4;
	setp.gt.s32 	%p30, %r298, %r289;
	selp.b32 	%r299, 0, %r276, %p30;
	add.s32 	%r282, %r277, %r299;
	mov.b32 	%r283, 8;
	// begin inline asm
	shfl.sync.down.b32 %r281, %r282, %r283, %r289, %r290;
	// end inline asm
	add.s32 	%r300, %r265, 8;
	setp.gt.s32 	%p31, %r300, %r289;
	selp.b32 	%r301, 0, %r281, %p31;
	add.s32 	%r287, %r282, %r301;
	mov.b32 	%r288, 16;
	// begin inline asm
	shfl.sync.down.b32 %r286, %r287, %r288, %r289, %r290;
	// end inline asm
	add.s32 	%r302, %r265, 16;
	setp.gt.s32 	%p32, %r302, %r289;
	selp.b32 	%r303, 0, %r286, %p32;
	add.s32 	%r686, %r287, %r303;
	setp.ne.s32 	%p33, %r265, 0;
	@%p33 bra 	$L__BB11_54;
	shr.u32 	%r304, %r60, 3;
	and.b32  	%r305, %r304, 124;
	mov.u32 	%r306, _ZZN3cub18CUB_300001_SM_10006detail6reduce28DeviceReduceSingleTileKernelINS2_10policy_hubIjyN4cuda3std3__44plusIjEEE10Policy1000EPjSC_iS9_jjNS7_10__identityEEEvT0_T1_T2_T3_T4_T6_E12temp_storage;
	add.s32 	%r307, %r306, %r305;
	st.shared.u32 	[%r307+8], %r686;
$L__BB11_54:
	bar.sync 	0;
	setp.ne.s32 	%p34, %r60, 0;
	@%p34 bra 	$L__BB11_72;
	setp.gt.s32 	%p35, %r120, 32;
	ld.shared.u32 	%r308, [_ZZN3cub18CUB_300001_SM_10006detail6reduce28DeviceReduceSingleTileKernelINS2_10policy_hubIjyN4cuda3std3__44plusIjEEE10Policy1000EPjSC_iS9_jjNS7_10__identityEEEvT0_T1_T2_T3_T4_T6_E12temp_storage+12];
	selp.b32 	%r309, %r308, 0, %p35;
	add.s32 	%r310, %r309, %r686;
	setp.gt.s32 	%p36, %r120, 64;
	ld.shared.u32 	%r311, [_ZZN3cub18CUB_300001_SM_10006detail6reduce28DeviceReduceSingleTileKernelINS2_10policy_hubIjyN4cuda3std3__44plusIjEEE10Policy1000EPjSC_iS9_jjNS7_10__identityEEEvT0_T1_T2_T3_T4_T6_E12temp_storage+16];
	selp.b32 	%r312, %r311, 0, %p36;
	add.s32 	%r313, %r310, %r312;
	setp.gt.s32 	%p37, %r120, 96;
	ld.shared.u32 	%r314, [_ZZN3cub18CUB_300001_SM_10006detail6reduce28DeviceReduceSingleTileKernelINS2_10policy_hubIjyN4cuda3std3__44plusIjEEE10Policy1000EPjSC_iS9_jjNS7_10__identityEEEvT0_T1_T2_T3_T4_T6_E12temp_storage+20];
	selp.b32 	%r315, %r314, 0, %p37;
	add.s32 	%r316, %r313, %r315;
	setp.gt.s32 	%p38, %r120, 128;
	ld.shared.u32 	%r317, [_ZZN3cub18CUB_300001_SM_10006detail6reduce28DeviceReduceSingleTileKernelINS2_10policy_hubIjyN4cuda3std3__44plusIjEEE10Policy1000EPjSC_iS9_jjNS7_10__identityEEEvT0_T1_T2_T3_T4_T6_E12temp_storage+24];
	selp.b32 	%r318, %r317, 0, %p38;
	add.s32 	%r319, %r316, %r318;
	setp.gt.s32 	%p39, %r120, 160;
	ld.shared.u32 	%r320, [_ZZN3cub18CUB_300001_SM_10006detail6reduce28DeviceReduceSingleTileKernelINS2_10policy_hubIjyN4cuda3std3__44plusIjEEE10Policy1000EPjSC_iS9_jjNS7_10__identityEEEvT0_T1_T2_T3_T4_T6_E12temp_storage+28];
	selp.b32 	%r321, %r320, 0, %p39;
	add.s32 	%r322, %r319, %r321;
	setp.gt.s32 	%p40, %r120, 192;
	ld.shared.u32 	%r323, [_ZZN3cub18CUB_300001_SM_10006detail6reduce28DeviceReduceSingleTileKernelINS2_10policy_hubIjyN4cuda3std3__44plusIjEEE10Policy1000EPjSC_iS9_jjNS7_10__identityEEEvT0_T1_T2_T3_T4_T6_E12temp_storage+32];
	selp.b32 	%r324, %r323, 0, %p40;
	add.s32 	%r325, %r322, %r324;
	setp.gt.s32 	%p41, %r120, 224;
	ld.shared.u32 	%r326, [_ZZN3cub18CUB_300001_SM_10006detail6reduce28DeviceReduceSingleTileKernelINS2_10policy_hubIjyN4cuda3std3__44plusIjEEE10Policy1000EPjSC_iS9_jjNS7_10__identityEEEvT0_T1_T2_T3_T4_T6_E12temp_storage+36];
	selp.b32 	%r327, %r326, 0, %p41;
	add.s32 	%r686, %r325, %r327;
	bra.uni 	$L__BB11_72;
$L__BB11_56:
	mov.u32 	%r85, %tid.x;
	mul.wide.u32 	%rd35, %r85, 4;
	add.s64 	%rd19, %rd16, %rd35;
	// begin inline asm
	ld.global.nc.u32 %r122, [%rd19];
	// end inline asm
	add.s64 	%rd20, %rd19, 1024;
	// begin inline asm
	ld.global.nc.u32 %r123, [%rd20];
	// end inline asm
	add.s64 	%rd21, %rd19, 2048;
	// begin inline asm
	ld.global.nc.u32 %r124, [%rd21];
	// end inline asm
	add.s64 	%rd22, %rd19, 3072;
	// begin inline asm
	ld.global.nc.u32 %r125, [%rd22];
	// end inline asm
	add.s64 	%rd23, %rd19, 4096;
	// begin inline asm
	ld.global.nc.u32 %r126, [%rd23];
	// end inline asm
	add.s64 	%rd24, %rd19, 5120;
	// begin inline asm
	ld.global.nc.u32 %r127, [%rd24];
	// end inline asm
	add.s64 	%rd25, %rd19, 6144;
	// begin inline asm
	ld.global.nc.u32 %r128, [%rd25];
	// end inline asm
	add.s64 	%rd26, %rd19, 7168;
	// begin inline asm
	ld.global.nc.u32 %r129, [%rd26];
	// end inline asm
	add.s64 	%rd27, %rd19, 8192;
	// begin inline asm
	ld.global.nc.u32 %r130, [%rd27];
	// end inline asm
	add.s64 	%rd28, %rd19, 9216;
	// begin inline asm
	ld.global.nc.u32 %r131, [%rd28];
	// end inline asm
	add.s64 	%rd29, %rd19, 10240;
	// begin inline asm
	ld.global.nc.u32 %r132, [%rd29];
	// end inline asm
	add.s64 	%rd30, %rd19, 11264;
	// begin inline asm
	ld.global.nc.u32 %r133, [%rd30];
	// end inline asm
	add.s64 	%rd31, %rd19, 12288;
	// begin inline asm
	ld.global.nc.u32 %r134, [%rd31];
	// end inline asm
	add.s64 	%rd32, %rd19, 13312;
	// begin inline asm
	ld.global.nc.u32 %r135, [%rd32];
	// end inline asm
	add.s64 	%rd33, %rd19, 14336;
	// begin inline asm
	ld.global.nc.u32 %r136, [%rd33];
	// end inline asm
	add.s64 	%rd34, %rd19, 15360;
	// begin inline asm
	ld.global.nc.u32 %r137, [%rd34];
	// end inline asm
	add.s32 	%r139, %r123, %r122;
	add.s32 	%r140, %r124, %r139;
	add.s32 	%r141, %r125, %r140;
	add.s32 	%r142, %r126, %r141;
	add.s32 	%r143, %r127, %r142;
	add.s32 	%r144, %r128, %r143;
	add.s32 	%r145, %r129, %r144;
	add.s32 	%r146, %r130, %r145;
	add.s32 	%r147, %r131, %r146;
	add.s32 	%r148, %r132, %r147;
	add.s32 	%r149, %r133, %r148;
	add.s32 	%r150, %r134, %r149;
	add.s32 	%r151, %r135, %r150;
	add.s32 	%r152, %r136, %r151;
	add.s32 	%r685, %r137, %r152;
	setp.lt.u32 	%p4, %r120, 8192;
	mov.b32 	%r674, 4096;
	@%p4 bra 	$L__BB11_60;
	add.s32 	%r87, %r120, -4096;
	mov.b32 	%r674, 4096;
$L__BB11_58:
	mul.wide.s32 	%rd52, %r674, 4;
	add.s64 	%rd36, %rd19, %rd52;
	// begin inline asm
	ld.global.nc.u32 %r154, [%rd36];
	// end inline asm
	add.s64 	%rd37, %rd36, 1024;
	// begin inline asm
	ld.global.nc.u32 %r155, [%rd37];
	// end inline asm
	add.s64 	%rd38, %rd36, 2048;
	// begin inline asm
	ld.global.nc.u32 %r156, [%rd38];
	// end inline asm
	add.s64 	%rd39, %rd36, 3072;
	// begin inline asm
	ld.global.nc.u32 %r157, [%rd39];
	// end inline asm
	add.s64 	%rd40, %rd36, 4096;
	// begin inline asm
	ld.global.nc.u32 %r158, [%rd40];
	// end inline asm
	add.s64 	%rd41, %rd36, 5120;
	// begin inline asm
	ld.global.nc.u32 %r159, [%rd41];
	// end inline asm
	add.s64 	%rd42, %rd36, 6144;
	// begin inline asm
	ld.global.nc.u32 %r160, [%rd42];
	// end inline asm
	add.s64 	%rd43, %rd36, 7168;
	// begin inline asm
	ld.global.nc.u32 %r161, [%rd43];
	// end inline asm
	add.s64 	%rd44, %rd36, 8192;
	// begin inline asm
	ld.global.nc.u32 %r162, [%rd44];
	// end inline asm
	add.s64 	%rd45, %rd36, 9216;
	// begin inline asm
	ld.global.nc.u32 %r163, [%rd45];
	// end inline asm
	add.s64 	%rd46, %rd36, 10240;
	// begin inline asm
	ld.global.nc.u32 %r164, [%rd46];
	// end inline asm
	add.s64 	%rd47, %rd36, 11264;
	// begin inline asm
	ld.global.nc.u32 %r165, [%rd47];
	// end inline asm
	add.s64 	%rd48, %rd36, 12288;
	// begin inline asm
	ld.global.nc.u32 %r166, [%rd48];
	// end inline asm
	add.s64 	%rd49, %rd36, 13312;
	// begin inline asm
	ld.global.nc.u32 %r167, [%rd49];
	// end inline asm
	add.s64 	%rd50, %rd36, 14336;
	// begin inline asm
	ld.global.nc.u32 %r168, [%rd50];
	// end inline asm
	add.s64 	%rd51, %rd36, 15360;
	// begin inline asm
	ld.global.nc.u32 %r169, [%rd51];
	// end inline asm
	add.s32 	%r170, %r154, %r685;
	add.s32 	%r171, %r155, %r170;
	add.s32 	%r172, %r156, %r171;
	add.s32 	%r173, %r157, %r172;
	add.s32 	%r174, %r158, %r173;
	add.s32 	%r175, %r159, %r174;
	add.s32 	%r176, %r160, %r175;
	add.s32 	%r177, %r161, %r176;
	add.s32 	%r178, %r162, %r177;
	add.s32 	%r179, %r163, %r178;
	add.s32 	%r180, %r164, %r179;
	add.s32 	%r181, %r165, %r180;
	add.s32 	%r182, %r166, %r181;
	add.s32 	%r183, %r167, %r182;
	add.s32 	%r184, %r168, %r183;
	add.s32 	%r685, %r169, %r184;
	sub.s32 	%r185, %r120, %r674;
	setp.lt.s32 	%p5, %r185, 4096;
	@%p5 bra 	$L__BB11_68;
	add.s32 	%r674, %r674, 4096;
	setp.le.s32 	%p6, %r674, %r87;
	@%p6 bra 	$L__BB11_58;
$L__BB11_60:
	setp.le.s32 	%p7, %r120, %r674;
	@%p7 bra 	$L__BB11_68;
	sub.s32 	%r94, %r120, %r674;
	setp.ge.s32 	%p8, %r85, %r94;
	@%p8 bra 	$L__BB11_68;
	not.b32 	%r187, %r85;
	add.s32 	%r188, %r120, %r187;
	sub.s32 	%r95, %r188, %r674;
	and.b32  	%r189, %r95, 768;
	setp.eq.s32 	%p9, %r189, 768;
	mov.u32 	%r679, %r85;
	@%p9 bra 	$L__BB11_65;
	add.s32 	%r676, %r85, %r674;
	shr.u32 	%r190, %r95, 8;
	add.s32 	%r191, %r190, 1;
	and.b32  	%r192, %r191, 3;
	neg.s32 	%r675, %r192;
	mov.u32 	%r679, %r85;
$L__BB11_64:
	.pragma "nounroll";
	mul.wide.u32 	%rd54, %r676, 4;
	add.s64 	%rd53, %rd16, %rd54;
	// begin inline asm
	ld.global.nc.u32 %r193, [%rd53];
	// end inline asm
	add.s32 	%r685, %r193, %r685;
	add.s32 	%r679, %r679, 256;
	add.s32 	%r676, %r676, 256;
	add.s32 	%r675, %r675, 1;
	setp.ne.s32 	%p10, %r675, 0;
	@%p10 bra 	$L__BB11_64;
$L__BB11_65:
	setp.lt.u32 	%p11, %r95, 768;
	@%p11 bra 	$L__BB11_68;
	cvt.u64.u32 	%rd55, %r679;
	cvt.u64.u32 	%rd56, %r674;
	add.s64 	%rd57, %rd55, %rd56;
	shl.b64 	%rd58, %rd57, 2;
	add.s64 	%rd59, %rd58, %rd16;
	add.s64 	%rd124, %rd59, 2048;
	add.s32 	%r682, %r679, %r674;
$L__BB11_67:
	mul.wide.u32 	%rd64, %r682, 4;
	add.s64 	%rd60, %rd16, %rd64;
	// begin inline asm
	ld.global.nc.u32 %r194, [%rd60];
	// end inline asm
	add.s32 	%r198, %r194, %r685;
	add.s64 	%rd61, %rd124, -1024;
	// begin inline asm
	ld.global.nc.u32 %r195, [%rd61];
	// end inline asm
	add.s32 	%r199, %r195, %r198;
	// begin inline asm
	ld.global.nc.u32 %r196, [%rd124];
	// end inline asm
	add.s32 	%r200, %r196, %r199;
	add.s64 	%rd63, %rd124, 1024;
	// begin inline asm
	ld.global.nc.u32 %r197, [%rd63];
	// end inline asm
	add.s32 	%r685, %r197, %r200;
	add.s32 	%r679, %r679, 1024;
	add.s64 	%rd124, %rd124, 4096;
	add.s32 	%r682, %r682, 1024;
	setp.lt.s32 	%p12, %r679, %r94;
	@%p12 bra 	$L__BB11_67;
$L__BB11_68:
	// begin inline asm
	mov.u32 %r201, %laneid;
	// end inline asm
	mov.b32 	%r204, 1;
	mov.b32 	%r225, 31;
	mov.b32 	%r226, -1;
	// begin inline asm
	shfl.sync.down.b32 %r202, %r685, %r204, %r225, %r226;
	// end inline asm
	setp.gt.s32 	%p13, %r201, 30;
	selp.b32 	%r227, 0, %r202, %p13;
	add.s32 	%r208, %r227, %r685;
	mov.b32 	%r209, 2;
	// begin inline asm
	shfl.sync.down.b32 %r207, %r208, %r209, %r225, %r226;
	// end inline asm
	setp.gt.s32 	%p14, %r201, 29;
	selp.b32 	%r228, 0, %r207, %p14;
	add.s32 	%r213, %r208, %r228;
	mov.b32 	%r214, 4;
	// begin inline asm
	shfl.sync.down.b32 %r212, %r213, %r214, %r225, %r226;
	// end inline asm
	setp.gt.s32 	%p15, %r201, 27;
	selp.b32 	%r229, 0, %r212, %p15;
	add.s32 	%r218, %r213, %r229;
	mov.b32 	%r219, 8;
	// begin inline asm
	shfl.sync.down.b32 %r217, %r218, %r219, %r225, %r226;
	// end inline asm
	setp.gt.s32 	%p16, %r201, 23;
	selp.b32 	%r230, 0, %r217, %p16;
	add.s32 	%r223, %r218, %r230;
	mov.b32 	%r224, 16;
	// begin inline asm
	shfl.sync.down.b32 %r222, %r223, %r224, %r225, %r226;
	// end inline asm
	setp.gt.s32 	%p17, %r201, 15;
	selp.b32 	%r231, 0, %r222, %p17;
	add.s32 	%r686, %r223, %r231;
	setp.ne.s32 	%p18, %r201, 0;
	@%p18 bra 	$L__BB11_70;
	shr.u32 	%r232, %r85, 3;
	and.b32  	%r233, %r232, 124;
	mov.u32 	%r234, _ZZN3cub18CUB_300001_SM_10006detail6reduce28DeviceReduceSingleTileKernelINS2_10policy_hubIjyN4cuda3std3__44plusIjEEE10Policy1000EPjSC_iS9_jjNS7_10__identityEEEvT0_T1_T2_T3_T4_T6_E12temp_storage;
	add.s32 	%r235, %r234, %r233;
	st.shared.u32 	[%r235+8], %r686;
$L__BB11_70:
	bar.sync 	0;
	setp.ne.s32 	%p19, %r85, 0;
	@%p19 bra 	$L__BB11_72;
	ld.shared.u32 	%r236, [_ZZN3cub18CUB_300001_SM_10006detail6reduce28DeviceReduceSingleTileKernelINS2_10policy_hubIjyN4cuda3std3__44plusIjEEE10Policy1000EPjSC_iS9_jjNS7_10__identityEEEvT0_T1_T2_T3_T4_T6_E12temp_storage+12];
	add.s32 	%r237, %r236, %r686;
	ld.shared.u32 	%r238, [_ZZN3cub18CUB_300001_SM_10006detail6reduce28DeviceReduceSingleTileKernelINS2_10policy_hubIjyN4cuda3std3__44plusIjEEE10Policy1000EPjSC_iS9_jjNS7_10__identityEEEvT0_T1_T2_T3_T4_T6_E12temp_storage+16];
	add.s32 	%r239, %r237, %r238;
	ld.shared.u32 	%r240, [_ZZN3cub18CUB_300001_SM_10006detail6reduce28DeviceReduceSingleTileKernelINS2_10policy_hubIjyN4cuda3std3__44plusIjEEE10Policy1000EPjSC_iS9_jjNS7_10__identityEEEvT0_T1_T2_T3_T4_T6_E12temp_storage+20];
	add.s32 	%r241, %r239, %r240;
	ld.shared.u32 	%r242, [_ZZN3cub18CUB_300001_SM_10006detail6reduce28DeviceReduceSingleTileKernelINS2_10policy_hubIjyN4cuda3std3__44plusIjEEE10Policy1000EPjSC_iS9_jjNS7_10__identityEEEvT0_T1_T2_T3_T4_T6_E12temp_storage+24];
	add.s32 	%r243, %r241, %r242;
	ld.shared.u32 	%r244, [_ZZN3cub18CUB_300001_SM_10006detail6reduce28DeviceReduceSingleTileKernelINS2_10policy_hubIjyN4cuda3std3__44plusIjEEE10Policy1000EPjSC_iS9_jjNS7_10__identityEEEvT0_T1_T2_T3_T4_T6_E12temp_storage+28];
	add.s32 	%r245, %r243, %r244;
	ld.shared.u32 	%r246, [_ZZN3cub18CUB_300001_SM_10006detail6reduce28DeviceReduceSingleTileKernelINS2_10policy_hubIjyN4cuda3std3__44plusIjEEE10Policy1000EPjSC_iS9_jjNS7_10__identityEEEvT0_T1_T2_T3_T4_T6_E12temp_storage+32];
	add.s32 	%r247, %r245, %r246;
	ld.shared.u32 	%r248, [_ZZN3cub18CUB_300001_SM_10006detail6reduce28DeviceReduceSingleTileKernelINS2_10policy_hubIjyN4cuda3std3__44plusIjEEE10Policy1000EPjSC_iS9_jjNS7_10__identityEEEvT0_T1_T2_T3_T4_T6_E12temp_storage+36];
	add.s32 	%r686, %r247, %r248;
$L__BB11_72:
	mov.u32 	%r631, %tid.x;
	setp.ne.s32 	%p95, %r631, 0;
	@%p95 bra 	$L__BB11_74;
	add.s32 	%r632, %r686, %r121;
	st.global.u32 	[%rd1], %r632;
$L__BB11_74:
	ret;

}


// ===== COMPILED SASS (sm_100) =====

	.target	sm_100

	.elftype	@"ET_EXEC"


//--------------------- .note.nv.tkinfo           --------------------------
	.section	.note.nv.tkinfo,"",@"SHT_NOTE"
	.sectionflags	@"SHF_NOTE_NV_TKINFO"
	.tkinfo
        /*0018*/ 	.word	0x00000002
        /*0030*/ 	.string	""
        /*0030*/ 	.string	"ptxas"
        /*0030*/ 	.string	"Cuda compilation tools, release 13.0, V13.0.88"
        /*0030*/ 	.string	"Build cuda_13.0.r13.0/compiler.36424714_0"
        /*0030*/ 	.string	"-arch sm_100 -m 64 "



//--------------------- .note.nv.cuinfo           --------------------------
	.section	.note.nv.cuinfo,"",@"SHT_NOTE"
	.sectionflags	@"SHF_NOTE_NV_CUINFO"
        /*0018*/ 	.short	0x0002
        /*001a*/ 	.short	0x0064
        /*001c*/ 	.short	0x0082
	.zero		2


//--------------------- .nv.info                  --------------------------
	.section	.nv.info,"",@"SHT_CUDA_INFO"
	.align	4


	//----- nvinfo : EIATTR_REGCOUNT
	.align		4
        /*0000*/ 	.byte	0x04, 0x2f
        /*0002*/ 	.short	(.L_46 - .L_45)
	.align		4
.L_45:
        /*0004*/ 	.word	index@(_Z21find_next_cell_kernelPjjPhS_)
        /*0008*/ 	.word	0x00000020


	//----- nvinfo : EIATTR_FRAME_SIZE
	.align		4
.L_46:
        /*000c*/ 	.byte	0x04, 0x11
        /*000e*/ 	.short	(.L_48 - .L_47)
	.align		4
.L_47:
        /*0010*/ 	.word	index@(_Z21find_next_cell_kernelPjjPhS_)
        /*0014*/ 	.word	0x00000000


	//----- nvinfo : EIATTR_REGCOUNT
	.align		4
.L_48:
        /*0018*/ 	.byte	0x04, 0x2f
        /*001a*/ 	.short	(.L_50 - .L_49)
	.align		4
.L_49:
        /*001c*/ 	.word	index@(_Z24generate_children_kernelPjjPhS_S_j)
        /*0020*/ 	.word	0x00000040


	//----- nvinfo : EIATTR_FRAME_SIZE
	.align		4
.L_50:
        /*0024*/ 	.byte	0x04, 0x11
        /*0026*/ 	.short	(.L_52 - .L_51)
	.align		4
.L_51:
        /*0028*/ 	.word	index@(_Z24generate_children_kernelPjjPhS_S_j)
        /*002c*/ 	.word	0x00000000


	//----- nvinfo : EIATTR_REGCOUNT
	.align		4
.L_52:
        /*0030*/ 	.byte	0x04, 0x2f
        /*0032*/ 	.short	(.L_54 - .L_53)
	.align		4
.L_53:
        /*0034*/ 	.word	index@(_ZN3cub18CUB_300001_SM_10006detail11EmptyKernelIvEEvv)
        /*0038*/ 	.word	0x00000004


	//----- nvinfo : EIATTR_FRAME_SIZE
	.align		4
.L_54:
        /*003c*/ 	.byte	0x04, 0x11
        /*003e*/ 	.short	(.L_56 - .L_55)
	.align		4
.L_55:
        /*0040*/ 	.word	index@(_ZN3cub18CUB_300001_SM_10006detail11EmptyKernelIvEEvv)
        /*0044*/ 	.word	0x00000000


	//----- nvinfo : EIATTR_REGCOUNT
	.align		4
.L_56:
        /*0048*/ 	.byte	0x04, 0x2f
        /*004a*/ 	.short	(.L_58 - .L_57)
	.align		4
.L_57:
        /*004c*/ 	.word	index@(_ZN3cub18CUB_300001_SM_10006detail4scan20DeviceScanInitKernelINS0_13ScanTileStateIjLb1EEEEEvT_i)
        /*0050*/ 	.word	0x00000008


	//----- nvinfo : EIATTR_FRAME_SIZE
	.align		4
.L_58:
        /*0054*/ 	.byte	0x04, 0x11
        /*0056*/ 	.short	(.L_60 - .L_59)
	.align		4
.L_59:
        /*0058*/ 	.word	index@(_ZN3cub18CUB_300001_SM_10006detail4scan20DeviceScanInitKernelINS0_13ScanTileStateIjLb1EEEEEvT_i)
        /*005c*/ 	.word	0x00000000


	//----- nvinfo : EIATTR_REGCOUNT
	.align		4
.L_60:
        /*0060*/ 	.byte	0x04, 0x2f
        /*0062*/ 	.short	(.L_62 - .L_61)
	.align		4
.L_61:
        /*0064*/ 	.word	index@(_ZN3cub18CUB_300001_SM_10006detail4scan16DeviceScanKernelINS2_10policy_hubIjjjjN4cuda3std3__44plusIvEEE10Policy1000EN6thrust24THRUST_300001_SM_1000_NS10device_ptrIjEESF_NS0_13ScanTileStateIjLb1EEES9_NS1_10InputValueIjPjEEjjLb0EjEEvT0_T1_T2_iT3_T4_T5_)
        /*0068*/ 	.word	0x00000038


	//----- nvinfo : EIATTR_FRAME_SIZE
	.align		4
.L_62:
        /*006c*/ 	.byte	0x04, 0x11
        /*006e*/ 	.short	(.L_64 - .L_63)
	.align		4
.L_63:
        /*0070*/ 	.word	index@(_ZN3cub18CUB_300001_SM_10006detail4scan16DeviceScanKernelINS2_10policy_hubIjjjjN4cuda3std3__44plusIvEEE10Policy1000EN6thrust24THRUST_300001_SM_1000_NS10device_ptrIjEESF_NS0_13ScanTileStateIjLb1EEES9_NS1_10InputValueIjPjEEjjLb0EjEEvT0_T1_T2_iT3_T4_T5_)
        /*0074*/ 	.word	0x00000000


	//----- nvinfo : EIATTR_REGCOUNT
	.align		4
.L_64:
        /*0078*/ 	.byte	0x04, 0x2f
        /*007a*/ 	.short	(.L_66 - .L_65)
	.align		4
.L_65:
        /*007c*/ 	.word	index@(_ZN3cub18CUB_300001_SM_10006detail4scan16DeviceScanKernelINS2_10policy_hubIjjjmN4cuda3std3__44plusIvEEE10Policy1000EN6thrust24THRUST_300001_SM_1000_NS10device_ptrIjEESF_NS0_13ScanTileStateIjLb1EEES9_NS1_10InputValueIjPjEEmjLb0EjEEvT0_T1_T2_iT3_T4_T5_)
        /*0080*/ 	.word	0x00000030


	//----- nvinfo : EIATTR_FRAME_SIZE
	.align		4
.L_66:
        /*0084*/ 	.byte	0x04, 0x11
        /*0086*/ 	.short	(.L_68 - .L_67)
	.align		4
.L_67:
        /*0088*/ 	.word	index@(_ZN3cub18CUB_300001_SM_10006detail4scan16DeviceScanKernelINS2_10policy_hubIjjjmN4cuda3std3__44plusIvEEE10Policy1000EN6thrust24THRUST_300001_SM_1000_NS10device_ptrIjEESF_NS0_13ScanTileStateIjLb1EEES9_NS1_10InputValueIjPjEEmjLb0EjEEvT0_T1_T2_iT3_T4_T5_)
        /*008c*/ 	.word	0x00000000


	//----- nvinfo : EIATTR_REGCOUNT
	.align		4
.L_68:
        /*0090*/ 	.byte	0x04, 0x2f
        /*0092*/ 	.short	(.L_70 - .L_69)
	.align		4
.L_69:
        /*0094*/ 	.word	index@(_ZN3cub18CUB_300001_SM_10006detail6reduce28DeviceReduceSingleTileKernelINS2_10policy_hubIjjN4cuda3std3__44plusIjEEE10Policy1000EN6thrust24THRUST_300001_SM_1000_NS10device_ptrIjEEPjjS9_jjNS7_10__identityEEEvT0_T1_T2_T3_T4_T6_)
        /*0098*/ 	.word	0x00000020


	//----- nvinfo : EIATTR_FRAME_SIZE
	.align		4
.L_70:
        /*009c*/ 	.byte	0x04, 0x11
        /*009e*/ 	.short	(.L_72 - .L_71)
	.align		4
.L_71:
        /*00a0*/ 	.word	index@(_ZN3cub18CUB_300001_SM_10006detail6reduce28DeviceReduceSingleTileKernelINS2_10policy_hubIjjN4cuda3std3__44plusIjEEE10Policy1000EN6thrust24THRUST_300001_SM_1000_NS10device_ptrIjEEPjjS9_jjNS7_10__identityEEEvT0_T1_T2_T3_T4_T6_)
        /*00a4*/ 	.word	0x00000000


	//----- nvinfo : EIATTR_REGCOUNT
	.align		4
.L_72:
        /*00a8*/ 	.byte	0x04, 0x2f
        /*00aa*/ 	.short	(.L_74 - .L_73)
	.align		4
.L_73:
        /*00ac*/ 	.word	index@(_ZN3cub18CUB_300001_SM_10006detail6reduce18DeviceReduceKernelINS2_10policy_hubIjjN4cuda3std3__44plusIjEEE10Policy1000EN6thrust24THRUST_300001_SM_1000_NS10device_ptrIjEEjS9_jNS7_10__identityEEEvT0_PT3_T1_NS0_13GridEvenShareISK_EET2_T4_)
        /*00b0*/ 	.word	0x00000020


	//----- nvinfo : EIATTR_FRAME_SIZE
	.align		4
.L_74:
        /*00b4*/ 	.byte	0x04, 0x11
        /*00b6*/ 	.short	(.L_76 - .L_75)
	.align		4
.L_75:
        /*00b8*/ 	.word	index@(_ZN3cub18CUB_300001_SM_10006detail6reduce18DeviceReduceKernelINS2_10policy_hubIjjN4cuda3std3__44plusIjEEE10Policy1000EN6thrust24THRUST_300001_SM_1000_NS10device_ptrIjEEjS9_jNS7_10__identityEEEvT0_PT3_T1_NS0_13GridEvenShareISK_EET2_T4_)
        /*00bc*/ 	.word	0x00000000


	//----- nvinfo : EIATTR_REGCOUNT
	.align		4
.L_76:
        /*00c0*/ 	.byte	0x04, 0x2f
        /*00c2*/ 	.short	(.L_78 - .L_77)
	.align		4
.L_77:
        /*00c4*/ 	.word	index@(_ZN3cub18CUB_300001_SM_10006detail6reduce28DeviceReduceSingleTileKernelINS2_10policy_hubIjjN4cuda3std3__44plusIjEEE10Policy1000EPjSC_iS9_jjNS7_10__identityEEEvT0_T1_T2_T3_T4_T6_)
        /*00c8*/ 	.word	0x00000020


	//----- nvinfo : EIATTR_FRAME_SIZE
	.align		4
.L_78:
        /*00cc*/ 	.byte	0x04, 0x11
        /*00ce*/ 	.short	(.L_80 - .L_79)
	.align		4
.L_79:
        /*00d0*/ 	.word	index@(_ZN3cub18CUB_300001_SM_10006detail6reduce28DeviceReduceSingleTileKernelINS2_10policy_hubIjjN4cuda3std3__44plusIjEEE10Policy1000EPjSC_iS9_jjNS7_10__identityEEEvT0_T1_T2_T3_T4_T6_)
        /*00d4*/ 	.word	0x00000000


	//----- nvinfo : EIATTR_REGCOUNT
	.align		4
.L_80:
        /*00d8*/ 	.byte	0x04, 0x2f
        /*00da*/ 	.short	(.L_82 - .L_81)
	.align		4
.L_81:
        /*00dc*/ 	.word	index@(_ZN3cub18CUB_300001_SM_10006detail6reduce28DeviceReduceSingleTileKernelINS2_10policy_hubIjyN4cuda3std3__44plusIjEEE10Policy1000EN6thrust24THRUST_300001_SM_1000_NS10device_ptrIjEEPjyS9_jjNS7_10__identityEEEvT0_T1_T2_T3_T4_T6_)
        /*00e0*/ 	.word	0x0000001f


	//----- nvinfo : EIATTR_FRAME_SIZE
	.align		4
.L_82:
        /*00e4*/ 	.byte	0x04, 0x11
        /*00e6*/ 	.short	(.L_84 - .L_83)
	.align		4
.L_83:
        /*00e8*/ 	.word	index@(_ZN3cub18CUB_300001_SM_10006detail6reduce28DeviceReduceSingleTileKernelINS2_10policy_hubIjyN4cuda3std3__44plusIjEEE10Policy1000EN6thrust24THRUST_300001_SM_1000_NS10device_ptrIjEEPjyS9_jjNS7_10__identityEEEvT0_T1_T2_T3_T4_T6_)
        /*00ec*/ 	.word	0x00000000


	//----- nvinfo : EIATTR_REGCOUNT
	.align		4
.L_84:
        /*00f0*/ 	.byte	0x04, 0x2f
        /*00f2*/ 	.short	(.L_86 - .L_85)
	.align		4
.L_85:
        /*00f4*/ 	.word	index@(_ZN3cub18CUB_300001_SM_10006detail6reduce18DeviceReduceKernelINS2_10policy_hubIjyN4cuda3std3__44plusIjEEE10Policy1000EN6thrust24THRUST_300001_SM_1000_NS10device_ptrIjEEyS9_jNS7_10__identityEEEvT0_PT3_T1_NS0_13GridEvenShareISK_EET2_T4_)
        /*00f8*/ 	.word	0x0000001e


	//----- nvinfo : EIATTR_FRAME_SIZE
	.align		4
.L_86:
        /*00fc*/ 	.byte	0x04, 0x11
        /*00fe*/ 	.short	(.L_88 - .L_87)
	.align		4
.L_87:
        /*0100*/ 	.word	index@(_ZN3cub18CUB_300001_SM_10006detail6reduce18DeviceReduceKernelINS2_10policy_hubIjyN4cuda3std3__44plusIjEEE10Policy1000EN6thrust24THRUST_300001_SM_1000_NS10device_ptrIjEEyS9_jNS7_10__identityEEEvT0_PT3_T1_NS0_13GridEvenShareISK_EET2_T4_)
        /*0104*/ 	.word	0x00000000


	//----- nvinfo : EIATTR_REGCOUNT
	.align		4
.L_88:
        /*0108*/ 	.byte	0x04, 0x2f
        /*010a*/ 	.short	(.L_90 - .L_89)
	.align		4
.L_89:
        /*010c*/ 	.word	index@(_ZN3cub18CUB_300001_SM_10006detail6reduce28DeviceReduceSingleTileKernelINS2_10policy_hubIjyN4cuda3std3__44plusIjEEE10Policy1000EPjSC_iS9_jjNS7_10__identityEEEvT0_T1_T2_T3_T4_T6_)
        /*0110*/ 	.word	0x00000020


	//----- nvinfo : EIATTR_FRAME_SIZE
	.align		4
.L_90:
        /*0114*/ 	.byte	0x04, 0x11
        /*0116*/ 	.short	(.L_92 - .L_91)
	.align		4
.L_91:
        /*0118*/ 	.word	index@(_ZN3cub18CUB_300001_SM_10006detail6reduce28DeviceReduceSingleTileKernelINS2_10policy_hubIjyN4cuda3std3__44plusIjEEE10Policy1000EPjSC_iS9_jjNS7_10__identityEEEvT0_T1_T2_T3_T4_T6_)
        /*011c*/ 	.word	0x00000000


	//----- nvinfo : EIATTR_MIN_STACK_SIZE
	.align		4
.L_92:
        /*0120*/ 	.byte	0x04, 0x12
        /*0122*/ 	.short	(.L_94 - .L_93)
	.align		4
.L_93:
        /*0124*/ 	.word	index@(_ZN3cub18CUB_300001_SM_10006detail6reduce28DeviceReduceSingleTileKernelINS2_10policy_hubIjyN4cuda3std3__44plusIjEEE10Policy1000EPjSC_iS9_jjNS7_10__identityEEEvT0_T1_T2_T3_T4_T6_)
        /*0128*/ 	.word	0x00000000


	//----- nvinfo : EIATTR_MIN_STACK_SIZE
	.align		4
.L_94:
        /*012c*/ 	.byte	0x04, 0x12
        /*012e*/ 	.short	(.L_96 - .L_95)
	.align		4
.L_95:
        /*0130*/ 	.word	index@(_ZN3cub18CUB_300001_SM_10006detail6reduce18DeviceReduceKernelINS2_10policy_hubIjyN4cuda3std3__44plusIjEEE10Policy1000EN6thrust24THRUST_300001_SM_1000_NS10device_ptrIjEEyS9_jNS7_10__identityEEEvT0_PT3_T1_NS0_13GridEvenShareISK_EET2_T4_)
        /*0134*/ 	.word	0x00000000


	//----- nvinfo : EIATTR_MIN_STACK_SIZE
	.align		4
.L_96:
        /*0138*/ 	.byte	0x04, 0x12
        /*013a*/ 	.short	(.L_98 - .L_97)
	.align		4
.L_97:
        /*013c*/ 	.word	index@(_ZN3cub18CUB_300001_SM_10006detail6reduce28DeviceReduceSingleTileKernelINS2_10policy_hubIjyN4cuda3std3__44plusIjEEE10Policy1000EN6thrust24THRUST_300001_SM_1000_NS10device_ptrIjEEPjyS9_jjNS7_10__identityEEEvT0_T1_T2_T3_T4_T6_)
        /*0140*/ 	.word	0x00000000


	//----- nvinfo : EIATTR_MIN_STACK_SIZE
	.align		4
.L_98:
        /*0144*/ 	.byte	0x04, 0x12
        /*0146*/ 	.short	(.L_100 - .L_99)
	.align		4
.L_99:
        /*0148*/ 	.word	index@(_ZN3cub18CUB_300001_SM_10006detail6reduce28DeviceReduceSingleTileKernelINS2_10policy_hubIjjN4cuda3std3__44plusIjEEE10Policy1000EPjSC_iS9_jjNS7_10__identityEEEvT0_T1_T2_T3_T4_T6_)
        /*014c*/ 	.word	0x00000000


	//----- nvinfo : EIATTR_MIN_STACK_SIZE
	.align		4
.L_100:
        /*0150*/ 	.byte	0x04, 0x12
        /*0152*/ 	.short	(.L_102 - .L_101)
	.align		4
.L_101:
        /*0154*/ 	.word	index@(_ZN3cub18CUB_300001_SM_10006detail6reduce18DeviceReduceKernelINS2_10policy_hubIjjN4cuda3std3__44plusIjEEE10Policy1000EN6thrust24THRUST_300001_SM_1000_NS10device_ptrIjEEjS9_jNS7_10__identityEEEvT0_PT3_T1_NS0_13GridEvenShareISK_EET2_T4_)
        /*0158*/ 	.word	0x00000000


	//----- nvinfo : EIATTR_MIN_STACK_SIZE
	.align		4
.L_102:
        /*015c*/ 	.byte	0x04, 0x12
        /*015e*/ 	.short	(.L_104 - .L_103)
	.align		4
.L_103:
        /*0160*/ 	.word	index@(_ZN3cub18CUB_300001_SM_10006detail6reduce28DeviceReduceSingleTileKernelINS2_10policy_hubIjjN4cuda3std3__44plusIjEEE10Policy1000EN6thrust24THRUST_300001_SM_1000_NS10device_ptrIjEEPjjS9_jjNS7_10__identityEEEvT0_T1_T2_T3_T4_T6_)
        /*0164*/ 	.word	0x00000000


	//----- nvinfo : EIATTR_MIN_STACK_SIZE
	.align		4
.L_104:
        /*0168*/ 	.byte	0x04, 0x12
        /*016a*/ 	.short	(.L_106 - .L_105)
	.align		4
.L_105:
        /*016c*/ 	.word	index@(_ZN3cub18CUB_300001_SM_10006detail4scan16DeviceScanKernelINS2_10policy_hubIjjjmN4cuda3std3__44plusIvEEE10Policy1000EN6thrust24THRUST_300001_SM_1000_NS10device_ptrIjEESF_NS0_13ScanTileStateIjLb1EEES9_NS1_10InputValueIjPjEEmjLb0EjEEvT0_T1_T2_iT3_T4_T5_)
        /*0170*/ 	.word	0x00000000


	//----- nvinfo : EIATTR_MIN_STACK_SIZE
	.align		4
.L_106:
        /*0174*/ 	.byte	0x04, 0x12
        /*0176*/ 	.short	(.L_108 - .L_107)
	.align		4
.L_107:
        /*0178*/ 	.word	index@(_ZN3cub18CUB_300001_SM_10006detail4scan16DeviceScanKernelINS2_10policy_hubIjjjjN4cuda3std3__44plusIvEEE10Policy1000EN6thrust24THRUST_300001_SM_1000_NS10device_ptrIjEESF_NS0_13ScanTileStateIjLb1EEES9_NS1_10InputValueIjPjEEjjLb0EjEEvT0_T1_T2_iT3_T4_T5_)
        /*017c*/ 	.word	0x00000000


	//----- nvinfo : EIATTR_MIN_STACK_SIZE
	.align		4
.L_108:
        /*0180*/ 	.byte	0x04, 0x12
        /*0182*/ 	.short	(.L_110 - .L_109)
	.align		4
.L_109:
        /*0184*/ 	.word	index@(_ZN3cub18CUB_300001_SM_10006detail4scan20DeviceScanInitKernelINS0_13ScanTileStateIjLb1EEEEEvT_i)
        /*0188*/ 	.word	0x00000000


	//----- nvinfo : EIATTR_MIN_STACK_SIZE
	.align		4
.L_110:
        /*018c*/ 	.byte	0x04, 0x12
        /*018e*/ 	.short	(.L_112 - .L_111)
	.align		4
.L_111:
        /*0190*/ 	.word	index@(_ZN3cub18CUB_300001_SM_10006detail11EmptyKernelIvEEvv)
        /*0194*/ 	.word	0x00000000


	//----- nvinfo : EIATTR_MIN_STACK_SIZE
	.align		4
.L_112:
        /*0198*/ 	.byte	0x04, 0x12
        /*019a*/ 	.short	(.L_114 - .L_113)
	.align		4
.L_113:
        /*019c*/ 	.word	index@(_Z24generate_children_kernelPjjPhS_S_j)
        /*01a0*/ 	.word	0x00000000


	//----- nvinfo : EIATTR_MIN_STACK_SIZE
	.align		4
.L_114:
        /*01a4*/ 	.byte	0x04, 0x12
        /*01a6*/ 	.short	(.L_116 - .L_115)
	.align		4
.L_115:
        /*01a8*/ 	.word	index@(_Z21find_next_cell_kernelPjjPhS_)
        /*01ac*/ 	.word	0x00000000
.L_116:


//--------------------- .nv.compat                --------------------------
	.section	.nv.compat,"",@"SHT_CUDA_COMPAT_INFO"
	.align	4
        /*0000*/ 	.byte	0x02, 0x09, 0x00, 0x00, 0x02, 0x02, 0x01, 0x00, 0x02, 0x05, 0x05, 0x00, 0x03, 0x07, 0x01, 0x01
        /*0010*/ 	.byte	0x02, 0x03, 0x00, 0x00, 0x02, 0x06, 0x01, 0x00, 0x04, 0x0b, 0x08, 0x00, 0x09, 0x00, 0x00, 0x00
        /*0020*/ 	.byte	0x00, 0x00, 0x00, 0x00


//--------------------- .nv.info._ZN3cub18CUB_300001_SM_10006detail6reduce28DeviceReduceSingleTileKernelINS2_10policy_hubIjyN4cuda3std3__44plusIjEEE10Policy1000EPjSC_iS9_jjNS7_10__identityEEEvT0_T1_T2_T3_T4_T6_ --------------------------
	.section	.nv.info._ZN3cub18CUB_300001_SM_10006detail6reduce28DeviceReduceSingleTileKernelINS2_10policy_hubIjyN4cuda3std3__44plusIjEEE10Policy1000EPjSC_iS9_jjNS7_10__identityEEEvT0_T1_T2_T3_T4_T6_,"",@"SHT_CUDA_INFO"
	.sectionflags	@""
	.align	4


	//----- nvinfo : EIATTR_CUDA_API_VERSION
	.align		4
        /*0000*/ 	.byte	0x04, 0x37
        /*0002*/ 	.short	(.L_118 - .L_117)
.L_117:
        /*0004*/ 	.word	0x00000082


	//----- nvinfo : EIATTR_KPARAM_INFO
	.align		4
.L_118:
        /*0008*/ 	.byte	0x04, 0x17
        /*000a*/ 	.short	(.L_120 - .L_119)
.L_119:
        /*000c*/ 	.word	0x00000000
        /*0010*/ 	.short	0x0005
        /*0012*/ 	.short	0x001c
        /*0014*/ 	.byte	0x00, 0xf0, 0x05, 0x00


	//----- nvinfo : EIATTR_KPARAM_INFO
	.align		4
.L_120:
        /*0018*/ 	.byte	0x04, 0x17
        /*001a*/ 	.short	(.L_122 - .L_121)
.L_121:
        /*001c*/ 	.word	0x00000000
        /*0020*/ 	.short	0x0004
        /*0022*/ 	.short	0x0018
        /*0024*/ 	.byte	0x00, 0xf0, 0x11, 0x00


	//----- nvinfo : EIATTR_KPARAM_INFO
	.align		4
.L_122:
        /*0028*/ 	.byte	0x04, 0x17
        /*002a*/ 	.short	(.L_124 - .L_123)
.L_123:
        /*002c*/ 	.word	0x00000000
        /*0030*/ 	.short	0x0003
        /*0032*/ 	.short	0x0014
        /*0034*/ 	.byte	0x00, 0xf0, 0x05, 0x00


	//----- nvinfo : EIATTR_KPARAM_INFO
	.align		4
.L_124:
        /*0038*/ 	.byte	0x04, 0x17
        /*003a*/ 	.short	(.L_126 - .L_125)
.L_125:
        /*003c*/ 	.word	0x00000000
        /*0040*/ 	.short	0x0002
        /*0042*/ 	.short	0x0010
        /*0044*/ 	.byte	0x00, 0xf0, 0x11, 0x00


	//----- nvinfo : EIATTR_KPARAM_INFO
	.align		4
.L_126:
        /*0048*/ 	.byte	0x04, 0x17
        /*004a*/ 	.short	(.L_128 - .L_127)
.L_127:
        /*004c*/ 	.word	0x00000000
        /*0050*/ 	.short	0x0001
        /*0052*/ 	.short	0x0008
        /*0054*/ 	.byte	0x00, 0xf5, 0x21, 0x00


	//----- nvinfo : EIATTR_KPARAM_INFO
	.align		4
.L_128:
        /*0058*/ 	.byte	0x04, 0x17
        /*005a*/ 	.short	(.L_130 - .L_129)
.L_129:
        /*005c*/ 	.word	0x00000000
        /*0060*/ 	.short	0x0000
        /*0062*/ 	.short	0x0000
        /*0064*/ 	.byte	0x00, 0xf5, 0x21, 0x00


	//----- nvinfo : EIATTR_SPARSE_MMA_MASK
	.align		4
.L_130:
        /*0068*/ 	.byte	0x03, 0x50
        /*006a*/ 	.short	0x0000


	//----- nvinfo : EIATTR_MAXREG_COUNT
	.align		4
        /*006c*/ 	.byte	0x03, 0x1b
        /*006e*/ 	.short	0x00ff


	//----- nvinfo : EIATTR_NUM_BARRIERS
	.align		4
        /*0070*/ 	.byte	0x02, 0x4c
        /*0072*/ 	.byte	0x01
	.zero		1


	//----- nvinfo : EIATTR_MERCURY_ISA_VERSION
	.align		4
        /*0074*/ 	.byte	0x03, 0x5f
        /*0076*/ 	.short	0x0101


	//----- nvinfo : EIATTR_COOP_GROUP_MASK_REGIDS
	.align		4
        /*0078*/ 	.byte	0x04, 0x29
        /*007a*/ 	.short	(.L_132 - .L_131)


	//   ....[0]....
.L_131:
        /*007c*/ 	.word	0xffffffff


	//   ....[1]....
        /*0080*/ 	.word	0xffffffff


	//   ....[2]....
        /*0084*/ 	.word	0xffffffff


	//   ....[3]....
        /*0088*/ 	.word	0xffffffff


	//   ....[4]....
        /*008c*/ 	.word	0xffffffff


	//   ....[5]....
        /*0090*/ 	.word	0xffffffff


	//   ....[6]....
        /*0094*/ 	.word	0xffffffff


	//   ....[7]....
        /*0098*/ 	.word	0xffffffff


	//   ....[8]....
        /*009c*/ 	.word	0xffffffff


	//   ....[9]....
        /*00a0*/ 	.word	0xffffffff


	//   ....[10]....
        /*00a4*/ 	.word	0xffffffff


	//   ....[11]....
        /*00a8*/ 	.word	0xffffffff


	//   ....[12]....
        /*00ac*/ 	.word	0xffffffff


	//   ....[13]....
        /*00b0*/ 	.word	0xffffffff


	//   ....[14]....
        /*00b4*/ 	.word	0xffffffff


	//   ....[15]....
        /*00b8*/ 	.word	0xffffffff


	//   ....[16]....
        /*00bc*/ 	.word	0xffffffff


	//   ....[17]....
        /*00c0*/ 	.word	0xffffffff


	//   ....[18]....
        /*00c4*/ 	.word	0xffffffff


	//   ....[19]....
        /*00c8*/ 	.word	0xffffffff


	//   ....[20]....
        /*00cc*/ 	.word	0xffffffff


	//   ....[21]....
        /*00d0*/ 	.word	0xffffffff


	//   ....[22]....
        /*00d4*/ 	.word	0xffffffff


	//   ....[23]....
        /*00d8*/ 	.word	0xffffffff


	//   ....[24]....
        /*00dc*/ 	.word	0xffffffff


	//   ....[25]....
        /*00e0*/ 	.word	0xffffffff


	//   ....[26]....
        /*00e4*/ 	.word	0xffffffff


	//   ....[27]....
        /*00e8*/ 	.word	0xffffffff


	//   ....[28]....
        /*00ec*/ 	.word	0xffffffff


	//   ....[29]....
        /*00f0*/ 	.word	0xffffffff


	//----- nvinfo : EIATTR_COOP_GROUP_INSTR_OFFSETS
	.align		4
.L_132:
        /*00f4*/ 	.byte	0x04, 0x28
        /*00f6*/ 	.short	(.L_134 - .L_133)


	//   ....[0]....
.L_133:
        /*00f8*/ 	.word	0x00000890


	//   ....[1]....
        /*00fc*/ 	.word	0x000008f0


	//   ....[2]....
        /*0100*/ 	.word	0x00000940


	//   ....[3]....
        /*0104*/ 	.word	0x000009b0


	//   ....[4]....
        /*0108*/ 	.word	0x00000a10


	//   ....[5]....
        /*010c*/ 	.word	0x00000ba0


	//   ....[6]....
        /*0110*/ 	.word	0x00000c40


	//   ....[7]....
        /*0114*/ 	.word	0x00000cc0


	//   ....[8]....
        /*0118*/ 	.word	0x00000d20


	//   ....[9]....
        /*011c*/ 	.word	0x00000d60


	//   ....[10]....
        /*0120*/ 	.word	0x000019d0


	//   ....[11]....
        /*0124*/ 	.word	0x00001a30


	//   ....[12]....
        /*0128*/ 	.word	0x00001a90


	//   ....[13]....
        /*012c*/ 	.word	0x00001af0


	//   ....[14]....
        /*0130*/ 	.word	0x00001b50


	//   ....[15]....
        /*0134*/ 	.word	0x000023f0


	//   ....[16]....
        /*0138*/ 	.word	0x00002450


	//   ....[17]....
        /*013c*/ 	.word	0x000024a0


	//   ....[18]....
        /*0140*/ 	.word	0x00002510


	//   ....[19]....
        /*0144*/ 	.word	0x00002570


	//   ....[20]....
        /*0148*/ 	.word	0x00002700


	//   ....[21]....
        /*014c*/ 	.word	0x00002790


	//   ....[22]....
        /*0150*/ 	.word	0x000027e0


	//   ....[23]....
        /*0154*/ 	.word	0x00002850


	//   ....[24]....
        /*0158*/ 	.word	0x000028c0


	//   ....[25]....
        /*015c*/ 	.word	0x000036a0


	//   ....[26]....
        /*0160*/ 	.word	0x00003700


	//   ....[27]....
        /*0164*/ 	.word	0x00003760


	//   ....[28]....
        /*0168*/ 	.word	0x000037c0


	//   ....[29]....
        /*016c*/ 	.word	0x00003820


	//----- nvinfo : EIATTR_VRC_CTA_INIT_COUNT
	.align		4
.L_134:
        /*0170*/ 	.byte	0x02, 0x4a
	.zero		1
	.zero		1


	//----- nvinfo : EIATTR_EXIT_INSTR_OFFSETS
	.align		4
        /*0174*/ 	.byte	0x04, 0x1c
        /*0176*/ 	.short	(.L_136 - .L_135)


	//   ....[0]....
.L_135:
        /*0178*/ 	.word	0x00000080


	//   ....[1]....
        /*017c*/ 	.word	0x000000c0


	//   ....[2]....
        /*0180*/ 	.word	0x00003940


	//   ....[3]....
        /*0184*/ 	.word	0x00003990


	//----- nvinfo : EIATTR_MAX_THREADS
	.align		4
.L_136:
        /*0188*/ 	.byte	0x04, 0x05
        /*018a*/ 	.short	(.L_138 - .L_137)
.L_137:
        /*018c*/ 	.word	0x00000100
        /*0190*/ 	.word	0x00000001
        /*0194*/ 	.word	0x00000001


	//----- nvinfo : EIATTR_CRS_STACK_SIZE
	.align		4
.L_138:
        /*0198*/ 	.byte	0x04, 0x1e
        /*019a*/ 	.short	(.L_140 - .L_139)
.L_139:
        /*019c*/ 	.word	0x00000000


	//----- nvinfo : EIATTR_CBANK_PARAM_SIZE
	.align		4
.L_140:
        /*01a0*/ 	.byte	0x03, 0x19
        /*01a2*/ 	.short	0x001d


	//----- nvinfo : EIATTR_PARAM_CBANK
	.align		4
        /*01a4*/ 	.byte	0x04, 0x0a
        /*01a6*/ 	.short	(.L_142 - .L_141)
	.align		4
.L_141:
        /*01a8*/ 	.word	index@(.nv.constant0._ZN3cub18CUB_300001_SM_10006detail6reduce28DeviceReduceSingleTileKernelINS2_10policy_hubIjyN4cuda3std3__44plusIjEEE10Policy1000EPjSC_iS9_jjNS7_10__identityEEEvT0_T1_T2_T3_T4_T6_)
        /*01ac*/ 	.short	0x0380
        /*01ae*/ 	.short	0x001d


	//----- nvinfo : EIATTR_SW_WAR
	.align		4
.L_142:
        /*01b0*/ 	.byte	0x04, 0x36
        /*01b2*/ 	.short	(.L_144 - .L_143)
.L_143:
        /*01b4*/ 	.word	0x00000008
.L_144:


//--------------------- .nv.info._ZN3cub18CUB_300001_SM_10006detail6reduce18DeviceReduceKernelINS2_10policy_hubIjyN4cuda3std3__44plusIjEEE10Policy1000EN6thrust24THRUST_300001_SM_1000_NS10device_ptrIjEEyS9_jNS7_10__identityEEEvT0_PT3_T1_NS0_13GridEvenShareISK_EET2_T4_ --------------------------
	.section	.nv.info._ZN3cub18CUB_300001_SM_10006detail6reduce18DeviceReduceKernelINS2_10policy_hubIjyN4cuda3std3__44plusIjEEE10Policy1000EN6thrust24THRUST_300001_SM_1000_NS10device_ptrIjEEyS9_jNS7_10__identityEEEvT0_PT3_T1_NS0_13GridEvenShareISK_EET2_T4_,"",@"SHT_CUDA_INFO"
	.sectionflags	@""
	.align	4


	//----- nvinfo : EIATTR_CUDA_API_VERSION
	.align		4
        /*0000*/ 	.byte	0x04, 0x37
        /*0002*/ 	.short	(.L_146 - .L_145)
.L_145:
        /*0004*/ 	.word	0x00000082


	//----- nvinfo : EIATTR_KPARAM_INFO
	.align		4
.L_146:
        /*0008*/ 	.byte	0x04, 0x17
        /*000a*/ 	.short	(.L_148 - .L_147)
.L_147:
        /*000c*/ 	.word	0x00000000
        /*0010*/ 	.short	0x0005
        /*0012*/ 	.short	0x0061
        /*0014*/ 	.byte	0x00, 0xf0, 0x05, 0x00


	//----- nvinfo : EIATTR_KPARAM_INFO
	.align		4
.L_148:
        /*0018*/ 	.byte	0x04, 0x17
        /*001a*/ 	.short	(.L_150 - .L_149)
.L_149:
        /*001c*/ 	.word	0x00000000
        /*0020*/ 	.short	0x0004
        /*0022*/ 	.short	0x0060
        /*0024*/ 	.byte	0x00, 0xf0, 0x05, 0x00


	//----- nvinfo : EIATTR_KPARAM_INFO
	.align		4
.L_150:
        /*0028*/ 	.byte	0x04, 0x17
        /*002a*/ 	.short	(.L_152 - .L_151)
.L_151:
        /*002c*/ 	.word	0x00000000
        /*0030*/ 	.short	0x0003
        /*0032*/ 	.short	0x0018
        /*0034*/ 	.byte	0x00, 0xf0, 0x21, 0x01


	//----- nvinfo : EIATTR_KPARAM_INFO
	.align		4
.L_152:
        /*0038*/ 	.byte	0x04, 0x17
        /*003a*/ 	.short	(.L_154 - .L_153)
.L_153:
        /*003c*/ 	.word	0x00000000
        /*0040*/ 	.short	0x0002
        /*0042*/ 	.short	0x0010
        /*0044*/ 	.byte	0x00, 0xf0, 0x21, 0x00


	//----- nvinfo : EIATTR_KPARAM_INFO
	.align		4
.L_154:
        /*0048*/ 	.byte	0x04, 0x17
        /*004a*/ 	.short	(.L_156 - .L_155)
.L_155:
        /*004c*/ 	.word	0x00000000
        /*0050*/ 	.short	0x0001
        /*0052*/ 	.short	0x0008
        /*0054*/ 	.byte	0x00, 0xf5, 0x21, 0x00


	//----- nvinfo : EIATTR_KPARAM_INFO
	.align		4
.L_156:
        /*0058*/ 	.byte	0x04, 0x17
        /*005a*/ 	.short	(.L_158 - .L_157)
.L_157:
        /*005c*/ 	.word	0x00000000
        /*0060*/ 	.short	0x0000
        /*0062*/ 	.short	0x0000
        /*0064*/ 	.byte	0x00, 0xf0, 0x21, 0x00


	//----- nvinfo : EIATTR_SPARSE_MMA_MASK
	.align		4
.L_158:
        /*0068*/ 	.byte	0x03, 0x50
        /*006a*/ 	.short	0x0000


	//----- nvinfo : EIATTR_MAXREG_COUNT
	.align		4
        /*006c*/ 	.byte	0x03, 0x1b
        /*006e*/ 	.short	0x00ff


	//----- nvinfo : EIATTR_NUM_BARRIERS
	.align		4
        /*0070*/ 	.byte	0x02, 0x4c
        /*0072*/ 	.byte	0x01
	.zero		1


	//----- nvinfo : EIATTR_MERCURY_ISA_VERSION
	.align		4
        /*0074*/ 	.byte	0x03, 0x5f
        /*0076*/ 	.short	0x0101


	//----- nvinfo : EIATTR_COOP_GROUP_MASK_REGIDS
	.align		4
        /*0078*/ 	.byte	0x04, 0x29
        /*007a*/ 	.short	(.L_160 - .L_159)


	//   ....[0]....
.L_159:
        /*007c*/ 	.word	0xffffffff


	//   ....[1]....
        /*0080*/ 	.word	0xffffffff


	//   ....[2]....
        /*0084*/ 	.word	0xffffffff


	//   ....[3]....
        /*0088*/ 	.word	0xffffffff


	//   ....[4]....
        /*008c*/ 	.word	0xffffffff


	//   ....[5]....
        /*0090*/ 	.word	0xffffffff


	//   ....[6]....
        /*0094*/ 	.word	0xffffffff


	//   ....[7]....
        /*0098*/ 	.word	0xffffffff


	//   ....[8]....
        /*009c*/ 	.word	0xffffffff


	//   ....[9]....
        /*00a0*/ 	.word	0xffffffff


	//   ....[10]....
        /*00a4*/ 	.word	0xffffffff


	//   ....[11]....
        /*00a8*/ 	.word	0xffffffff


	//   ....[12]....
        /*00ac*/ 	.word	0xffffffff


	//   ....[13]....
        /*00b0*/ 	.word	0xffffffff


	//   ....[14]....
        /*00b4*/ 	.word	0xffffffff


	//----- nvinfo : EIATTR_COOP_GROUP_INSTR_OFFSETS
	.align		4
.L_160:
        /*00b8*/ 	.byte	0x04, 0x28
        /*00ba*/ 	.short	(.L_162 - .L_161)


	//   ....[0]....
.L_161:
        /*00bc*/ 	.word	0x000008e0


	//   ....[1]....
        /*00c0*/ 	.word	0x00000940


	//   ....[2]....
        /*00c4*/ 	.word	0x000009a0


	//   ....[3]....
        /*00c8*/ 	.word	0x00000a00


	//   ....[4]....
        /*00cc*/ 	.word	0x00000a60


	//   ....[5]....
        /*00d0*/ 	.word	0x00000bf0


	//   ....[6]....
        /*00d4*/ 	.word	0x00000c90


	//   ....[7]....
        /*00d8*/ 	.word	0x00000d10


	//   ....[8]....
        /*00dc*/ 	.word	0x00000d70


	//   ....[9]....
        /*00e0*/ 	.word	0x00000db0


	//   ....[10]....
        /*00e4*/ 	.word	0x00001db0


	//   ....[11]....
        /*00e8*/ 	.word	0x00001e10


	//   ....[12]....
        /*00ec*/ 	.word	0x00001e70


	//   ....[13]....
        /*00f0*/ 	.word	0x00001ed0


	//   ....[14]....
        /*00f4*/ 	.word	0x00001f30


	//----- nvinfo : EIATTR_VRC_CTA_INIT_COUNT
	.align		4
.L_162:
        /*00f8*/ 	.byte	0x02, 0x4a
	.zero		1
	.zero		1


	//----- nvinfo : EIATTR_EXIT_INSTR_OFFSETS
	.align		4
        /*00fc*/ 	.byte	0x04, 0x1c
        /*00fe*/ 	.short	(.L_164 - .L_163)


	//   ....[0]....
.L_163:
        /*0100*/ 	.word	0x00002050


	//   ....[1]....
        /*0104*/ 	.word	0x000020b0


	//----- nvinfo : EIATTR_MAX_THREADS
	.align		4
.L_164:
        /*0108*/ 	.byte	0x04, 0x05
        /*010a*/ 	.short	(.L_166 - .L_165)
.L_165:
        /*010c*/ 	.word	0x00000100
        /*0110*/ 	.word	0x00000001
        /*0114*/ 	.word	0x00000001


	//----- nvinfo : EIATTR_CRS_STACK_SIZE
	.align		4
.L_166:
        /*0118*/ 	.byte	0x04, 0x1e
        /*011a*/ 	.short	(.L_168 - .L_167)
.L_167:
        /*011c*/ 	.word	0x00000000


	//----- nvinfo : EIATTR_CBANK_PARAM_SIZE
	.align		4
.L_168:
        /*0120*/ 	.byte	0x03, 0x19
        /*0122*/ 	.short	0x0062


	//----- nvinfo : EIATTR_PARAM_CBANK
	.align		4
        /*0124*/ 	.byte	0x04, 0x0a
        /*0126*/ 	.short	(.L_170 - .L_169)
	.align		4
.L_169:
        /*0128*/ 	.word	index@(.nv.constant0._ZN3cub18CUB_300001_SM_10006detail6reduce18DeviceReduceKernelINS2_10policy_hubIjyN4cuda3std3__44plusIjEEE10Policy1000EN6thrust24THRUST_300001_SM_1000_NS10device_ptrIjEEyS9_jNS7_10__identityEEEvT0_PT3_T1_NS0_13GridEvenShareISK_EET2_T4_)
        /*012c*/ 	.short	0x0380
        /*012e*/ 	.short	0x0062


	//----- nvinfo : EIATTR_SW_WAR
	.align		4
.L_170:
        /*0130*/ 	.byte	0x04, 0x36
        /*0132*/ 	.short	(.L_172 - .L_171)
.L_171:
        /*0134*/ 	.word	0x00000008
.L_172:


//--------------------- .nv.info._ZN3cub18CUB_300001_SM_10006detail6reduce28DeviceReduceSingleTileKernelINS2_10policy_hubIjyN4cuda3std3__44plusIjEEE10Policy1000EN6thrust24THRUST_300001_SM_1000_NS10device_ptrIjEEPjyS9_jjNS7_10__identityEEEvT0_T1_T2_T3_T4_T6_ --------------------------
	.section	.nv.info._ZN3cub18CUB_300001_SM_10006detail6reduce28DeviceReduceSingleTileKernelINS2_10policy_hubIjyN4cuda3std3__44plusIjEEE10Policy1000EN6thrust24THRUST_300001_SM_1000_NS10device_ptrIjEEPjyS9_jjNS7_10__identityEEEvT0_T1_T2_T3_T4_T6_,"",@"SHT_CUDA_INFO"
	.sectionflags	@""
	.align	4


	//----- nvinfo : EIATTR_CUDA_API_VERSION
	.align		4
        /*0000*/ 	.byte	0x04, 0x37
        /*0002*/ 	.short	(.L_174 - .L_173)
.L_173:
        /*0004*/ 	.word	0x00000082


	//----- nvinfo : EIATTR_KPARAM_INFO
	.align		4
.L_174:
        /*0008*/ 	.byte	0x04, 0x17
        /*000a*/ 	.short	(.L_176 - .L_175)
.L_175:
        /*000c*/ 	.word	0x00000000
        /*0010*/ 	.short	0x0005
        /*0012*/ 	.short	0x0020
        /*0014*/ 	.byte	0x00, 0xf0, 0x05, 0x00


	//----- nvinfo : EIATTR_KPARAM_INFO
	.align		4
.L_176:
        /*0018*/ 	.byte	0x04, 0x17
        /*001a*/ 	.short	(.L_178 - .L_177)
.L_177:
        /*001c*/ 	.word	0x00000000
        /*0020*/ 	.short	0x0004
        /*0022*/ 	.short	0x001c
        /*0024*/ 	.byte	0x00, 0xf0, 0x11, 0x00


	//----- nvinfo : EIATTR_KPARAM_INFO
	.align		4
.L_178:
        /*0028*/ 	.byte	0x04, 0x17
        /*002a*/ 	.short	(.L_180 - .L_179)
.L_179:
        /*002c*/ 	.word	0x00000000
        /*0030*/ 	.short	0x0003
        /*0032*/ 	.short	0x0018
        /*0034*/ 	.byte	0x00, 0xf0, 0x05, 0x00


	//----- nvinfo : EIATTR_KPARAM_INFO
	.align		4
.L_180:
        /*0038*/ 	.byte	0x04, 0x17
        /*003a*/ 	.short	(.L_182 - .L_181)
.L_181:
        /*003c*/ 	.word	0x00000000
        /*0040*/ 	.short	0x0002
        /*0042*/ 	.short	0x0010
        /*0044*/ 	.byte	0x00, 0xf0, 0x21, 0x00


	//----- nvinfo : EIATTR_KPARAM_INFO
	.align		4
.L_182:
        /*0048*/ 	.byte	0x04, 0x17
        /*004a*/ 	.short	(.L_184 - .L_183)
.L_183:
        /*004c*/ 	.word	0x00000000
        /*0050*/ 	.short	0x0001
        /*0052*/ 	.short	0x0008
        /*0054*/ 	.byte	0x00, 0xf5, 0x21, 0x00


	//----- nvinfo : EIATTR_KPARAM_INFO
	.align		4
.L_184:
        /*0058*/ 	.byte	0x04, 0x17
        /*005a*/ 	.short	(.L_186 - .L_185)
.L_185:
        /*005c*/ 	.word	0x00000000
        /*0060*/ 	.short	0x0000
        /*0062*/ 	.short	0x0000
        /*0064*/ 	.byte	0x00, 0xf0, 0x21, 0x00


	//----- nvinfo : EIATTR_SPARSE_MMA_MASK
	.align		4
.L_186:
        /*0068*/ 	.byte	0x03, 0x50
        /*006a*/ 	.short	0x0000


	//----- nvinfo : EIATTR_MAXREG_COUNT
	.align		4
        /*006c*/ 	.byte	0x03, 0x1b
        /*006e*/ 	.short	0x00ff


	//----- nvinfo : EIATTR_NUM_BARRIERS
	.align		4
        /*0070*/ 	.byte	0x02, 0x4c
        /*0072*/ 	.byte	0x01
	.zero		1


	//----- nvinfo : EIATTR_MERCURY_ISA_VERSION
	.align		4
        /*0074*/ 	.byte	0x03, 0x5f
        /*0076*/ 	.short	0x0101


	//----- nvinfo : EIATTR_COOP_GROUP_MASK_REGIDS
	.align		4
        /*0078*/ 	.byte	0x04, 0x29
        /*007a*/ 	.short	(.L_188 - .L_187)


	//   ....[0]....
.L_187:
        /*007c*/ 	.word	0xffffffff


	//   ....[1]....
        /*0080*/ 	.word	0xffffffff


	//   ....[2]....
        /*0084*/ 	.word	0xffffffff


	//   ....[3]....
        /*0088*/ 	.word	0xffffffff


	//   ....[4]....
        /*008c*/ 	.word	0xffffffff


	//   ....[5]....
        /*0090*/ 	.word	0xffffffff


	//   ....[6]....
        /*0094*/ 	.word	0xffffffff


	//   ....[7]....
        /*0098*/ 	.word	0xffffffff


	//   ....[8]....
        /*009c*/ 	.word	0xffffffff


	//   ....[9]....
        /*00a0*/ 	.word	0xffffffff


	//   ....[10]....
        /*00a4*/ 	.word	0xffffffff


	//   ....[11]....
        /*00a8*/ 	.word	0xffffffff


	//   ....[12]....
        /*00ac*/ 	.word	0xffffffff


	//   ....[13]....
        /*00b0*/ 	.word	0xffffffff


	//   ....[14]....
        /*00b4*/ 	.word	0xffffffff


	//----- nvinfo : EIATTR_COOP_GROUP_INSTR_OFFSETS
	.align		4
.L_188:
        /*00b8*/ 	.byte	0x04, 0x28
        /*00ba*/ 	.short	(.L_190 - .L_189)


	//   ....[0]....
.L_189:
        /*00bc*/ 	.word	0x00000850


	//   ....[1]....
        /*00c0*/ 	.word	0x000008b0


	//   ....[2]....
        /*00c4*/ 	.word	0x00000910


	//   ....[3]....
        /*00c8*/ 	.word	0x00000970


	//   ....[4]....
        /*00cc*/ 	.word	0x000009d0


	//   ....[5]....
        /*00d0*/ 	.word	0x00000b60


	//   ....[6]....
        /*00d4*/ 	.word	0x00000c00


	//   ....[7]....
        /*00d8*/ 	.word	0x00000c80


	//   ....[8]....
        /*00dc*/ 	.word	0x00000ce0


	//   ....[9]....
        /*00e0*/ 	.word	0x00000d20


	//   ....[10]....
        /*00e4*/ 	.word	0x00001b90


	//   ....[11]....
        /*00e8*/ 	.word	0x00001bf0


	//   ....[12]....
        /*00ec*/ 	.word	0x00001c50


	//   ....[13]....
        /*00f0*/ 	.word	0x00001cb0


	//   ....[14]....
        /*00f4*/ 	.word	0x00001d10


	//----- nvinfo : EIATTR_VRC_CTA_INIT_COUNT
	.align		4
.L_190:
        /*00f8*/ 	.byte	0x02, 0x4a
	.zero		1
	.zero		1


	//----- nvinfo : EIATTR_EXIT_INSTR_OFFSETS
	.align		4
        /*00fc*/ 	.byte	0x04, 0x1c
        /*00fe*/ 	.short	(.L_192 - .L_191)


	//   ....[0]....
.L_191:
        /*0100*/ 	.word	0x000000a0


	//   ....[1]....
        /*0104*/ 	.word	0x000000e0


	//   ....[2]....
        /*0108*/ 	.word	0x00001e20


	//   ....[3]....
        /*010c*/ 	.word	0x00001e70


	//----- nvinfo : EIATTR_MAX_THREADS
	.align		4
.L_192:
        /*0110*/ 	.byte	0x04, 0x05
        /*0112*/ 	.short	(.L_194 - .L_193)
.L_193:
        /*0114*/ 	.word	0x00000100
        /*0118*/ 	.word	0x00000001
        /*011c*/ 	.word	0x00000001


	//----- nvinfo : EIATTR_CRS_STACK_SIZE
	.align		4
.L_194:
        /*0120*/ 	.byte	0x04, 0x1e
        /*0122*/ 	.short	(.L_196 - .L_195)
.L_195:
        /*0124*/ 	.word	0x00000000


	//----- nvinfo : EIATTR_CBANK_PARAM_SIZE
	.align		4
.L_196:
        /*0128*/ 	.byte	0x03, 0x19
        /*012a*/ 	.short	0x0021


	//----- nvinfo : EIATTR_PARAM_CBANK
	.align		4
        /*012c*/ 	.byte	0x04, 0x0a
        /*012e*/ 	.short	(.L_198 - .L_197)
	.align		4
.L_197:
        /*0130*/ 	.word	index@(.nv.constant0._ZN3cub18CUB_300001_SM_10006detail6reduce28DeviceReduceSingleTileKernelINS2_10policy_hubIjyN4cuda3std3__44plusIjEEE10Policy1000EN6thrust24THRUST_300001_SM_1000_NS10device_ptrIjEEPjyS9_jjNS7_10__identityEEEvT0_T1_T2_T3_T4_T6_)
        /*0134*/ 	.short	0x0380
        /*0136*/ 	.short	0x0021


	//----- nvinfo : EIATTR_SW_WAR
	.align		4
.L_198:
        /*0138*/ 	.byte	0x04, 0x36
        /*013a*/ 	.short	(.L_200 - .L_199)
.L_199:
        /*013c*/ 	.word	0x00000008
.L_200:


//--------------------- .nv.info._ZN3cub18CUB_300001_SM_10006detail6reduce28DeviceReduceSingleTileKernelINS2_10policy_hubIjjN4cuda3std3__44plusIjEEE10Policy1000EPjSC_iS9_jjNS7_10__identityEEEvT0_T1_T2_T3_T4_T6_ --------------------------
	.section	.nv.info._ZN3cub18CUB_300001_SM_10006detail6reduce28DeviceReduceSingleTileKernelINS2_10policy_hubIjjN4cuda3std3__44plusIjEEE10Policy1000EPjSC_iS9_jjNS7_10__identityEEEvT0_T1_T2_T3_T4_T6_,"",@"SHT_CUDA_INFO"
	.sectionflags	@""
	.align	4


	//----- nvinfo : EIATTR_CUDA_API_VERSION
	.align		4
        /*0000*/ 	.byte	0x04, 0x37
        /*0002*/ 	.short	(.L_202 - .L_201)
.L_201:
        /*0004*/ 	.word	0x00000082


	//----- nvinfo : EIATTR_KPARAM_INFO
	.align		4
.L_202:
        /*0008*/ 	.byte	0x04, 0x17
        /*000a*/ 	.short	(.L_204 - .L_203)
.L_203:
        /*000c*/ 	.word	0x00000000
        /*0010*/ 	.short	0x0005
        /*0012*/ 	.short	0x001c
        /*0014*/ 	.byte	0x00, 0xf0, 0x05, 0x00


	//----- nvinfo : EIATTR_KPARAM_INFO
	.align		4
.L_204:
        /*0018*/ 	.byte	0x04, 0x17
        /*001a*/ 	.short	(.L_206 - .L_205)
.L_205:
        /*001c*/ 	.word	0x00000000
        /*0020*/ 	.short	0x0004
        /*0022*/ 	.short	0x0018
        /*0024*/ 	.byte	0x00, 0xf0, 0x11, 0x00


	//----- nvinfo : EIATTR_KPARAM_INFO
	.align		4
.L_206:
        /*0028*/ 	.byte	0x04, 0x17
        /*002a*/ 	.short	(.L_208 - .L_207)
.L_207:
        /*002c*/ 	.word	0x00000000
        /*0030*/ 	.short	0x0003
        /*0032*/ 	.short	0x0014
        /*0034*/ 	.byte	0x00, 0xf0, 0x05, 0x00


	//----- nvinfo : EIATTR_KPARAM_INFO
	.align		4
.L_208:
        /*0038*/ 	.byte	0x04, 0x17
        /*003a*/ 	.short	(.L_210 - .L_209)
.L_209:
        /*003c*/ 	.word	0x00000000
        /*0040*/ 	.short	0x0002
        /*0042*/ 	.short	0x0010
        /*0044*/ 	.byte	0x00, 0xf0, 0x11, 0x00


	//----- nvinfo : EIATTR_KPARAM_INFO
	.align		4
.L_210:
        /*0048*/ 	.byte	0x04, 0x17
        /*004a*/ 	.short	(.L_212 - .L_211)
.L_211:
        /*004c*/ 	.word	0x00000000
        /*0050*/ 	.short	0x0001
        /*0052*/ 	.short	0x0008
        /*0054*/ 	.byte	0x00, 0xf5, 0x21, 0x00


	//----- nvinfo : EIATTR_KPARAM_INFO
	.align		4
.L_212:
        /*0058*/ 	.byte	0x04, 0x17
        /*005a*/ 	.short	(.L_214 - .L_213)
.L_213:
        /*005c*/ 	.word	0x00000000
        /*0060*/ 	.short	0x0000
        /*0062*/ 	.short	0x0000
        /*0064*/ 	.byte	0x00, 0xf5, 0x21, 0x00


	//----- nvinfo : EIATTR_SPARSE_MMA_MASK
	.align		4
.L_214:
        /*0068*/ 	.byte	0x03, 0x50
        /*006a*/ 	.short	0x0000


	//----- nvinfo : EIATTR_MAXREG_COUNT
	.align		4
        /*006c*/ 	.byte	0x03, 0x1b
        /*006e*/ 	.short	0x00ff


	//----- nvinfo : EIATTR_NUM_BARRIERS
	.align		4
        /*0070*/ 	.byte	0x02, 0x4c
        /*0072*/ 	.byte	0x01
	.zero		1


	//----- nvinfo : EIATTR_MERCURY_ISA_VERSION
	.align		4
        /*0074*/ 	.byte	0x03, 0x5f
        /*0076*/ 	.short	0x0101


	//----- nvinfo : EIATTR_COOP_GROUP_MASK_REGIDS
	.align		4
        /*0078*/ 	.byte	0x04, 0x29
        /*007a*/ 	.short	(.L_216 - .L_215)


	//   ....[0]....
.L_215:
        /*007c*/ 	.word	0xffffffff


	//   ....[1]....
        /*0080*/ 	.word	0xffffffff


	//   ....[2]....
        /*0084*/ 	.word	0xffffffff


	//   ....[3]....
        /*0088*/ 	.word	0xffffffff


	//   ....[4]....
        /*008c*/ 	.word	0xffffffff


	//   ....[5]....
        /*0090*/ 	.word	0xffffffff


	//   ....[6]....
        /*0094*/ 	.word	0xffffffff


	//   ....[7]....
        /*0098*/ 	.word	0xffffffff


	//   ....[8]....
        /*009c*/ 	.word	0xffffffff


	//   ....[9]....
        /*00a0*/ 	.word	0xffffffff


	//   ....[10]....
        /*00a4*/ 	.word	0xffffffff


	//   ....[11]....
        /*00a8*/ 	.word	0xffffffff


	//   ....[12]....
        /*00ac*/ 	.word	0xffffffff


	//   ....[13]....
        /*00b0*/ 	.word	0xffffffff


	//   ....[14]....
        /*00b4*/ 	.word	0xffffffff


	//   ....[15]....
        /*00b8*/ 	.word	0xffffffff


	//   ....[16]....
        /*00bc*/ 	.word	0xffffffff


	//   ....[17]....
        /*00c0*/ 	.word	0xffffffff


	//   ....[18]....
        /*00c4*/ 	.word	0xffffffff


	//   ....[19]....
        /*00c8*/ 	.word	0xffffffff


	//   ....[20]....
        /*00cc*/ 	.word	0xffffffff


	//   ....[21]....
        /*00d0*/ 	.word	0xffffffff


	//   ....[22]....
        /*00d4*/ 	.word	0xffffffff


	//   ....[23]....
        /*00d8*/ 	.word	0xffffffff


	//   ....[24]....
        /*00dc*/ 	.word	0xffffffff


	//   ....[25]....
        /*00e0*/ 	.word	0xffffffff


	//   ....[26]....
        /*00e4*/ 	.word	0xffffffff


	//   ....[27]....
        /*00e8*/ 	.word	0xffffffff


	//   ....[28]....
        /*00ec*/ 	.word	0xffffffff


	//   ....[29]....
        /*00f0*/ 	.word	0xffffffff


	//----- nvinfo : EIATTR_COOP_GROUP_INSTR_OFFSETS
	.align		4
.L_216:
        /*00f4*/ 	.byte	0x04, 0x28
        /*00f6*/ 	.short	(.L_218 - .L_217)


	//   ....[0]....
.L_217:
        /*00f8*/ 	.word	0x00000890


	//   ....[1]....
        /*00fc*/ 	.word	0x000008f0


	//   ....[2]....
        /*0100*/ 	.word	0x00000940


	//   ....[3]....
        /*0104*/ 	.word	0x000009b0


	//   ....[4]....
        /*0108*/ 	.word	0x00000a10


	//   ....[5]....
        /*010c*/ 	.word	0x00000ba0


	//   ....[6]....
        /*0110*/ 	.word	0x00000c40


	//   ....[7]....
        /*0114*/ 	.word	0x00000cc0


	//   ....[8]....
        /*0118*/ 	.word	0x00000d20


	//   ....[9]....
        /*011c*/ 	.word	0x00000d60


	//   ....[10]....
        /*0120*/ 	.word	0x000019d0


	//   ....[11]....
        /*0124*/ 	.word	0x00001a30


	//   ....[12]....
        /*0128*/ 	.word	0x00001a90


	//   ....[13]....
        /*012c*/ 	.word	0x00001af0


	//   ....[14]....
        /*0130*/ 	.word	0x00001b50


	//   ....[15]....
        /*0134*/ 	.word	0x000023f0


	//   ....[16]....
        /*0138*/ 	.word	0x00002450


	//   ....[17]....
        /*013c*/ 	.word	0x000024a0


	//   ....[18]....
        /*0140*/ 	.word	0x00002510


	//   ....[19]....
        /*0144*/ 	.word	0x00002570


	//   ....[20]....
        /*0148*/ 	.word	0x00002700


	//   ....[21]....
        /*014c*/ 	.word	0x00002790


	//   ....[22]....
        /*0150*/ 	.word	0x000027e0


	//   ....[23]....
        /*0154*/ 	.word	0x00002850


	//   ....[24]....
        /*0158*/ 	.word	0x000028c0


	//   ....[25]....
        /*015c*/ 	.word	0x000036a0


	//   ....[26]....
        /*0160*/ 	.word	0x00003700


	//   ....[27]....
        /*0164*/ 	.word	0x00003760


	//   ....[28]....
        /*0168*/ 	.word	0x000037c0


	//   ....[29]....
        /*016c*/ 	.word	0x00003820


	//----- nvinfo : EIATTR_VRC_CTA_INIT_COUNT
	.align		4
.L_218:
        /*0170*/ 	.byte	0x02, 0x4a
	.zero		1
	.zero		1


	//----- nvinfo : EIATTR_EXIT_INSTR_OFFSETS
	.align		4
        /*0174*/ 	.byte	0x04, 0x1c
        /*0176*/ 	.short	(.L_220 - .L_219)


	//   ....[0]....
.L_219:
        /*0178*/ 	.word	0x00000080


	//   ....[1]....
        /*017c*/ 	.word	0x000000c0


	//   ....[2]....
        /*0180*/ 	.word	0x00003940


	//   ....[3]....
        /*0184*/ 	.word	0x00003990


	//----- nvinfo : EIATTR_MAX_THREADS
	.align		4
.L_220:
        /*0188*/ 	.byte	0x04, 0x05
        /*018a*/ 	.short	(.L_222 - .L_221)
.L_221:
        /*018c*/ 	.word	0x00000100
        /*0190*/ 	.word	0x00000001
        /*0194*/ 	.word	0x00000001


	//----- nvinfo : EIATTR_CRS_STACK_SIZE
	.align		4
.L_222:
        /*0198*/ 	.byte	0x04, 0x1e
        /*019a*/ 	.short	(.L_224 - .L_223)
.L_223:
        /*019c*/ 	.word	0x00000000


	//----- nvinfo : EIATTR_CBANK_PARAM_SIZE
	.align		4
.L_224:
        /*01a0*/ 	.byte	0x03, 0x19
        /*01a2*/ 	.short	0x001d


	//----- nvinfo : EIATTR_PARAM_CBANK
	.align		4
        /*01a4*/ 	.byte	0x04, 0x0a
        /*01a6*/ 	.short	(.L_226 - .L_225)
	.align		4
.L_225:
        /*01a8*/ 	.word	index@(.nv.constant0._ZN3cub18CUB_300001_SM_10006detail6reduce28DeviceReduceSingleTileKernelINS2_10policy_hubIjjN4cuda3std3__44plusIjEEE10Policy1000EPjSC_iS9_jjNS7_10__identityEEEvT0_T1_T2_T3_T4_T6_)
        /*01ac*/ 	.short	0x0380
        /*01ae*/ 	.short	0x001d


	//----- nvinfo : EIATTR_SW_WAR
	.align		4
.L_226:
        /*01b0*/ 	.byte	0x04, 0x36
        /*01b2*/ 	.short	(.L_228 - .L_227)
.L_227:
        /*01b4*/ 	.word	0x00000008
.L_228:


//--------------------- .nv.info._ZN3cub18CUB_300001_SM_10006detail6reduce18DeviceReduceKernelINS2_10policy_hubIjjN4cuda3std3__44plusIjEEE10Policy1000EN6thrust24THRUST_300001_SM_1000_NS10device_ptrIjEEjS9_jNS7_10__identityEEEvT0_PT3_T1_NS0_13GridEvenShareISK_EET2_T4_ --------------------------
	.section	.nv.info._ZN3cub18CUB_300001_SM_10006detail6reduce18DeviceReduceKernelINS2_10policy_hubIjjN4cuda3std3__44plusIjEEE10Policy1000EN6thrust24THRUST_300001_SM_1000_NS10device_ptrIjEEjS9_jNS7_10__identityEEEvT0_PT3_T1_NS0_13GridEvenShareISK_EET2_T4_,"",@"SHT_CUDA_INFO"
	.sectionflags	@""
	.align	4


	//----- nvinfo : EIATTR_CUDA_API_VERSION
	.align		4
        /*0000*/ 	.byte	0x04, 0x37
        /*0002*/ 	.short	(.L_230 - .L_229)
.L_229:
        /*0004*/ 	.word	0x00000082


	//----- nvinfo : EIATTR_KPARAM_INFO
	.align		4
.L_230:
        /*0008*/ 	.byte	0x04, 0x17
        /*000a*/ 	.short	(.L_232 - .L_231)
.L_231:
        /*000c*/ 	.word	0x00000000
        /*0010*/ 	.short	0x0005
        /*0012*/ 	.short	0x003d
        /*0014*/ 	.byte	0x00, 0xf0, 0x05, 0x00


	//----- nvinfo : EIATTR_KPARAM_INFO
	.align		4
.L_232:
        /*0018*/ 	.byte	0x04, 0x17
        /*001a*/ 	.short	(.L_234 - .L_233)
.L_233:
        /*001c*/ 	.word	0x00000000
        /*0020*/ 	.short	0x0004
        /*0022*/ 	.short	0x003c
        /*0024*/ 	.byte	0x00, 0xf0, 0x05, 0x00


	//----- nvinfo : EIATTR_KPARAM_INFO
	.align		4
.L_234:
        /*0028*/ 	.byte	0x04, 0x17
        /*002a*/ 	.short	(.L_236 - .L_235)
.L_235:
        /*002c*/ 	.word	0x00000000
        /*0030*/ 	.short	0x0003
        /*0032*/ 	.short	0x0014
        /*0034*/ 	.byte	0x00, 0xf0, 0xa1, 0x00


	//----- nvinfo : EIATTR_KPARAM_INFO
	.align		4
.L_236:
        /*0038*/ 	.byte	0x04, 0x17
        /*003a*/ 	.short	(.L_238 - .L_237)
.L_237:
        /*003c*/ 	.word	0x00000000
        /*0040*/ 	.short	0x0002
        /*0042*/ 	.short	0x0010
        /*0044*/ 	.byte	0x00, 0xf0, 0x11, 0x00


	//----- nvinfo : EIATTR_KPARAM_INFO
	.align		4
.L_238:
        /*0048*/ 	.byte	0x04, 0x17
        /*004a*/ 	.short	(.L_240 - .L_239)
.L_239:
        /*004c*/ 	.word	0x00000000
        /*0050*/ 	.short	0x0001
        /*0052*/ 	.short	0x0008
        /*0054*/ 	.byte	0x00, 0xf5, 0x21, 0x00


	//----- nvinfo : EIATTR_KPARAM_INFO
	.align		4
.L_240:
        /*0058*/ 	.byte	0x04, 0x17
        /*005a*/ 	.short	(.L_242 - .L_241)
.L_241:
        /*005c*/ 	.word	0x00000000
        /*0060*/ 	.short	0x0000
        /*0062*/ 	.short	0x0000
        /*0064*/ 	.byte	0x00, 0xf0, 0x21, 0x00


	//----- nvinfo : EIATTR_SPARSE_MMA_MASK
	.align		4
.L_242:
        /*0068*/ 	.byte	0x03, 0x50
        /*006a*/ 	.short	0x0000


	//----- nvinfo : EIATTR_MAXREG_COUNT
	.align		4
        /*006c*/ 	.byte	0x03, 0x1b
        /*006e*/ 	.short	0x00ff


	//----- nvinfo : EIATTR_NUM_BARRIERS
	.align		4
        /*0070*/ 	.byte	0x02, 0x4c
        /*0072*/ 	.byte	0x01
	.zero		1


	//----- nvinfo : EIATTR_MERCURY_ISA_VERSION
	.align		4
        /*0074*/ 	.byte	0x03, 0x5f
        /*0076*/ 	.short	0x0101


	//----- nvinfo : EIATTR_COOP_GROUP_MASK_REGIDS
	.align		4
        /*0078*/ 	.byte	0x04, 0x29
        /*007a*/ 	.short	(.L_244 - .L_243)


	//   ....[0]....
.L_243:
        /*007c*/ 	.word	0xffffffff


	//   ....[1]....
        /*0080*/ 	.word	0xffffffff


	//   ....[2]....
        /*0084*/ 	.word	0xffffffff


	//   ....[3]....
        /*0088*/ 	.word	0xffffffff


	//   ....[4]....
        /*008c*/ 	.word	0xffffffff


	//   ....[5]....
        /*0090*/ 	.word	0xffffffff


	//   ....[6]....
        /*0094*/ 	.word	0xffffffff


	//   ....[7]....
        /*0098*/ 	.word	0xffffffff


	//   ....[8]....
        /*009c*/ 	.word	0xffffffff


	//   ....[9]....
        /*00a0*/ 	.word	0xffffffff


	//   ....[10]....
        /*00a4*/ 	.word	0xffffffff


	//   ....[11]....
        /*00a8*/ 	.word	0xffffffff


	//   ....[12]....
        /*00ac*/ 	.word	0xffffffff


	//   ....[13]....
        /*00b0*/ 	.word	0xffffffff


	//   ....[14]....
        /*00b4*/ 	.word	0xffffffff


	//----- nvinfo : EIATTR_COOP_GROUP_INSTR_OFFSETS
	.align		4
.L_244:
        /*00b8*/ 	.byte	0x04, 0x28
        /*00ba*/ 	.short	(.L_246 - .L_245)


	//   ....[0]....
.L_245:
        /*00bc*/ 	.word	0x00000b10


	//   ....[1]....
        /*00c0*/ 	.word	0x00000b70


	//   ....[2]....
        /*00c4*/ 	.word	0x00000bd0


	//   ....[3]....
        /*00c8*/ 	.word	0x00000c30


	//   ....[4]....
        /*00cc*/ 	.word	0x00000c90


	//   ....[5]....
        /*00d0*/ 	.word	0x00000e20


	//   ....[6]....
        /*00d4*/ 	.word	0x00000ec0


	//   ....[7]....
        /*00d8*/ 	.word	0x00000f20


	//   ....[8]....
        /*00dc*/ 	.word	0x00000f80


	//   ....[9]....
        /*00e0*/ 	.word	0x00000fe0


	//   ....[10]....
        /*00e4*/ 	.word	0x00002100


	//   ....[11]....
        /*00e8*/ 	.word	0x00002170


	//   ....[12]....
        /*00ec*/ 	.word	0x000021c0


	//   ....[13]....
        /*00f0*/ 	.word	0x00002210


	//   ....[14]....
        /*00f4*/ 	.word	0x00002280


	//----- nvinfo : EIATTR_VRC_CTA_INIT_COUNT
	.align		4
.L_246:
        /*00f8*/ 	.byte	0x02, 0x4a
	.zero		1
	.zero		1


	//----- nvinfo : EIATTR_EXIT_INSTR_OFFSETS
	.align		4
        /*00fc*/ 	.byte	0x04, 0x1c
        /*00fe*/ 	.short	(.L_248 - .L_247)


	//   ....[0]....
.L_247:
        /*0100*/ 	.word	0x000023b0


	//   ....[1]....
        /*0104*/ 	.word	0x000023f0


	//----- nvinfo : EIATTR_MAX_THREADS
	.align		4
.L_248:
        /*0108*/ 	.byte	0x04, 0x05
        /*010a*/ 	.short	(.L_250 - .L_249)
.L_249:
        /*010c*/ 	.word	0x00000100
        /*0110*/ 	.word	0x00000001
        /*0114*/ 	.word	0x00000001


	//----- nvinfo : EIATTR_CRS_STACK_SIZE
	.align		4
.L_250:
        /*0118*/ 	.byte	0x04, 0x1e
        /*011a*/ 	.short	(.L_252 - .L_251)
.L_251:
        /*011c*/ 	.word	0x00000000


	//----- nvinfo : EIATTR_CBANK_PARAM_SIZE
	.align		4
.L_252:
        /*0120*/ 	.byte	0x03, 0x19
        /*0122*/ 	.short	0x003e


	//----- nvinfo : EIATTR_PARAM_CBANK
	.align		4
        /*0124*/ 	.byte	0x04, 0x0a
        /*0126*/ 	.short	(.L_254 - .L_253)
	.align		4
.L_253:
        /*0128*/ 	.word	index@(.nv.constant0._ZN3cub18CUB_300001_SM_10006detail6reduce18DeviceReduceKernelINS2_10policy_hubIjjN4cuda3std3__44plusIjEEE10Policy1000EN6thrust24THRUST_300001_SM_1000_NS10device_ptrIjEEjS9_jNS7_10__identityEEEvT0_PT3_T1_NS0_13GridEvenShareISK_EET2_T4_)
        /*012c*/ 	.short	0x0380
        /*012e*/ 	.short	0x003e


	//----- nvinfo : EIATTR_SW_WAR
	.align		4
.L_254:
        /*0130*/ 	.byte	0x04, 0x36
        /*0132*/ 	.short	(.L_256 - .L_255)
.L_255:
        /*0134*/ 	.word	0x00000008
.L_256:


//--------------------- .nv.info._ZN3cub18CUB_300001_SM_10006detail6reduce28DeviceReduceSingleTileKernelINS2_10policy_hubIjjN4cuda3std3__44plusIjEEE10Policy1000EN6thrust24THRUST_300001_SM_1000_NS10device_ptrIjEEPjjS9_jjNS7_10__identityEEEvT0_T1_T2_T3_T4_T6_ --------------------------
	.section	.nv.info._ZN3cub18CUB_300001_SM_10006detail6reduce28DeviceReduceSingleTileKernelINS2_10policy_hubIjjN4cuda3std3__44plusIjEEE10Policy1000EN6thrust24THRUST_300001_SM_1000_NS10device_ptrIjEEPjjS9_jjNS7_10__identityEEEvT0_T1_T2_T3_T4_T6_,"",@"SHT_CUDA_INFO"
	.sectionflags	@""
	.align	4


	//----- nvinfo : EIATTR_CUDA_API_VERSION
	.align		4
        /*0000*/ 	.byte	0x04, 0x37
        /*0002*/ 	.short	(.L_258 - .L_257)
.L_257:
        /*0004*/ 	.word	0x00000082


	//----- nvinfo : EIATTR_KPARAM_INFO
	.align		4
.L_258:
        /*0008*/ 	.byte	0x04, 0x17
        /*000a*/ 	.short	(.L_260 - .L_259)
.L_259:
        /*000c*/ 	.word	0x00000000
        /*0010*/ 	.short	0x0005
        /*0012*/ 	.short	0x001c
        /*0014*/ 	.byte	0x00, 0xf0, 0x05, 0x00


	//----- nvinfo : EIATTR_KPARAM_INFO
	.align		4
.L_260:
        /*0018*/ 	.byte	0x04, 0x17
        /*001a*/ 	.short	(.L_262 - .L_261)
.L_261:
        /*001c*/ 	.word	0x00000000
        /*0020*/ 	.short	0x0004
        /*0022*/ 	.short	0x0018
        /*0024*/ 	.byte	0x00, 0xf0, 0x11, 0x00


	//----- nvinfo : EIATTR_KPARAM_INFO
	.align		4
.L_262:
        /*0028*/ 	.byte	0x04, 0x17
        /*002a*/ 	.short	(.L_264 - .L_263)
.L_263:
        /*002c*/ 	.word	0x00000000
        /*0030*/ 	.short	0x0003
        /*0032*/ 	.short	0x0014
        /*0034*/ 	.byte	0x00, 0xf0, 0x05, 0x00


	//----- nvinfo : EIATTR_KPARAM_INFO
	.align		4
.L_264:
        /*0038*/ 	.byte	0x04, 0x17
        /*003a*/ 	.short	(.L_266 - .L_265)
.L_265:
        /*003c*/ 	.word	0x00000000
        /*0040*/ 	.short	0x0002
        /*0042*/ 	.short	0x0010
        /*0044*/ 	.byte	0x00, 0xf0, 0x11, 0x00


	//----- nvinfo : EIATTR_KPARAM_INFO
	.align		4
.L_266:
        /*0048*/ 	.byte	0x04, 0x17
        /*004a*/ 	.short	(.L_268 - .L_267)
.L_267:
        /*004c*/ 	.word	0x00000000
        /*0050*/ 	.short	0x0001
        /*0052*/ 	.short	0x0008
        /*0054*/ 	.byte	0x00, 0xf5, 0x21, 0x00


	//----- nvinfo : EIATTR_KPARAM_INFO
	.align		4
.L_268:
        /*0058*/ 	.byte	0x04, 0x17
        /*005a*/ 	.short	(.L_270 - .L_269)
.L_269:
        /*005c*/ 	.word	0x00000000
        /*0060*/ 	.short	0x0000
        /*0062*/ 	.short	0x0000
        /*0064*/ 	.byte	0x00, 0xf0, 0x21, 0x00


	//----- nvinfo : EIATTR_SPARSE_MMA_MASK
	.align		4
.L_270:
        /*0068*/ 	.byte	0x03, 0x50
        /*006a*/ 	.short	0x0000


	//----- nvinfo : EIATTR_MAXREG_COUNT
	.align		4
        /*006c*/ 	.byte	0x03, 0x1b
        /*006e*/ 	.short	0x00ff


	//----- nvinfo : EIATTR_NUM_BARRIERS
	.align		4
        /*0070*/ 	.byte	0x02, 0x4c
        /*0072*/ 	.byte	0x01
	.zero		1


	//----- nvinfo : EIATTR_MERCURY_ISA_VERSION
	.align		4
        /*0074*/ 	.byte	0x03, 0x5f
        /*0076*/ 	.short	0x0101


	//----- nvinfo : EIATTR_COOP_GROUP_MASK_REGIDS
	.align		4
        /*0078*/ 	.byte	0x04, 0x29
        /*007a*/ 	.short	(.L_272 - .L_271)


	//   ....[0]....
.L_271:
        /*007c*/ 	.word	0xffffffff


	//   ....[1]....
        /*0080*/ 	.word	0xffffffff


	//   ....[2]....
        /*0084*/ 	.word	0xffffffff


	//   ....[3]....
        /*0088*/ 	.word	0xffffffff


	//   ....[4]....
        /*008c*/ 	.word	0xffffffff


	//   ....[5]....
        /*0090*/ 	.word	0xffffffff


	//   ....[6]....
        /*0094*/ 	.word	0xffffffff


	//   ....[7]....
        /*0098*/ 	.word	0xffffffff


	//   ....[8]....
        /*009c*/ 	.word	0xffffffff


	//   ....[9]....
        /*00a0*/ 	.word	0xffffffff


	//   ....[10]....
        /*00a4*/ 	.word	0xffffffff


	//   ....[11]....
        /*00a8*/ 	.word	0xffffffff


	//   ....[12]....
        /*00ac*/ 	.word	0xffffffff


	//   ....[13]....
        /*00b0*/ 	.word	0xffffffff


	//   ....[14]....
        /*00b4*/ 	.word	0xffffffff


	//----- nvinfo : EIATTR_COOP_GROUP_INSTR_OFFSETS
	.align		4
.L_272:
        /*00b8*/ 	.byte	0x04, 0x28
        /*00ba*/ 	.short	(.L_274 - .L_273)


	//   ....[0]....
.L_273:
        /*00bc*/ 	.word	0x00000830


	//   ....[1]....
        /*00c0*/ 	.word	0x00000890


	//   ....[2]....
        /*00c4*/ 	.word	0x000008f0


	//   ....[3]....
        /*00c8*/ 	.word	0x00000950


	//   ....[4]....
        /*00cc*/ 	.word	0x000009b0


	//   ....[5]....
        /*00d0*/ 	.word	0x00000b40


	//   ....[6]....
        /*00d4*/ 	.word	0x00000be0


	//   ....[7]....
        /*00d8*/ 	.word	0x00000c60


	//   ....[8]....
        /*00dc*/ 	.word	0x00000cc0


	//   ....[9]....
        /*00e0*/ 	.word	0x00000d00


	//   ....[10]....
        /*00e4*/ 	.word	0x00001cc0


	//   ....[11]....
        /*00e8*/ 	.word	0x00001d20


	//   ....[12]....
        /*00ec*/ 	.word	0x00001d80


	//   ....[13]....
        /*00f0*/ 	.word	0x00001de0


	//   ....[14]....
        /*00f4*/ 	.word	0x00001e40


	//----- nvinfo : EIATTR_VRC_CTA_INIT_COUNT
	.align		4
.L_274:
        /*00f8*/ 	.byte	0x02, 0x4a
	.zero		1
	.zero		1


	//----- nvinfo : EIATTR_EXIT_INSTR_OFFSETS
	.align		4
        /*00fc*/ 	.byte	0x04, 0x1c
        /*00fe*/ 	.short	(.L_276 - .L_275)


	//   ....[0]....
.L_275:
        /*0100*/ 	.word	0x00000080


	//   ....[1]....
        /*0104*/ 	.word	0x000000c0


	//   ....[2]....
        /*0108*/ 	.word	0x00001f60


	//   ....[3]....
        /*010c*/ 	.word	0x00001fb0


	//----- nvinfo : EIATTR_MAX_THREADS
	.align		4
.L_276:
        /*0110*/ 	.byte	0x04, 0x05
        /*0112*/ 	.short	(.L_278 - .L_277)
.L_277:
        /*0114*/ 	.word	0x00000100
        /*0118*/ 	.word	0x00000001
        /*011c*/ 	.word	0x00000001


	//----- nvinfo : EIATTR_CRS_STACK_SIZE
	.align		4
.L_278:
        /*0120*/ 	.byte	0x04, 0x1e
        /*0122*/ 	.short	(.L_280 - .L_279)
.L_279:
        /*0124*/ 	.word	0x00000000


	//----- nvinfo : EIATTR_CBANK_PARAM_SIZE
	.align		4
.L_280:
        /*0128*/ 	.byte	0x03, 0x19
        /*012a*/ 	.short	0x001d


	//----- nvinfo : EIATTR_PARAM_CBANK
	.align		4
        /*012c*/ 	.byte	0x04, 0x0a
        /*012e*/ 	.short	(.L_282 - .L_281)
	.align		4
.L_281:
        /*0130*/ 	.word	index@(.nv.constant0._ZN3cub18CUB_300001_SM_10006detail6reduce28DeviceReduceSingleTileKernelINS2_10policy_hubIjjN4cuda3std3__44plusIjEEE10Policy1000EN6thrust24THRUST_300001_SM_1000_NS10device_ptrIjEEPjjS9_jjNS7_10__identityEEEvT0_T1_T2_T3_T4_T6_)
        /*0134*/ 	.short	0x0380
        /*0136*/ 	.short	0x001d


	//----- nvinfo : EIATTR_SW_WAR
	.align		4
.L_282:
        /*0138*/ 	.byte	0x04, 0x36
        /*013a*/ 	.short	(.L_284 - .L_283)
.L_283:
        /*013c*/ 	.word	0x00000008
.L_284:


//--------------------- .nv.info._ZN3cub18CUB_300001_SM_10006detail4scan16DeviceScanKernelINS2_10policy_hubIjjjmN4cuda3std3__44plusIvEEE10Policy1000EN6thrust24THRUST_300001_SM_1000_NS10device_ptrIjEESF_NS0_13ScanTileStateIjLb1EEES9_NS1_10InputValueIjPjEEmjLb0EjEEvT0_T1_T2_iT3_T4_T5_ --------------------------
	.section	.nv.info._ZN3cub18CUB_300001_SM_10006detail4scan16DeviceScanKernelINS2_10policy_hubIjjjmN4cuda3std3__44plusIvEEE10Policy1000EN6thrust24THRUST_300001_SM_1000_NS10device_ptrIjEESF_NS0_13ScanTileStateIjLb1EEES9_NS1_10InputValueIjPjEEmjLb0EjEEvT0_T1_T2_iT3_T4_T5_,"",@"SHT_CUDA_INFO"
	.sectionflags	@""
	.align	4


	//----- nvinfo : EIATTR_CUDA_API_VERSION
	.align		4
        /*0000*/ 	.byte	0x04, 0x37
        /*0002*/ 	.short	(.L_286 - .L_285)
.L_285:
        /*0004*/ 	.word	0x00000082


	//----- nvinfo : EIATTR_KPARAM_INFO
	.align		4
.L_286:
        /*0008*/ 	.byte	0x04, 0x17
        /*000a*/ 	.short	(.L_288 - .L_287)
.L_287:
        /*000c*/ 	.word	0x00000000
        /*0010*/ 	.short	0x0006
        /*0012*/ 	.short	0x0030
        /*0014*/ 	.byte	0x00, 0xf0, 0x21, 0x00


	//----- nvinfo : EIATTR_KPARAM_INFO
	.align		4
.L_288:
        /*0018*/ 	.byte	0x04, 0x17
        /*001a*/ 	.short	(.L_290 - .L_289)
.L_289:
        /*001c*/ 	.word	0x00000000
        /*0020*/ 	.short	0x0005
        /*0022*/ 	.short	0x0020
        /*0024*/ 	.byte	0x00, 0xf0, 0x41, 0x00


	//----- nvinfo : EIATTR_KPARAM_INFO
	.align		4
.L_290:
        /*0028*/ 	.byte	0x04, 0x17
        /*002a*/ 	.short	(.L_292 - .L_291)
.L_291:
        /*002c*/ 	.word	0x00000000
        /*0030*/ 	.short	0x0004
        /*0032*/ 	.short	0x001c
        /*0034*/ 	.byte	0x00, 0xf0, 0x05, 0x00


	//----- nvinfo : EIATTR_KPARAM_INFO
	.align		4
.L_292:
        /*0038*/ 	.byte	0x04, 0x17
        /*003a*/ 	.short	(.L_294 - .L_293)
.L_293:
        /*003c*/ 	.word	0x00000000
        /*0040*/ 	.short	0x0003
        /*0042*/ 	.short	0x0018
        /*0044*/ 	.byte	0x00, 0xf0, 0x11, 0x00


	//----- nvinfo : EIATTR_KPARAM_INFO
	.align		4
.L_294:
        /*0048*/ 	.byte	0x04, 0x17
        /*004a*/ 	.short	(.L_296 - .L_295)
.L_295:
        /*004c*/ 	.word	0x00000000
        /*0050*/ 	.short	0x0002
        /*0052*/ 	.short	0x0010
        /*0054*/ 	.byte	0x00, 0xf0, 0x21, 0x00


	//----- nvinfo : EIATTR_KPARAM_INFO
	.align		4
.L_296:
        /*0058*/ 	.byte	0x04, 0x17
        /*005a*/ 	.short	(.L_298 - .L_297)
.L_297:
        /*005c*/ 	.word	0x00000000
        /*0060*/ 	.short	0x0001
        /*0062*/ 	.short	0x0008
        /*0064*/ 	.byte	0x00, 0xf0, 0x21, 0x00


	//----- nvinfo : EIATTR_KPARAM_INFO
	.align		4
.L_298:
        /*0068*/ 	.byte	0x04, 0x17
        /*006a*/ 	.short	(.L_300 - .L_299)
.L_299:
        /*006c*/ 	.word	0x00000000
        /*0070*/ 	.short	0x0000
        /*0072*/ 	.short	0x0000
        /*0074*/ 	.byte	0x00, 0xf0, 0x21, 0x00


	//----- nvinfo : EIATTR_SPARSE_MMA_MASK
	.align		4
.L_300:
        /*0078*/ 	.byte	0x03, 0x50
        /*007a*/ 	.short	0x0000


	//----- nvinfo : EIATTR_MAXREG_COUNT
	.align		4
        /*007c*/ 	.byte	0x03, 0x1b
        /*007e*/ 	.short	0x0080


	//----- nvinfo : EIATTR_NUM_BARRIERS
	.align		4
        /*0080*/ 	.byte	0x02, 0x4c
        /*0082*/ 	.byte	0x01
	.zero		1


	//----- nvinfo : EIATTR_MERCURY_ISA_VERSION
	.align		4
        /*0084*/ 	.byte	0x03, 0x5f
        /*0086*/ 	.short	0x0101


	//----- nvinfo : EIATTR_COOP_GROUP_MASK_REGIDS
	.align		4
        /*0088*/ 	.byte	0x04, 0x29
        /*008a*/ 	.short	(.L_302 - .L_301)


	//   ....[0]....
.L_301:
        /*008c*/ 	.word	0xffffffff


	//   ....[1]....
        /*0090*/ 	.word	0xffffffff


	//   ....[2]....
        /*0094*/ 	.word	0xffffffff


	//   ....[3]....
        /*0098*/ 	.word	0xffffffff


	//   ....[4]....
        /*009c*/ 	.word	0xffffffff


	//   ....[5]....
        /*00a0*/ 	.word	0xffffffff


	//   ....[6]....
        /*00a4*/ 	.word	0xffffffff


	//   ....[7]....
        /*00a8*/ 	.word	0xffffffff


	//   ....[8]....
        /*00ac*/ 	.word	0xffffffff


	//   ....[9]....
        /*00b0*/ 	.word	0xffffffff


	//   ....[10]....
        /*00b4*/ 	.word	0xffffffff


	//   ....[11]....
        /*00b8*/ 	.word	0xffffffff


	//   ....[12]....
        /*00bc*/ 	.word	0xffffffff


	//   ....[13]....
        /*00c0*/ 	.word	0xffffffff


	//   ....[14]....
        /*00c4*/ 	.word	0xffffffff


	//   ....[15]....
        /*00c8*/ 	.word	0xffffffff


	//   ....[16]....
        /*00cc*/ 	.word	0xffffffff


	//   ....[17]....
        /*00d0*/ 	.word	0xffffffff


	//   ....[18]....
        /*00d4*/ 	.word	0xffffffff


	//   ....[19]....
        /*00d8*/ 	.word	0xffffffff


	//   ....[20]....
        /*00dc*/ 	.word	0xffffffff


	//   ....[21]....
        /*00e0*/ 	.word	0xffffffff


	//   ....[22]....
        /*00e4*/ 	.word	0xffffffff


	//   ....[23]....
        /*00e8*/ 	.word	0xffffffff


	//   ....[24]....
        /*00ec*/ 	.word	0xffffffff


	//   ....[25]....
        /*00f0*/ 	.word	0xffffffff


	//   ....[26]....
        /*00f4*/ 	.word	0xffffffff


	//   ....[27]....
        /*00f8*/ 	.word	0xffffffff


	//   ....[28]....
        /*00fc*/ 	.word	0xffffffff


	//   ....[29]....
        /*0100*/ 	.word	0xffffffff


	//   ....[30]....
        /*0104*/ 	.word	0xffffffff


	//   ....[31]....
        /*0108*/ 	.word	0xffffffff


	//   ....[32]....
        /*010c*/ 	.word	0xffffffff


	//   ....[33]....
        /*0110*/ 	.word	0xffffffff


	//   ....[34]....
        /*0114*/ 	.word	0xffffffff


	//   ....[35]....
        /*0118*/ 	.word	0xffffffff


	//   ....[36]....
        /*011c*/ 	.word	0xffffffff


	//   ....[37]....
        /*0120*/ 	.word	0xffffffff


	//   ....[38]....
        /*0124*/ 	.word	0xffffffff


	//   ....[39]....
        /*0128*/ 	.word	0xffffffff


	//   ....[40]....
        /*012c*/ 	.word	0xffffffff


	//   ....[41]....
        /*0130*/ 	.word	0xffffffff


	//   ....[42]....
        /*0134*/ 	.word	0xffffffff


	//   ....[43]....
        /*0138*/ 	.word	0xffffffff


	//   ....[44]....
        /*013c*/ 	.word	0xffffffff


	//   ....[45]....
        /*0140*/ 	.word	0xffffffff


	//   ....[46]....
        /*0144*/ 	.word	0xffffffff


	//   ....[47]....
        /*0148*/ 	.word	0xffffffff


	//   ....[48]....
        /*014c*/ 	.word	0xffffffff


	//   ....[49]....
        /*0150*/ 	.word	0xffffffff


	//   ....[50]....
        /*0154*/ 	.word	0xffffffff


	//   ....[51]....
        /*0158*/ 	.word	0xffffffff


	//   ....[52]....
        /*015c*/ 	.word	0xffffffff


	//   ....[53]....
        /*0160*/ 	.word	0xffffffff


	//   ....[54]....
        /*0164*/ 	.word	0xffffffff


	//   ....[55]....
        /*0168*/ 	.word	0xffffffff


	//   ....[56]....
        /*016c*/ 	.word	0xffffffff


	//   ....[57]....
        /*0170*/ 	.word	0xffffffff


	//   ....[58]....
        /*0174*/ 	.word	0xffffffff


	//   ....[59]....
        /*0178*/ 	.word	0xffffffff


	//   ....[60]....
        /*017c*/ 	.word	0x0500000a


	//   ....[61]....
        /*0180*/ 	.word	0x0500000a


	//   ....[62]....
        /*0184*/ 	.word	0x0500000a


	//   ....[63]....
        /*0188*/ 	.word	0x0500000a


	//   ....[64]....
        /*018c*/ 	.word	0x0500000a


	//   ....[65]....
        /*0190*/ 	.word	0x0500000a


	//   ....[66]....
        /*0194*/ 	.word	0x0500000a


	//   ....[67]....
        /*0198*/ 	.word	0x0500000a


	//   ....[68]....
        /*019c*/ 	.word	0x0500000a


	//   ....[69]....
        /*01a0*/ 	.word	0x0500000a


	//   ....[70]....
        /*01a4*/ 	.word	0x0500000a


	//   ....[71]....
        /*01a8*/ 	.word	0x0500000a


	//   ....[72]....
        /*01ac*/ 	.word	0x0500000a


	//   ....[73]....
        /*01b0*/ 	.word	0x0500000a


	//   ....[74]....
        /*01b4*/ 	.word	0x0500000a


	//   ....[75]....
        /*01b8*/ 	.word	0x0500000a


	//   ....[76]....
        /*01bc*/ 	.word	0x0500000a


	//   ....[77]....
        /*01c0*/ 	.word	0x0500000a


	//   ....[78]....
        /*01c4*/ 	.word	0x0500000a


	//   ....[79]....
        /*01c8*/ 	.word	0x0500000a


	//   ....[80]....
        /*01cc*/ 	.word	0x0500000a


	//   ....[81]....
        /*01d0*/ 	.word	0x0500000a


	//   ....[82]....
        /*01d4*/ 	.word	0x0500000a


	//   ....[83]....
        /*01d8*/ 	.word	0x0500000a


	//   ....[84]....
        /*01dc*/ 	.word	0x0500000a


	//   ....[85]....
        /*01e0*/ 	.word	0x0500000a


	//   ....[86]....
        /*01e4*/ 	.word	0x0500000a


	//   ....[87]....
        /*01e8*/ 	.word	0x0500000a


	//   ....[88]....
        /*01ec*/ 	.word	0x0500000a


	//   ....[89]....
        /*01f0*/ 	.word	0x0500000a


	//   ....[90]....
        /*01f4*/ 	.word	0x0500000a


	//   ....[91]....
        /*01f8*/ 	.word	0x0500000a


	//   ....[92]....
        /*01fc*/ 	.word	0x0500000a


	//   ....[93]....
        /*0200*/ 	.word	0x0500000a


	//   ....[94]....
        /*0204*/ 	.word	0x0500000a


	//   ....[95]....
        /*0208*/ 	.word	0x0500000a


	//----- nvinfo : EIATTR_COOP_GROUP_INSTR_OFFSETS
	.align		4
.L_302:
        /*020c*/ 	.byte	0x04, 0x28
        /*020e*/ 	.short	(.L_304 - .L_303)


	//   ....[0]....
.L_303:
        /*0210*/ 	.word	0x000004d0


	//   ....[1]....
        /*0214*/ 	.word	0x000006f0


	//   ....[2]....
        /*0218*/ 	.word	0x00000710


	//   ....[3]....
        /*021c*/ 	.word	0x00000730


	//   ....[4]....
        /*0220*/ 	.word	0x00000750


	//   ....[5]....
        /*0224*/ 	.word	0x00000770


	//   ....[6]....
        /*0228*/ 	.word	0x00000b80


	//   ....[7]....
        /*022c*/ 	.word	0x00000ba0


	//   ....[8]....
        /*0230*/ 	.word	0x00000bc0


	//   ....[9]....
        /*0234*/ 	.word	0x00000be0


	//   ....[10]....
        /*0238*/ 	.word	0x00000c00


	//   ....[11]....
        /*023c*/ 	.word	0x00001000


	//   ....[12]....
        /*0240*/ 	.word	0x00001090


	//   ....[13]....
        /*0244*/ 	.word	0x000010f0


	//   ....[14]....
        /*0248*/ 	.word	0x00001160


	//   ....[15]....
        /*024c*/ 	.word	0x000011c0


	//   ....[16]....
        /*0250*/ 	.word	0x00001210


	//   ....[17]....
        /*0254*/ 	.word	0x00001270


	//   ....[18]....
        /*0258*/ 	.word	0x000012c0


	//   ....[19]....
        /*025c*/ 	.word	0x000012e0


	//   ....[20]....
        /*0260*/ 	.word	0x000013a0


	//   ....[21]....
        /*0264*/ 	.word	0x00001430


	//   ....[22]....
        /*0268*/ 	.word	0x00001480


	//   ....[23]....
        /*026c*/ 	.word	0x000014e0


	//   ....[24]....
        /*0270*/ 	.word	0x00001540


	//   ....[25]....
        /*0274*/ 	.word	0x00001580


	//   ....[26]....
        /*0278*/ 	.word	0x000015c0


	//   ....[27]....
        /*027c*/ 	.word	0x00001600


	//   ....[28]....
        /*0280*/ 	.word	0x00001610


	//   ....[29]....
        /*0284*/ 	.word	0x00001a50


	//   ....[30]....
        /*0288*/ 	.word	0x00002430


	//   ....[31]....
        /*028c*/ 	.word	0x00002650


	//   ....[32]....
        /*0290*/ 	.word	0x00002670


	//   ....[33]....
        /*0294*/ 	.word	0x00002690


	//   ....[34]....
        /*0298*/ 	.word	0x000026b0


	//   ....[35]....
        /*029c*/ 	.word	0x000026d0


	//   ....[36]....
        /*02a0*/ 	.word	0x00002a60


	//   ....[37]....
        /*02a4*/ 	.word	0x00002a80


	//   ....[38]....
        /*02a8*/ 	.word	0x00002aa0


	//   ....[39]....
        /*02ac*/ 	.word	0x00002ac0


	//   ....[40]....
        /*02b0*/ 	.word	0x00002ae0


	//   ....[41]....
        /*02b4*/ 	.word	0x00002ee0


	//   ....[42]....
        /*02b8*/ 	.word	0x00002f70


	//   ....[43]....
        /*02bc*/ 	.word	0x00002fd0


	//   ....[44]....
        /*02c0*/ 	.word	0x00003030


	//   ....[45]....
        /*02c4*/ 	.word	0x00003090


	//   ....[46]....
        /*02c8*/ 	.word	0x000030f0


	//   ....[47]....
        /*02cc*/ 	.word	0x00003140


	//   ....[48]....
        /*02d0*/ 	.word	0x000031b0


	//   ....[49]....
        /*02d4*/ 	.word	0x000031c0


	//   ....[50]....
        /*02d8*/ 	.word	0x00003280


	//   ....[51]....
        /*02dc*/ 	.word	0x00003310


	//   ....[52]....
        /*02e0*/ 	.word	0x00003360


	//   ....[53]....
        /*02e4*/ 	.word	0x000033d0


	//   ....[54]....
        /*02e8*/ 	.word	0x00003430


	//   ....[55]....
        /*02ec*/ 	.word	0x00003480


	//   ....[56]....
        /*02f0*/ 	.word	0x000034c0


	//   ....[57]....
        /*02f4*/ 	.word	0x00003520


	//   ....[58]....
        /*02f8*/ 	.word	0x00003530


	//   ....[59]....
        /*02fc*/ 	.word	0x000039a0


	//   ....[60]....
        /*0300*/ 	.word	0x00003f30


	//   ....[61]....
        /*0304*/ 	.word	0x00003fb0


	//   ....[62]....
        /*0308*/ 	.word	0x00004040


	//   ....[63]....
        /*030c*/ 	.word	0x00004120


	//   ....[64]....
        /*0310*/ 	.word	0x000041a0


	//   ....[65]....
        /*0314*/ 	.word	0x00004230


	//   ....[66]....
        /*0318*/ 	.word	0x000042b0


	//   ....[67]....
        /*031c*/ 	.word	0x00004330


	//   ....[68]....
        /*0320*/ 	.word	0x00004360


	//   ....[69]....
        /*0324*/ 	.word	0x00004430


	//   ....[70]....
        /*0328*/ 	.word	0x000044b0


	//   ....[71]....
        /*032c*/ 	.word	0x00004530


	//   ....[72]....
        /*0330*/ 	.word	0x000045e0


	//   ....[73]....
        /*0334*/ 	.word	0x00004670


	//   ....[74]....
        /*0338*/ 	.word	0x000046f0


	//   ....[75]....
        /*033c*/ 	.word	0x00004760


	//   ....[76]....
        /*0340*/ 	.word	0x000047e0


	//   ....[77]....
        /*0344*/ 	.word	0x00004840


	//   ....[78]....
        /*0348*/ 	.word	0x000048b0


	//   ....[79]....
        /*034c*/ 	.word	0x00004930


	//   ....[80]....
        /*0350*/ 	.word	0x000049d0


	//   ....[81]....
        /*0354*/ 	.word	0x00004a90


	//   ....[82]....
        /*0358*/ 	.word	0x00004b30


	//   ....[83]....
        /*035c*/ 	.word	0x00004bc0


	//   ....[84]....
        /*0360*/ 	.word	0x00004c50


	//   ....[85]....
        /*0364*/ 	.word	0x00004cc0


	//   ....[86]....
        /*0368*/ 	.word	0x00004cf0


	//   ....[87]....
        /*036c*/ 	.word	0x00004dc0


	//   ....[88]....
        /*0370*/ 	.word	0x00004e40


	//   ....[89]....
        /*0374*/ 	.word	0x00004ec0


	//   ....[90]....
        /*0378*/ 	.word	0x00004f80


	//   ....[91]....
        /*037c*/ 	.word	0x00005020


	//   ....[92]....
        /*0380*/ 	.word	0x000050b0


	//   ....[93]....
        /*0384*/ 	.word	0x00005140


	//   ....[94]....
        /*0388*/ 	.word	0x000051d0


	//   ....[95]....
        /*038c*/ 	.word	0x00005230


	//----- nvinfo : EIATTR_VRC_CTA_INIT_COUNT
	.align		4
.L_304:
        /*0390*/ 	.byte	0x02, 0x4a
	.zero		1
	.zero		1


	//----- nvinfo : EIATTR_EXIT_INSTR_OFFSETS
	.align		4
        /*0394*/ 	.byte	0x04, 0x1c
        /*0396*/ 	.short	(.L_306 - .L_305)


	//   ....[0]....
.L_305:
        /*0398*/ 	.word	0x00001ce0


	//   ....[1]....
        /*039c*/ 	.word	0x00001d10


	//   ....[2]....
        /*03a0*/ 	.word	0x00003ec0


	//   ....[3]....
        /*03a4*/ 	.word	0x00003ee0


	//----- nvinfo : EIATTR_MAX_THREADS
	.align		4
.L_306:
        /*03a8*/ 	.byte	0x04, 0x05
        /*03aa*/ 	.short	(.L_308 - .L_307)
.L_307:
        /*03ac*/ 	.word	0x000001a0
        /*03b0*/ 	.word	0x00000001
        /*03b4*/ 	.word	0x00000001


	//----- nvinfo : EIATTR_CRS_STACK_SIZE
	.align		4
.L_308:
        /*03b8*/ 	.byte	0x04, 0x1e
        /*03ba*/ 	.short	(.L_310 - .L_309)
.L_309:
        /*03bc*/ 	.word	0x00000000


	//----- nvinfo : EIATTR_CBANK_PARAM_SIZE
	.align		4
.L_310:
        /*03c0*/ 	.byte	0x03, 0x19
        /*03c2*/ 	.short	0x0038


	//----- nvinfo : EIATTR_PARAM_CBANK
	.align		4
        /*03c4*/ 	.byte	0x04, 0x0a
        /*03c6*/ 	.short	(.L_312 - .L_311)
	.align		4
.L_311:
        /*03c8*/ 	.word	index@(.nv.constant0._ZN3cub18CUB_300001_SM_10006detail4scan16DeviceScanKernelINS2_10policy_hubIjjjmN4cuda3std3__44plusIvEEE10Policy1000EN6thrust24THRUST_300001_SM_1000_NS10device_ptrIjEESF_NS0_13ScanTileStateIjLb1EEES9_NS1_10InputValueIjPjEEmjLb0EjEEvT0_T1_T2_iT3_T4_T5_)
        /*03cc*/ 	.short	0x0380
        /*03ce*/ 	.short	0x0038


	//----- nvinfo : EIATTR_SW_WAR
	.align		4
.L_312:
        /*03d0*/ 	.byte	0x04, 0x36
        /*03d2*/ 	.short	(.L_314 - .L_313)
.L_313:
        /*03d4*/ 	.word	0x00000008
.L_314:


//--------------------- .nv.info._ZN3cub18CUB_300001_SM_10006detail4scan16DeviceScanKernelINS2_10policy_hubIjjjjN4cuda3std3__44plusIvEEE10Policy1000EN6thrust24THRUST_300001_SM_1000_NS10device_ptrIjEESF_NS0_13ScanTileStateIjLb1EEES9_NS1_10InputValueIjPjEEjjLb0EjEEvT0_T1_T2_iT3_T4_T5_ --------------------------
	.section	.nv.info._ZN3cub18CUB_300001_SM_10006detail4scan16DeviceScanKernelINS2_10policy_hubIjjjjN4cuda3std3__44plusIvEEE10Policy1000EN6thrust24THRUST_300001_SM_1000_NS10device_ptrIjEESF_NS0_13ScanTileStateIjLb1EEES9_NS1_10InputValueIjPjEEjjLb0EjEEvT0_T1_T2_iT3_T4_T5_,"",@"SHT_CUDA_INFO"
	.sectionflags	@""
	.align	4


	//----- nvinfo : EIATTR_CUDA_API_VERSION
	.align		4
        /*0000*/ 	.byte	0x04, 0x37
        /*0002*/ 	.short	(.L_316 - .L_315)
.L_315:
        /*0004*/ 	.word	0x00000082


	//----- nvinfo : EIATTR_KPARAM_INFO
	.align		4
.L_316:
        /*0008*/ 	.byte	0x04, 0x17
        /*000a*/ 	.short	(.L_318 - .L_317)
.L_317:
        /*000c*/ 	.word	0x00000000
        /*0010*/ 	.short	0x0006
        /*0012*/ 	.short	0x0030
        /*0014*/ 	.byte	0x00, 0xf0, 0x11, 0x00


	//----- nvinfo : EIATTR_KPARAM_INFO
	.align		4
.L_318:
        /*0018*/ 	.byte	0x04, 0x17
        /*001a*/ 	.short	(.L_320 - .L_319)
.L_319:
        /*001c*/ 	.word	0x00000000
        /*0020*/ 	.short	0x0005
        /*0022*/ 	.short	0x0020
        /*0024*/ 	.byte	0x00, 0xf0, 0x41, 0x00


	//----- nvinfo : EIATTR_KPARAM_INFO
	.align		4
.L_320:
        /*0028*/ 	.byte	0x04, 0x17
        /*002a*/ 	.short	(.L_322 - .L_321)
.L_321:
        /*002c*/ 	.word	0x00000000
        /*0030*/ 	.short	0x0004
        /*0032*/ 	.short	0x001c
        /*0034*/ 	.byte	0x00, 0xf0, 0x05, 0x00


	//----- nvinfo : EIATTR_KPARAM_INFO
	.align		4
.L_322:
        /*0038*/ 	.byte	0x04, 0x17
        /*003a*/ 	.short	(.L_324 - .L_323)
.L_323:
        /*003c*/ 	.word	0x00000000
        /*0040*/ 	.short	0x0003
        /*0042*/ 	.short	0x0018
        /*0044*/ 	.byte	0x00, 0xf0, 0x11, 0x00


	//----- nvinfo : EIATTR_KPARAM_INFO
	.align		4
.L_324:
        /*0048*/ 	.byte	0x04, 0x17
        /*004a*/ 	.short	(.L_326 - .L_325)
.L_325:
        /*004c*/ 	.word	0x00000000
        /*0050*/ 	.short	0x0002
        /*0052*/ 	.short	0x0010
        /*0054*/ 	.byte	0x00, 0xf0, 0x21, 0x00


	//----- nvinfo : EIATTR_KPARAM_INFO
	.align		4
.L_326:
        /*0058*/ 	.byte	0x04, 0x17
        /*005a*/ 	.short	(.L_328 - .L_327)
.L_327:
        /*005c*/ 	.word	0x00000000
        /*0060*/ 	.short	0x0001
        /*0062*/ 	.short	0x0008
        /*0064*/ 	.byte	0x00, 0xf0, 0x21, 0x00


	//----- nvinfo : EIATTR_KPARAM_INFO
	.align		4
.L_328:
        /*0068*/ 	.byte	0x04, 0x17
        /*006a*/ 	.short	(.L_330 - .L_329)
.L_329:
        /*006c*/ 	.word	0x00000000
        /*0070*/ 	.short	0x0000
        /*0072*/ 	.short	0x0000
        /*0074*/ 	.byte	0x00, 0xf0, 0x21, 0x00


	//----- nvinfo : EIATTR_SPARSE_MMA_MASK
	.align		4
.L_330:
        /*0078*/ 	.byte	0x03, 0x50
        /*007a*/ 	.short	0x0000


	//----- nvinfo : EIATTR_MAXREG_COUNT
	.align		4
        /*007c*/ 	.byte	0x03, 0x1b
        /*007e*/ 	.short	0x00a8


	//----- nvinfo : EIATTR_NUM_BARRIERS
	.align		4
        /*0080*/ 	.byte	0x02, 0x4c
        /*0082*/ 	.byte	0x01
	.zero		1


	//----- nvinfo : EIATTR_MERCURY_ISA_VERSION
	.align		4
        /*0084*/ 	.byte	0x03, 0x5f
        /*0086*/ 	.short	0x0101


	//----- nvinfo : EIATTR_UNUSED_LOAD_BYTE_OFFSET
	.align		4
        /*0088*/ 	.byte	0x04, 0x44
        /*008a*/ 	.short	(.L_332 - .L_331)


	//   ....[0]....
.L_331:
        /*008c*/ 	.word	0x00002a80
        /*0090*/ 	.word	0x00000fff


	//----- nvinfo : EIATTR_COOP_GROUP_MASK_REGIDS
	.align		4
.L_332:
        /*0094*/ 	.byte	0x04, 0x29
        /*0096*/ 	.short	(.L_334 - .L_333)


	//   ....[0]....
.L_333:
        /*0098*/ 	.word	0xffffffff


	//   ....[1]....
        /*009c*/ 	.word	0xffffffff


	//   ....[2]....
        /*00a0*/ 	.word	0xffffffff


	//   ....[3]....
        /*00a4*/ 	.word	0xffffffff


	//   ....[4]....
        /*00a8*/ 	.word	0xffffffff


	//   ....[5]....
        /*00ac*/ 	.word	0xffffffff


	//   ....[6]....
        /*00b0*/ 	.word	0xffffffff


	//   ....[7]....
        /*00b4*/ 	.word	0xffffffff


	//   ....[8]....
        /*00b8*/ 	.word	0xffffffff


	//   ....[9]....
        /*00bc*/ 	.word	0xffffffff


	//   ....[10]....
        /*00c0*/ 	.word	0xffffffff


	//   ....[11]....
        /*00c4*/ 	.word	0xffffffff


	//   ....[12]....
        /*00c8*/ 	.word	0xffffffff


	//   ....[13]....
        /*00cc*/ 	.word	0xffffffff


	//   ....[14]....
        /*00d0*/ 	.word	0xffffffff


	//   ....[15]....
        /*00d4*/ 	.word	0xffffffff


	//   ....[16]....
        /*00d8*/ 	.word	0xffffffff


	//   ....[17]....
        /*00dc*/ 	.word	0xffffffff


	//   ....[18]....
        /*00e0*/ 	.word	0xffffffff


	//   ....[19]....
        /*00e4*/ 	.word	0xffffffff


	//   ....[20]....
        /*00e8*/ 	.word	0xffffffff


	//   ....[21]....
        /*00ec*/ 	.word	0xffffffff


	//   ....[22]....
        /*00f0*/ 	.word	0xffffffff


	//   ....[23]....
        /*00f4*/ 	.word	0xffffffff


	//   ....[24]....
        /*00f8*/ 	.word	0xffffffff


	//   ....[25]....
        /*00fc*/ 	.word	0xffffffff


	//   ....[26]....
        /*0100*/ 	.word	0xffffffff


	//   ....[27]....
        /*0104*/ 	.word	0xffffffff


	//   ....[28]....
        /*0108*/ 	.word	0xffffffff


	//   ....[29]....
        /*010c*/ 	.word	0xffffffff


	//   ....[30]....
        /*0110*/ 	.word	0xffffffff


	//   ....[31]....
        /*0114*/ 	.word	0xffffffff


	//   ....[32]....
        /*0118*/ 	.word	0xffffffff


	//   ....[33]....
        /*011c*/ 	.word	0xffffffff


	//   ....[34]....
        /*0120*/ 	.word	0xffffffff


	//   ....[35]....
        /*0124*/ 	.word	0xffffffff


	//   ....[36]....
        /*0128*/ 	.word	0xffffffff


	//   ....[37]....
        /*012c*/ 	.word	0xffffffff


	//   ....[38]....
        /*0130*/ 	.word	0xffffffff


	//   ....[39]....
        /*0134*/ 	.word	0xffffffff


	//   ....[40]....
        /*0138*/ 	.word	0xffffffff


	//   ....[41]....
        /*013c*/ 	.word	0xffffffff


	//   ....[42]....
        /*0140*/ 	.word	0xffffffff


	//   ....[43]....
        /*0144*/ 	.word	0xffffffff


	//   ....[44]....
        /*0148*/ 	.word	0xffffffff


	//   ....[45]....
        /*014c*/ 	.word	0xffffffff


	//   ....[46]....
        /*0150*/ 	.word	0xffffffff


	//   ....[47]....
        /*0154*/ 	.word	0xffffffff


	//   ....[48]....
        /*0158*/ 	.word	0xffffffff


	//   ....[49]....
        /*015c*/ 	.word	0xffffffff


	//   ....[50]....
        /*0160*/ 	.word	0xffffffff


	//   ....[51]....
        /*0164*/ 	.word	0xffffffff


	//   ....[52]....
        /*0168*/ 	.word	0xffffffff


	//   ....[53]....
        /*016c*/ 	.word	0xffffffff


	//   ....[54]....
        /*0170*/ 	.word	0xffffffff


	//   ....[55]....
        /*0174*/ 	.word	0xffffffff


	//   ....[56]....
        /*0178*/ 	.word	0xffffffff


	//   ....[57]....
        /*017c*/ 	.word	0xffffffff


	//   ....[58]....
        /*0180*/ 	.word	0xffffffff


	//   ....[59]....
        /*0184*/ 	.word	0xffffffff


	//   ....[60]....
        /*0188*/ 	.word	0x05000015


	//   ....[61]....
        /*018c*/ 	.word	0x05000015


	//   ....[62]....
        /*0190*/ 	.word	0x05000015


	//   ....[63]....
        /*0194*/ 	.word	0x05000015


	//   ....[64]....
        /*0198*/ 	.word	0x05000015


	//   ....[65]....
        /*019c*/ 	.word	0x05000015


	//   ....[66]....
        /*01a0*/ 	.word	0x05000015


	//   ....[67]....
        /*01a4*/ 	.word	0x05000015


	//   ....[68]....
        /*01a8*/ 	.word	0x05000015


	//   ....[69]....
        /*01ac*/ 	.word	0x05000015


	//   ....[70]....
        /*01b0*/ 	.word	0x05000015


	//   ....[71]....
        /*01b4*/ 	.word	0x05000015


	//   ....[72]....
        /*01b8*/ 	.word	0x05000015


	//   ....[73]....
        /*01bc*/ 	.word	0x05000015


	//   ....[74]....
        /*01c0*/ 	.word	0x05000015


	//   ....[75]....
        /*01c4*/ 	.word	0x05000015


	//   ....[76]....
        /*01c8*/ 	.word	0x05000015


	//   ....[77]....
        /*01cc*/ 	.word	0x05000015


	//   ....[78]....
        /*01d0*/ 	.word	0x05000015


	//   ....[79]....
        /*01d4*/ 	.word	0x05000015


	//   ....[80]....
        /*01d8*/ 	.word	0x05000015


	//   ....[81]....
        /*01dc*/ 	.word	0x05000015


	//   ....[82]....
        /*01e0*/ 	.word	0x05000015


	//   ....[83]....
        /*01e4*/ 	.word	0x05000015


	//   ....[84]....
        /*01e8*/ 	.word	0x05000015


	//   ....[85]....
        /*01ec*/ 	.word	0x05000015


	//   ....[86]....
        /*01f0*/ 	.word	0x05000015


	//   ....[87]....
        /*01f4*/ 	.word	0x05000015


	//   ....[88]....
        /*01f8*/ 	.word	0x05000015


	//   ....[89]....
        /*01fc*/ 	.word	0x05000015


	//   ....[90]....
        /*0200*/ 	.word	0x05000015


	//   ....[91]....
        /*0204*/ 	.word	0x05000015


	//   ....[92]....
        /*0208*/ 	.word	0x05000015


	//   ....[93]....
        /*020c*/ 	.word	0x05000015


	//   ....[94]....
        /*0210*/ 	.word	0x05000015


	//   ....[95]....
        /*0214*/ 	.word	0x05000015


	//----- nvinfo : EIATTR_COOP_GROUP_INSTR_OFFSETS
	.align		4
.L_334:
        /*0218*/ 	.byte	0x04, 0x28
        /*021a*/ 	.short	(.L_336 - .L_335)


	//   ....[0]....
.L_335:
        /*021c*/ 	.word	0x00000510


	//   ....[1]....
        /*0220*/ 	.word	0x000006d0


	//   ....[2]....
        /*0224*/ 	.word	0x000006f0


	//   ....[3]....
        /*0228*/ 	.word	0x00000710


	//   ....[4]....
        /*022c*/ 	.word	0x00000730


	//   ....[5]....
        /*0230*/ 	.word	0x00000750


	//   ....[6]....
        /*0234*/ 	.word	0x00000b40


	//   ....[7]....
        /*0238*/ 	.word	0x00000b60


	//   ....[8]....
        /*023c*/ 	.word	0x00000b80


	//   ....[9]....
        /*0240*/ 	.word	0x00000ba0


	//   ....[10]....
        /*0244*/ 	.word	0x00000bc0


	//   ....[11]....
        /*0248*/ 	.word	0x00000f70


	//   ....[12]....
        /*024c*/ 	.word	0x00001140


	//   ....[13]....
        /*0250*/ 	.word	0x000011a0


	//   ....[14]....
        /*0254*/ 	.word	0x00001240


	//   ....[15]....
        /*0258*/ 	.word	0x000012b0


	//   ....[16]....
        /*025c*/ 	.word	0x00001300


	//   ....[17]....
        /*0260*/ 	.word	0x00001340


	//   ....[18]....
        /*0264*/ 	.word	0x00001380


	//   ....[19]....
        /*0268*/ 	.word	0x00001390


	//   ....[20]....
        /*026c*/ 	.word	0x00001470


	//   ....[21]....
        /*0270*/ 	.word	0x00001640


	//   ....[22]....
        /*0274*/ 	.word	0x00001690


	//   ....[23]....
        /*0278*/ 	.word	0x000016f0


	//   ....[24]....
        /*027c*/ 	.word	0x00001750


	//   ....[25]....
        /*0280*/ 	.word	0x00001790


	//   ....[26]....
        /*0284*/ 	.word	0x000017d0


	//   ....[27]....
        /*0288*/ 	.word	0x00001810


	//   ....[28]....
        /*028c*/ 	.word	0x00001820


	//   ....[29]....
        /*0290*/ 	.word	0x00001cd0


	//   ....[30]....
        /*0294*/ 	.word	0x000027b0


	//   ....[31]....
        /*0298*/ 	.word	0x00002970


	//   ....[32]....
        /*029c*/ 	.word	0x00002990


	//   ....[33]....
        /*02a0*/ 	.word	0x000029b0


	//   ....[34]....
        /*02a4*/ 	.word	0x000029d0


	//   ....[35]....
        /*02a8*/ 	.word	0x000029f0


	//   ....[36]....
        /*02ac*/ 	.word	0x00002d70


	//   ....[37]....
        /*02b0*/ 	.word	0x00002d90


	//   ....[38]....
        /*02b4*/ 	.word	0x00002db0


	//   ....[39]....
        /*02b8*/ 	.word	0x00002dd0


	//   ....[40]....
        /*02bc*/ 	.word	0x00002df0


	//   ....[41]....
        /*02c0*/ 	.word	0x000031a0


	//   ....[42]....
        /*02c4*/ 	.word	0x00003370


	//   ....[43]....
        /*02c8*/ 	.word	0x000033d0


	//   ....[44]....
        /*02cc*/ 	.word	0x00003440


	//   ....[45]....
        /*02d0*/ 	.word	0x000034b0


	//   ....[46]....
        /*02d4*/ 	.word	0x00003500


	//   ....[47]....
        /*02d8*/ 	.word	0x00003550


	//   ....[48]....
        /*02dc*/ 	.word	0x000035b0


	//   ....[49]....
        /*02e0*/ 	.word	0x000035c0


	//   ....[50]....
        /*02e4*/ 	.word	0x00003680


	//   ....[51]....
        /*02e8*/ 	.word	0x00003850


	//   ....[52]....
        /*02ec*/ 	.word	0x000038a0


	//   ....[53]....
        /*02f0*/ 	.word	0x00003910


	//   ....[54]....
        /*02f4*/ 	.word	0x00003970


	//   ....[55]....
        /*02f8*/ 	.word	0x000039c0


	//   ....[56]....
        /*02fc*/ 	.word	0x00003a20


	//   ....[57]....
        /*0300*/ 	.word	0x00003a60


	//   ....[58]....
        /*0304*/ 	.word	0x00003a70


	//   ....[59]....
        /*0308*/ 	.word	0x00003ee0


	//   ....[60]....
        /*030c*/ 	.word	0x00004560


	//   ....[61]....
        /*0310*/ 	.word	0x000045e0


	//   ....[62]....
        /*0314*/ 	.word	0x00004670


	//   ....[63]....
        /*0318*/ 	.word	0x00004760


	//   ....[64]....
        /*031c*/ 	.word	0x00004800


	//   ....[65]....
        /*0320*/ 	.word	0x00004880


	//   ....[66]....
        /*0324*/ 	.word	0x00004910


	//   ....[67]....
        /*0328*/ 	.word	0x00004990


	//   ....[68]....
        /*032c*/ 	.word	0x000049c0


	//   ....[69]....
        /*0330*/ 	.word	0x00004a70


	//   ....[70]....
        /*0334*/ 	.word	0x00004af0


	//   ....[71]....
        /*0338*/ 	.word	0x00004b70


	//   ....[72]....
        /*033c*/ 	.word	0x00004c30


	//   ....[73]....
        /*0340*/ 	.word	0x00004cc0


	//   ....[74]....
        /*0344*/ 	.word	0x00004d40


	//   ....[75]....
        /*0348*/ 	.word	0x00004dc0


	//   ....[76]....
        /*034c*/ 	.word	0x00004e40


	//   ....[77]....
        /*0350*/ 	.word	0x00004ea0


	//   ....[78]....
        /*0354*/ 	.word	0x00004f10


	//   ....[79]....
        /*0358*/ 	.word	0x00004f90


	//   ....[80]....
        /*035c*/ 	.word	0x00005020


	//   ....[81]....
        /*0360*/ 	.word	0x000050d0


	//   ....[82]....
        /*0364*/ 	.word	0x00005180


	//   ....[83]....
        /*0368*/ 	.word	0x00005210


	//   ....[84]....
        /*036c*/ 	.word	0x000052a0


	//   ....[85]....
        /*0370*/ 	.word	0x00005340


	//   ....[86]....
        /*0374*/ 	.word	0x00005370


	//   ....[87]....
        /*0378*/ 	.word	0x00005420


	//   ....[88]....
        /*037c*/ 	.word	0x000054a0


	//   ....[89]....
        /*0380*/ 	.word	0x00005520


	//   ....[90]....
        /*0384*/ 	.word	0x000055e0


	//   ....[91]....
        /*0388*/ 	.word	0x00005690


	//   ....[92]....
        /*038c*/ 	.word	0x00005720


	//   ....[93]....
        /*0390*/ 	.word	0x000057a0


	//   ....[94]....
        /*0394*/ 	.word	0x00005830


	//   ....[95]....
        /*0398*/ 	.word	0x00005890


	//----- nvinfo : EIATTR_VRC_CTA_INIT_COUNT
	.align		4
.L_336:
        /*039c*/ 	.byte	0x02, 0x4a
	.zero		1
	.zero		1


	//----- nvinfo : EIATTR_EXIT_INSTR_OFFSETS
	.align		4
        /*03a0*/ 	.byte	0x04, 0x1c
        /*03a2*/ 	.short	(.L_338 - .L_337)


	//   ....[0]....
.L_337:
        /*03a4*/ 	.word	0x00001fa0


	//   ....[1]....
        /*03a8*/ 	.word	0x00001fc0


	//   ....[2]....
        /*03ac*/ 	.word	0x000044f0


	//   ....[3]....
        /*03b0*/ 	.word	0x00004510


	//----- nvinfo : EIATTR_MAX_THREADS
	.align		4
.L_338:
        /*03b4*/ 	.byte	0x04, 0x05
        /*03b6*/ 	.short	(.L_340 - .L_339)
.L_339:
        /*03b8*/ 	.word	0x00000180
        /*03bc*/ 	.word	0x00000001
        /*03c0*/ 	.word	0x00000001


	//----- nvinfo : EIATTR_CRS_STACK_SIZE
	.align		4
.L_340:
        /*03c4*/ 	.byte	0x04, 0x1e
        /*03c6*/ 	.short	(.L_342 - .L_341)
.L_341:
        /*03c8*/ 	.word	0x00000000


	//----- nvinfo : EIATTR_CBANK_PARAM_SIZE
	.align		4
.L_342:
        /*03cc*/ 	.byte	0x03, 0x19
        /*03ce*/ 	.short	0x0034


	//----- nvinfo : EIATTR_PARAM_CBANK
	.align		4
        /*03d0*/ 	.byte	0x04, 0x0a
        /*03d2*/ 	.short	(.L_344 - .L_343)
	.align		4
.L_343:
        /*03d4*/ 	.word	index@(.nv.constant0._ZN3cub18CUB_300001_SM_10006detail4scan16DeviceScanKernelINS2_10policy_hubIjjjjN4cuda3std3__44plusIvEEE10Policy1000EN6thrust24THRUST_300001_SM_1000_NS10device_ptrIjEESF_NS0_13ScanTileStateIjLb1EEES9_NS1_10InputValueIjPjEEjjLb0EjEEvT0_T1_T2_iT3_T4_T5_)
        /*03d8*/ 	.short	0x0380
        /*03da*/ 	.short	0x0034


	//----- nvinfo : EIATTR_SW_WAR
	.align		4
.L_344:
        /*03dc*/ 	.byte	0x04, 0x36
        /*03de*/ 	.short	(.L_346 - .L_345)
.L_345:
        /*03e0*/ 	.word	0x00000008
.L_346:


//--------------------- .nv.info._ZN3cub18CUB_300001_SM_10006detail4scan20DeviceScanInitKernelINS0_13ScanTileStateIjLb1EEEEEvT_i --------------------------
	.section	.nv.info._ZN3cub18CUB_300001_SM_10006detail4scan20DeviceScanInitKernelINS0_13ScanTileStateIjLb1EEEEEvT_i,"",@"SHT_CUDA_INFO"
	.sectionflags	@""
	.align	4


	//----- nvinfo : EIATTR_CUDA_API_VERSION
	.align		4
        /*0000*/ 	.byte	0x04, 0x37
        /*0002*/ 	.short	(.L_348 - .L_347)
.L_347:
        /*0004*/ 	.word	0x00000082


	//----- nvinfo : EIATTR_KPARAM_INFO
	.align		4
.L_348:
        /*0008*/ 	.byte	0x04, 0x17
        /*000a*/ 	.short	(.L_350 - .L_349)
.L_349:
        /*000c*/ 	.word	0x00000000
        /*0010*/ 	.short	0x0001
        /*0012*/ 	.short	0x0008
        /*0014*/ 	.byte	0x00, 0xf0, 0x11, 0x00


	//----- nvinfo : EIATTR_KPARAM_INFO
	.align		4
.L_350:
        /*0018*/ 	.byte	0x04, 0x17
        /*001a*/ 	.short	(.L_352 - .L_351)
.L_351:
        /*001c*/ 	.word	0x00000000
        /*0020*/ 	.short	0x0000
        /*0022*/ 	.short	0x0000
        /*0024*/ 	.byte	0x00, 0xf0, 0x21, 0x00


	//----- nvinfo : EIATTR_SPARSE_MMA_MASK
	.align		4
.L_352:
        /*0028*/ 	.byte	0x03, 0x50
        /*002a*/ 	.short	0x0000


	//----- nvinfo : EIATTR_MAXREG_COUNT
	.align		4
        /*002c*/ 	.byte	0x03, 0x1b
        /*002e*/ 	.short	0x00ff


	//----- nvinfo : EIATTR_MERCURY_ISA_VERSION
	.align		4
        /*0030*/ 	.byte	0x03, 0x5f
        /*0032*/ 	.short	0x0101


	//----- nvinfo : EIATTR_VRC_CTA_INIT_COUNT
	.align		4
        /*0034*/ 	.byte	0x02, 0x4a
	.zero		1
	.zero		1


	//----- nvinfo : EIATTR_EXIT_INSTR_OFFSETS
	.align		4
        /*0038*/ 	.byte	0x04, 0x1c
        /*003a*/ 	.short	(.L_354 - .L_353)


	//   ....[0]....
.L_353:
        /*003c*/ 	.word	0x000000f0


	//   ....[1]....
        /*0040*/ 	.word	0x00000130


	//----- nvinfo : EIATTR_CBANK_PARAM_SIZE
	.align		4
.L_354:
        /*0044*/ 	.byte	0x03, 0x19
        /*0046*/ 	.short	0x000c


	//----- nvinfo : EIATTR_PARAM_CBANK
	.align		4
        /*0048*/ 	.byte	0x04, 0x0a
        /*004a*/ 	.short	(.L_356 - .L_355)
	.align		4
.L_355:
        /*004c*/ 	.word	index@(.nv.constant0._ZN3cub18CUB_300001_SM_10006detail4scan20DeviceScanInitKernelINS0_13ScanTileStateIjLb1EEEEEvT_i)
        /*0050*/ 	.short	0x0380
        /*0052*/ 	.short	0x000c


	//----- nvinfo : EIATTR_SW_WAR
	.align		4
.L_356:
        /*0054*/ 	.byte	0x04, 0x36
        /*0056*/ 	.short	(.L_358 - .L_357)
.L_357:
        /*0058*/ 	.word	0x00000008
.L_358:


//--------------------- .nv.info._ZN3cub18CUB_300001_SM_10006detail11EmptyKernelIvEEvv --------------------------
	.section	.nv.info._ZN3cub18CUB_300001_SM_10006detail11EmptyKernelIvEEvv,"",@"SHT_CUDA_INFO"
	.sectionflags	@""
	.align	4


	//----- nvinfo : EIATTR_CUDA_API_VERSION
	.align		4
        /*0000*/ 	.byte	0x04, 0x37
        /*0002*/ 	.short	(.L_360 - .L_359)
.L_359:
        /*0004*/ 	.word	0x00000082


	//----- nvinfo : EIATTR_SPARSE_MMA_MASK
	.align		4
.L_360:
        /*0008*/ 	.byte	0x03, 0x50
        /*000a*/ 	.short	0x0000


	//----- nvinfo : EIATTR_MAXREG_COUNT
	.align		4
        /*000c*/ 	.byte	0x03, 0x1b
        /*000e*/ 	.short	0x00ff


	//----- nvinfo : EIATTR_MERCURY_ISA_VERSION
	.align		4
        /*0010*/ 	.byte	0x03, 0x5f
        /*0012*/ 	.short	0x0101


	//----- nvinfo : EIATTR_VRC_CTA_INIT_COUNT
	.align		4
        /*0014*/ 	.byte	0x02, 0x4a
	.zero		1
	.zero		1


	//----- nvinfo : EIATTR_EXIT_INSTR_OFFSETS
	.align		4
        /*0018*/ 	.byte	0x04, 0x1c
        /*001a*/ 	.short	(.L_362 - .L_361)


	//   ....[0]....
.L_361:
        /*001c*/ 	.word	0x00000010


	//----- nvinfo : EIATTR_SW_WAR
	.align		4
.L_362:
        /*0020*/ 	.byte	0x04, 0x36
        /*0022*/ 	.short	(.L_364 - .L_363)
.L_363:
        /*0024*/ 	.word	0x00000008
.L_364:


//--------------------- .nv.info._Z24generate_children_kernelPjjPhS_S_j --------------------------
	.section	.nv.info._Z24generate_children_kernelPjjPhS_S_j,"",@"SHT_CUDA_INFO"
	.sectionflags	@""
	.align	4


	//----- nvinfo : EIATTR_CUDA_API_VERSION
	.align		4
        /*0000*/ 	.byte	0x04, 0x37
        /*0002*/ 	.short	(.L_366 - .L_365)
.L_365:
        /*0004*/ 	.word	0x00000082


	//----- nvinfo : EIATTR_KPARAM_INFO
	.align		4
.L_366:
        /*0008*/ 	.byte	0x04, 0x17
        /*000a*/ 	.short	(.L_368 - .L_367)
.L_367:
        /*000c*/ 	.word	0x00000000
        /*0010*/ 	.short	0x0005
        /*0012*/ 	.short	0x0028
        /*0014*/ 	.byte	0x00, 0xf0, 0x11, 0x00


	//----- nvinfo : EIATTR_KPARAM_INFO
	.align		4
.L_368:
        /*0018*/ 	.byte	0x04, 0x17
        /*001a*/ 	.short	(.L_370 - .L_369)
.L_369:
        /*001c*/ 	.word	0x00000000
        /*0020*/ 	.short	0x0004
        /*0022*/ 	.short	0x0020
        /*0024*/ 	.byte	0x00, 0xf5, 0x21, 0x00


	//----- nvinfo : EIATTR_KPARAM_INFO
	.align		4
.L_370:
        /*0028*/ 	.byte	0x04, 0x17
        /*002a*/ 	.short	(.L_372 - .L_371)
.L_371:
        /*002c*/ 	.word	0x00000000
        /*0030*/ 	.short	0x0003
        /*0032*/ 	.short	0x0018
        /*0034*/ 	.byte	0x00, 0xf5, 0x21, 0x00


	//----- nvinfo : EIATTR_KPARAM_INFO
	.align		4
.L_372:
        /*0038*/ 	.byte	0x04, 0x17
        /*003a*/ 	.short	(.L_374 - .L_373)
.L_373:
        /*003c*/ 	.word	0x00000000
        /*0040*/ 	.short	0x0002
        /*0042*/ 	.short	0x0010
        /*0044*/ 	.byte	0x00, 0xf5, 0x21, 0x00


	//----- nvinfo : EIATTR_KPARAM_INFO
	.align		4
.L_374:
        /*0048*/ 	.byte	0x04, 0x17
        /*004a*/ 	.short	(.L_376 - .L_375)
.L_375:
        /*004c*/ 	.word	0x00000000
        /*0050*/ 	.short	0x0001
        /*0052*/ 	.short	0x0008
        /*0054*/ 	.byte	0x00, 0xf0, 0x11, 0x00


	//----- nvinfo : EIATTR_KPARAM_INFO
	.align		4
.L_376:
        /*0058*/ 	.byte	0x04, 0x17
        /*005a*/ 	.short	(.L_378 - .L_377)
.L_377:
        /*005c*/ 	.word	0x00000000
        /*0060*/ 	.short	0x0000
        /*0062*/ 	.short	0x0000
        /*0064*/ 	.byte	0x00, 0xf5, 0x21, 0x00


	//----- nvinfo : EIATTR_SPARSE_MMA_MASK
	.align		4
.L_378:
        /*0068*/ 	.byte	0x03, 0x50
        /*006a*/ 	.short	0x0000


	//----- nvinfo : EIATTR_MAXREG_COUNT
	.align		4
        /*006c*/ 	.byte	0x03, 0x1b
        /*006e*/ 	.short	0x00ff


	//----- nvinfo : EIATTR_MERCURY_ISA_VERSION
	.align		4
        /*0070*/ 	.byte	0x03, 0x5f
        /*0072*/ 	.short	0x0101


	//----- nvinfo : EIATTR_VRC_CTA_INIT_COUNT
	.align		4
        /*0074*/ 	.byte	0x02, 0x4a
	.zero		1
	.zero		1


	//----- nvinfo : EIATTR_EXIT_INSTR_OFFSETS
	.align		4
        /*0078*/ 	.byte	0x04, 0x1c
        /*007a*/ 	.short	(.L_380 - .L_379)


	//   ....[0]....
.L_379:
        /*007c*/ 	.word	0x00000070


	//   ....[1]....
        /*0080*/ 	.word	0x000000e0


	//   ....[2]....
        /*0084*/ 	.word	0x00000e20


	//   ....[3]....
        /*0088*/ 	.word	0x00001560


	//----- nvinfo : EIATTR_CRS_STACK_SIZE
	.align		4
.L_380:
        /*008c*/ 	.byte	0x04, 0x1e
        /*008e*/ 	.short	(.L_382 - .L_381)
.L_381:
        /*0090*/ 	.word	0x00000000


	//----- nvinfo : EIATTR_CBANK_PARAM_SIZE
	.align		4
.L_382:
        /*0094*/ 	.byte	0x03, 0x19
        /*0096*/ 	.short	0x002c


	//----- nvinfo : EIATTR_PARAM_CBANK
	.align		4
        /*0098*/ 	.byte	0x04, 0x0a
        /*009a*/ 	.short	(.L_384 - .L_383)
	.align		4
.L_383:
        /*009c*/ 	.word	index@(.nv.constant0._Z24generate_children_kernelPjjPhS_S_j)
        /*00a0*/ 	.short	0x0380
        /*00a2*/ 	.short	0x002c


	//----- nvinfo : EIATTR_SW_WAR
	.align		4
.L_384:
        /*00a4*/ 	.byte	0x04, 0x36
        /*00a6*/ 	.short	(.L_386 - .L_385)
.L_385:
        /*00a8*/ 	.word	0x00000008
.L_386:


//--------------------- .nv.info._Z21find_next_cell_kernelPjjPhS_ --------------------------
	.section	.nv.info._Z21find_next_cell_kernelPjjPhS_,"",@"SHT_CUDA_INFO"
	.sectionflags	@""
	.align	4


	//----- nvinfo : EIATTR_CUDA_API_VERSION
	.align		4
        /*0000*/ 	.byte	0x04, 0x37
        /*0002*/ 	.short	(.L_388 - .L_387)
.L_387:
        /*0004*/ 	.word	0x00000082


	//----- nvinfo : EIATTR_KPARAM_INFO
	.align		4
.L_388:
        /*0008*/ 	.byte	0x04, 0x17
        /*000a*/ 	.short	(.L_390 - .L_389)
.L_389:
        /*000c*/ 	.word	0x00000000
        /*0010*/ 	.short	0x0003
        /*0012*/ 	.short	0x0018
        /*0014*/ 	.byte	0x00, 0xf5, 0x21, 0x00


	//----- nvinfo : EIATTR_KPARAM_INFO
	.align		4
.L_390:
        /*0018*/ 	.byte	0x04, 0x17
        /*001a*/ 	.short	(.L_392 - .L_391)
.L_391:
        /*001c*/ 	.word	0x00000000
        /*0020*/ 	.short	0x0002
        /*0022*/ 	.short	0x0010
        /*0024*/ 	.byte	0x00, 0xf5, 0x21, 0x00


	//----- nvinfo : EIATTR_KPARAM_INFO
	.align		4
.L_392:
        /*0028*/ 	.byte	0x04, 0x17
        /*002a*/ 	.short	(.L_394 - .L_393)
.L_393:
        /*002c*/ 	.word	0x00000000
        /*0030*/ 	.short	0x0001
        /*0032*/ 	.short	0x0008
        /*0034*/ 	.byte	0x00, 0xf0, 0x11, 0x00


	//----- nvinfo : EIATTR_KPARAM_INFO
	.align		4
.L_394:
        /*0038*/ 	.byte	0x04, 0x17
        /*003a*/ 	.short	(.L_396 - .L_395)
.L_395:
        /*003c*/ 	.word	0x00000000
        /*0040*/ 	.short	0x0000
        /*0042*/ 	.short	0x0000
        /*0044*/ 	.byte	0x00, 0xf5, 0x21, 0x00


	//----- nvinfo : EIATTR_SPARSE_MMA_MASK
	.align		4
.L_396:
        /*0048*/ 	.byte	0x03, 0x50
        /*004a*/ 	.short	0x0000


	//----- nvinfo : EIATTR_MAXREG_COUNT
	.align		4
        /*004c*/ 	.byte	0x03, 0x1b
        /*004e*/ 	.short	0x00ff


	//----- nvinfo : EIATTR_MERCURY_ISA_VERSION
	.align		4
        /*0050*/ 	.byte	0x03, 0x5f
        /*0052*/ 	.short	0x0101


	//----- nvinfo : EIATTR_VRC_CTA_INIT_COUNT
	.align		4
        /*0054*/ 	.byte	0x02, 0x4a
	.zero		1
	.zero		1


	//----- nvinfo : EIATTR_EXIT_INSTR_OFFSETS
	.align		4
        /*0058*/ 	.byte	0x04, 0x1c
        /*005a*/ 	.short	(.L_398 - .L_397)


	//   ....[0]....
.L_397:
        /*005c*/ 	.word	0x00000070


	//   ....[1]....
        /*0060*/ 	.word	0x000014d0


	//----- nvinfo : EIATTR_CRS_STACK_SIZE
	.align		4
.L_398:
        /*0064*/ 	.byte	0x04, 0x1e
        /*0066*/ 	.short	(.L_400 - .L_399)
.L_399:
        /*0068*/ 	.word	0x00000000


	//----- nvinfo : EIATTR_CBANK_PARAM_SIZE
	.align		4
.L_400:
        /*006c*/ 	.byte	0x03, 0x19
        /*006e*/ 	.short	0x0020


	//----- nvinfo : EIATTR_PARAM_CBANK
	.align		4
        /*0070*/ 	.byte	0x04, 0x0a
        /*0072*/ 	.short	(.L_402 - .L_401)
	.align		4
.L_401:
        /*0074*/ 	.word	index@(.nv.constant0._Z21find_next_cell_kernelPjjPhS_)
        /*0078*/ 	.short	0x0380
        /*007a*/ 	.short	0x0020


	//----- nvinfo : EIATTR_SW_WAR
	.align		4
.L_402:
        /*007c*/ 	.byte	0x04, 0x36
        /*007e*/ 	.short	(.L_404 - .L_403)
.L_403:
        /*0080*/ 	.word	0x00000008
.L_404:


//--------------------- .nv.callgraph             --------------------------
	.section	.nv.callgraph,"",@"SHT_CUDA_CALLGRAPH"
	.align	4
	.sectionentsize	8
	.align		4
        /*0000*/ 	.word	0x00000000
	.align		4
        /*0004*/ 	.word	0xffffffff
	.align		4
        /*0008*/ 	.word	0x00000000
	.align		4
        /*000c*/ 	.word	0xfffffffe
	.align		4
        /*0010*/ 	.word	0x00000000
	.align		4
        /*0014*/ 	.word	0xfffffffd
	.align		4
        /*0018*/ 	.word	0x00000000
	.align		4
        /*001c*/ 	.word	0xfffffffc


//--------------------- .nv.constant4             --------------------------
	.section	.nv.constant4,"a",@progbits
	.align	8
	.align		8
.nv.constant4:
        /*0000*/ 	.dword	_ZN34_INTERNAL_b25fbb29_4_k_cu_f37f8c464cuda3std3__45__cpo5beginE
	.align		8
        /*0008*/ 	.dword	_ZN34_INTERNAL_b25fbb29_4_k_cu_f37f8c464cuda3std3__45__cpo3endE
	.align		8
        /*0010*/ 	.dword	_ZN34_INTERNAL_b25fbb29_4_k_cu_f37f8c464cuda3std3__45__cpo6cbeginE
	.align		8
        /*0018*/ 	.dword	_ZN34_INTERNAL_b25fbb29_4_k_cu_f37f8c464cuda3std3__45__cpo4cendE
	.align		8
        /*0020*/ 	.dword	_ZN34_INTERNAL_b25fbb29_4_k_cu_f37f8c464cuda3std3__45__cpo6rbeginE
	.align		8
        /*0028*/ 	.dword	_ZN34_INTERNAL_b25fbb29_4_k_cu_f37f8c464cuda3std3__45__cpo4rendE
	.align		8
        /*0030*/ 	.dword	_ZN34_INTERNAL_b25fbb29_4_k_cu_f37f8c464cuda3std3__45__cpo7crbeginE
	.align		8
        /*0038*/ 	.dword	_ZN34_INTERNAL_b25fbb29_4_k_cu_f37f8c464cuda3std3__45__cpo5crendE
	.align		8
        /*0040*/ 	.dword	_ZN34_INTERNAL_b25fbb29_4_k_cu_f37f8c464cuda3std3__436_GLOBAL__N__b25fbb29_4_k_cu_f37f8c466ignoreE
	.align		8
        /*0048*/ 	.dword	_ZN34_INTERNAL_b25fbb29_4_k_cu_f37f8c464cuda3std3__419piecewise_constructE
	.align		8
        /*0050*/ 	.dword	_ZN34_INTERNAL_b25fbb29_4_k_cu_f37f8c464cuda3std3__48in_placeE
	.align		8
        /*0058*/ 	.dword	_ZN34_INTERNAL_b25fbb29_4_k_cu_f37f8c464cuda3std3__420unreachable_sentinelE
	.align		8
        /*0060*/ 	.dword	_ZN34_INTERNAL_b25fbb29_4_k_cu_f37f8c464cuda3std3__47nulloptE
	.align		8
        /*0068*/ 	.dword	_ZN34_INTERNAL_b25fbb29_4_k_cu_f37f8c464cuda3std3__48unexpectE
	.align		8
        /*0070*/ 	.dword	_ZN34_INTERNAL_b25fbb29_4_k_cu_f37f8c464cuda3std6ranges3__45__cpo4swapE
	.align		8
        /*0078*/ 	.dword	_ZN34_INTERNAL_b25fbb29_4_k_cu_f37f8c464cuda3std6ranges3__45__cpo9iter_moveE
	.align		8
        /*0080*/ 	.dword	_ZN34_INTERNAL_b25fbb29_4_k_cu_f37f8c464cuda3std6ranges3__45__cpo5beginE
	.align		8
        /*0088*/ 	.dword	_ZN34_INTERNAL_b25fbb29_4_k_cu_f37f8c464cuda3std6ranges3__45__cpo3endE
	.align		8
        /*0090*/ 	.dword	_ZN34_INTERNAL_b25fbb29_4_k_cu_f37f8c464cuda3std6ranges3__45__cpo6cbeginE
	.align		8
        /*0098*/ 	.dword	_ZN34_INTERNAL_b25fbb29_4_k_cu_f37f8c464cuda3std6ranges3__45__cpo4cendE
	.align		8
        /*00a0*/ 	.dword	_ZN34_INTERNAL_b25fbb29_4_k_cu_f37f8c464cuda3std6ranges3__45__cpo7advanceE
	.align		8
        /*00a8*/ 	.dword	_ZN34_INTERNAL_b25fbb29_4_k_cu_f37f8c464cuda3std6ranges3__45__cpo9iter_swapE
	.align		8
        /*00b0*/ 	.dword	_ZN34_INTERNAL_b25fbb29_4_k_cu_f37f8c464cuda3std6ranges3__45__cpo4nextE
	.align		8
        /*00b8*/ 	.dword	_ZN34_INTERNAL_b25fbb29_4_k_cu_f37f8c464cuda3std6ranges3__45__cpo4prevE
	.align		8
        /*00c0*/ 	.dword	_ZN34_INTERNAL_b25fbb29_4_k_cu_f37f8c464cuda3std6ranges3__45__cpo4dataE
	.align		8
        /*00c8*/ 	.dword	_ZN34_INTERNAL_b25fbb29_4_k_cu_f37f8c464cuda3std6ranges3__45__cpo5cdataE
	.align		8
        /*00d0*/ 	.dword	_ZN34_INTERNAL_b25fbb29_4_k_cu_f37f8c464cuda3std6ranges3__45__cpo4sizeE
	.align		8
        /*00d8*/ 	.dword	_ZN34_INTERNAL_b25fbb29_4_k_cu_f37f8c464cuda3std6ranges3__45__cpo5ssizeE
	.align		8
        /*00e0*/ 	.dword	_ZN34_INTERNAL_b25fbb29_4_k_cu_f37f8c464cuda3std6ranges3__45__cpo8distanceE
	.align		8
        /*00e8*/ 	.dword	_ZN34_INTERNAL_b25fbb29_4_k_cu_f37f8c466thrust24THRUST_300001_SM_1000_NS8cuda_cub3parE
	.align		8
        /*00f0*/ 	.dword	_ZN34_INTERNAL_b25fbb29_4_k_cu_f37f8c466thrust24THRUST_300001_SM_1000_NS8cuda_cub10par_nosyncE
	.align		8
        /*00f8*/ 	.dword	_ZN34_INTERNAL_b25fbb29_4_k_cu_f37f8c466thrust24THRUST_300001_SM_1000_NS6system6detail10sequential3seqE
	.align		8
        /*0100*/ 	.dword	_ZN34_INTERNAL_b25fbb29_4_k_cu_f37f8c466thrust24THRUST_300001_SM_1000_NS6system3cpp3parE
	.align		8
        /*0108*/ 	.dword	_ZN34_INTERNAL_b25fbb29_4_k_cu_f37f8c466thrust24THRUST_300001_SM_1000_NS12placeholders2_1E
	.align		8
        /*0110*/ 	.dword	_ZN34_INTERNAL_b25fbb29_4_k_cu_f37f8c466thrust24THRUST_300001_SM_1000_NS12placeholders2_2E
	.align		8
        /*0118*/ 	.dword	_ZN34_INTERNAL_b25fbb29_4_k_cu_f37f8c466thrust24THRUST_300001_SM_1000_NS12placeholders2_3E
	.align		8
        /*0120*/ 	.dword	_ZN34_INTERNAL_b25fbb29_4_k_cu_f37f8c466thrust24THRUST_300001_SM_1000_NS12placeholders2_4E
	.align		8
        /*0128*/ 	.dword	_ZN34_INTERNAL_b25fbb29_4_k_cu_f37f8c466thrust24THRUST_300001_SM_1000_NS12placeholders2_5E
	.align		8
        /*0130*/ 	.dword	_ZN34_INTERNAL_b25fbb29_4_k_cu_f37f8c466thrust24THRUST_300001_SM_1000_NS12placeholders2_6E
	.align		8
        /*0138*/ 	.dword	_ZN34_INTERNAL_b25fbb29_4_k_cu_f37f8c466thrust24THRUST_300001_SM_1000_NS12placeholders2_7E
	.align		8
        /*0140*/ 	.dword	_ZN34_INTERNAL_b25fbb29_4_k_cu_f37f8c466thrust24THRUST_300001_SM_1000_NS12placeholders2_8E
	.align		8
        /*0148*/ 	.dword	_ZN34_INTERNAL_b25fbb29_4_k_cu_f37f8c466thrust24THRUST_300001_SM_1000_NS12placeholders2_9E
	.align		8
        /*0150*/ 	.dword	_ZN34_INTERNAL_b25fbb29_4_k_cu_f37f8c466thrust24THRUST_300001_SM_1000_NS12placeholders3_10E
	.align		8
        /*0158*/ 	.dword	_ZN34_INTERNAL_b25fbb29_4_k_cu_f37f8c466thrust24THRUST_300001_SM_1000_NS3seqE
	.align		8
        /*0160*/ 	.dword	_ZN34_INTERNAL_b25fbb29_4_k_cu_f37f8c466thrust24THRUST_300001_SM_1000_NS6deviceE


//--------------------- .text._ZN3cub18CUB_300001_SM_10006detail6reduce28DeviceReduceSingleTileKernelINS2_10policy_hubIjyN4cuda3std3__44plusIjEEE10Policy1000EPjSC_iS9_jjNS7_10__identityEEEvT0_T1_T2_T3_T4_T6_ --------------------------
	.section	.text._ZN3cub18CUB_300001_SM_10006detail6reduce28DeviceReduceSingleTileKernelINS2_10policy_hubIjyN4cuda3std3__44plusIjEEE10Policy1000EPjSC_iS9_jjNS7_10__identityEEEvT0_T1_T2_T3_T4_T6_,"ax",@progbits
	.align	128
        .global         _ZN3cub18CUB_300001_SM_10006detail6reduce28DeviceReduceSingleTileKernelINS2_10policy_hubIjyN4cuda3std3__44plusIjEEE10Policy1000EPjSC_iS9_jjNS7_10__identityEEEvT0_T1_T2_T3_T4_T6_
        .type           _ZN3cub18CUB_300001_SM_10006detail6reduce28DeviceReduceSingleTileKernelINS2_10policy_hubIjyN4cuda3std3__44plusIjEEE10Policy1000EPjSC_iS9_jjNS7_10__identityEEEvT0_T1_T2_T3_T4_T6_,@function
        .size           _ZN3cub18CUB_300001_SM_10006detail6reduce28DeviceReduceSingleTileKernelINS2_10policy_hubIjyN4cuda3std3__44plusIjEEE10Policy1000EPjSC_iS9_jjNS7_10__identityEEEvT0_T1_T2_T3_T4_T6_,(.L_x_450 - _ZN3cub18CUB_300001_SM_10006detail6reduce28DeviceReduceSingleTileKernelINS2_10policy_hubIjyN4cuda3std3__44plusIjEEE10Policy1000EPjSC_iS9_jjNS7_10__identityEEEvT0_T1_T2_T3_T4_T6_)
        .other          _ZN3cub18CUB_300001_SM_10006detail6reduce28DeviceReduceSingleTileKernelINS2_10policy_hubIjyN4cuda3std3__44plusIjEEE10Policy1000EPjSC_iS9_jjNS7_10__identityEEEvT0_T1_T2_T3_T4_T6_,@"STO_CUDA_ENTRY STV_DEFAULT"
_ZN3cub18CUB_300001_SM_10006detail6reduce28DeviceReduceSingleTileKernelINS2_10policy_hubIjyN4cuda3std3__44plusIjEEE10Policy1000EPjSC_iS9_jjNS7_10__identityEEEvT0_T1_T2_T3_T4_T6_:
.text._ZN3cub18CUB_300001_SM_10006detail6reduce28DeviceReduceSingleTileKernelINS2_10policy_hubIjyN4cuda3std3__44plusIjEEE10Policy1000EPjSC_iS9_jjNS7_10__identityEEEvT0_T1_T2_T3_T4_T6_:
[----:B------:R-:W-:Y:S01]  /*0000*/  LDC R1, c[0x0][0x37c] ;  /* 0x0000df00ff017b82 */ /* 0x000fe20000000800 */
[----:B------:R-:W0:Y:S01]  /*0010*/  LDCU UR4, c[0x0][0x390] ;  /* 0x00007200ff0477ac */ /* 0x000e220008000800 */
[----:B------:R-:W1:Y:S01]  /*0020*/  LDCU.64 UR6, c[0x0][0x358] ;  /* 0x00006b00ff0677ac */ /* 0x000e620008000a00 */
[----:B0-----:R-:W-:-:S05]  /*0030*/  IMAD.U32 R20, RZ, RZ, UR4 ;  /* 0x00000004ff147e24 */ /* 0x001fca000f8e00ff */
[----:B------:R-:W-:-:S13]  /*0040*/  ISETP.NE.AND P0, PT, R20, RZ, PT ;  /* 0x000000ff1400720c */ /* 0x000fda0003f05270 */
[----:B-1----:R-:W-:Y:S05]  /*0050*/  @P0 BRA `(.L_x_0) ;  /* 0x00000000001c0947 */ /* 0x002fea0003800000 */
[----:B------:R-:W0:Y:S02]  /*0060*/  S2R R0, SR_TID.X ;  /* 0x0000000000007919 */ /* 0x000e240000002100 */
[----:B0-----:R-:W-:-:S13]  /*0070*/  ISETP.NE.AND P0, PT, R0, RZ, PT ;  /* 0x000000ff0000720c */ /* 0x001fda0003f05270 */
[----:B------:R-:W-:Y:S05]  /*0080*/  @P0 EXIT ;  /* 0x000000000000094d */ /* 0x000fea0003800000 */
[----:B------:R-:W0:Y:S08]  /*0090*/  LDC R5, c[0x0][0x398] ;  /* 0x0000e600ff057b82 */ /* 0x000e300000000800 */
[----:B------:R-:W0:Y:S02]  /*00a0*/  LDC.64 R2, c[0x0][0x388] ;  /* 0x0000e200ff027b82 */ /* 0x000e240000000a00 */
[----:B0-----:R-:W-:Y:S01]  /*00b0*/  STG.E desc[UR6][R2.64], R5 ;  /* 0x0000000502007986 */ /* 0x001fe2000c101906 */
[----:B------:R-:W-:Y:S05]  /*00c0*/  EXIT ;  /* 0x000000000000794d */ /* 0x000fea0003800000 */
.L_x_0:
[----:B------:R-:W0:Y:S01]  /*00d0*/  LDCU UR4, c[0x0][0x380] ;  /* 0x00007000ff0477ac */ /* 0x000e220008000800 */
[----:B------:R-:W-:Y:S01]  /*00e0*/  BSSY.RECONVERGENT B0, `(.L_x_1) ;  /* 0x0000385000007945 */ /* 0x000fe20003800200 */
[----:B0-----:R-:W-:-:S09]  /*00f0*/  ULOP3.LUT UP0, URZ, UR4, 0xf, URZ, 0xc0, !UPT ;  /* 0x0000000f04ff7892 */ /* 0x001fd2000f80c0ff */
[----:B------:R-:W-:Y:S05]  /*0100*/  BRA.U UP0, `(.L_x_2) ;  /* 0x0000001900d87547 */ /* 0x000fea000b800000 */
[----:B------:R-:W-:-:S13]  /*0110*/  ISETP.GT.AND P0, PT, R20, 0xfff, PT ;  /* 0x00000fff1400780c */ /* 0x000fda0003f04270 */
[----:B------:R-:W-:Y:S05]  /*0120*/  @P0 BRA `(.L_x_3) ;  /* 0x0000000c008c0947 */ /* 0x000fea0003800000 */
[----:B------:R-:W0:Y:S01]  /*0130*/  S2R R9, SR_TID.X ;  /* 0x0000000000097919 */ /* 0x000e220000002100 */
[----:B------:R-:W-:Y:S01]  /*0140*/  BSSY.RECONVERGENT B1, `(.L_x_4) ;  /* 0x0000009000017945 */ /* 0x000fe20003800200 */
[----:B------:R-:W-:Y:S01]  /*0150*/  IMAD.MOV.U32 R0, RZ, RZ, RZ ;  /* 0x000000ffff007224 */ /* 0x000fe200078e00ff */
[----:B0-----:R-:W-:Y:S01]  /*0160*/  ISETP.GE.AND P0, PT, R9, R20, PT ;  /* 0x000000140900720c */ /* 0x001fe20003f06270 */
[----:B------:R-:W-:-:S12]  /*0170*/  IMAD.MOV.U32 R11, RZ, RZ, R9 ;  /* 0x000000ffff0b7224 */ /* 0x000fd800078e0009 */
[----:B------:R-:W-:Y:S05]  /*0180*/  @P0 BRA `(.L_x_5) ;  /* 0x0000000000100947 */ /* 0x000fea0003800000 */
[----:B------:R-:W0:Y:S02]  /*0190*/  LDC.64 R2, c[0x0][0x380] ;  /* 0x0000e000ff027b82 */ /* 0x000e240000000a00 */
[----:B0-----:R-:W-:-:S05]  /*01a0*/  IMAD.WIDE.U32 R2, R9, 0x4, R2 ;  /* 0x0000000409027825 */ /* 0x001fca00078e0002 */
[----:B------:R0:W5:Y:S01]  /*01b0*/  LDG.E.CONSTANT R0, desc[UR6][R2.64] ;  /* 0x0000000602007981 */ /* 0x000162000c1e9900 */
[----:B------:R-:W-:-:S07]  /*01c0*/  VIADD R11, R9, 0x100 ;  /* 0x00000100090b7836 */ /* 0x000fce0000000000 */
.L_x_5:
[----:B------:R-:W-:Y:S05]  /*01d0*/  BSYNC.RECONVERGENT B1 ;  /* 0x0000000000017941 */ /* 0x000fea0003800200 */
.L_x_4:
[----:B------:R-:W-:Y:S01]  /*01e0*/  ISETP.GE.AND P0, PT, R11, R20, PT ;  /* 0x000000140b00720c */ /* 0x000fe20003f06270 */
[----:B------:R-:W-:-:S12]  /*01f0*/  BSSY.RECONVERGENT B1, `(.L_x_6) ;  /* 0x0000066000017945 */ /* 0x000fd80003800200 */
[----:B------:R-:W-:Y:S05]  /*0200*/  @P0 BRA `(.L_x_7) ;  /* 0x0000000400900947 */ /* 0x000fea0003800000 */
[----:B0-----:R-:W-:Y:S01]  /*0210*/  LOP3.LUT R3, RZ, R11, RZ, 0x33, !PT ;  /* 0x0000000bff037212 */ /* 0x001fe200078e33ff */
[----:B------:R-:W-:Y:S04]  /*0220*/  BSSY.RECONVERGENT B2, `(.L_x_8) ;  /* 0x0000015000027945 */ /* 0x000fe80003800200 */
[----:B------:R-:W-:-:S05]  /*0230*/  IMAD.IADD R4, R3, 0x1, R20 ;  /* 0x0000000103047824 */ /* 0x000fca00078e0214 */
[C---:B------:R-:W-:Y:S02]  /*0240*/  LOP3.LUT R2, R4.reuse, 0x300, RZ, 0xc0, !PT ;  /* 0x0000030004027812 */ /* 0x040fe400078ec0ff */
[----:B------:R-:W-:Y:S02]  /*0250*/  ISETP.GE.U32.AND P1, PT, R4, 0x300, PT ;  /* 0x000003000400780c */ /* 0x000fe40003f26070 */
[----:B------:R-:W-:-:S13]  /*0260*/  ISETP.NE.AND P0, PT, R2, 0x300, PT ;  /* 0x000003000200780c */ /* 0x000fda0003f05270 */
[----:B------:R-:W-:Y:S05]  /*0270*/  @!P0 BRA `(.L_x_9) ;  /* 0x00000000003c8947 */ /* 0x000fea0003800000 */
[----:B------:R-:W0:Y:S01]  /*0280*/  LDC.64 R2, c[0x0][0x380] ;  /* 0x0000e000ff027b82 */ /* 0x000e220000000a00 */
[----:B------:R-:W-:-:S04]  /*0290*/  LEA.HI R4, R4, 0x1, RZ, 0x18 ;  /* 0x0000000104047811 */ /* 0x000fc800078fc0ff */
[----:B------:R-:W-:-:S05]  /*02a0*/  LOP3.LUT R4, R4, 0x3, RZ, 0xc0, !PT ;  /* 0x0000000304047812 */ /* 0x000fca00078ec0ff */
[----:B------:R-:W-:Y:S02]  /*02b0*/  IMAD.MOV R4, RZ, RZ, -R4 ;  /* 0x000000ffff047224 */ /* 0x000fe400078e0a04 */
[----:B0-----:R-:W-:-:S04]  /*02c0*/  IMAD.WIDE.U32 R2, R11, 0x4, R2 ;  /* 0x000000040b027825 */ /* 0x001fc800078e0002 */
[----:B------:R-:W-:-:S07]  /*02d0*/  IMAD.MOV.U32 R5, RZ, RZ, R3 ;  /* 0x000000ffff057224 */ /* 0x000fce00078e0003 */
.L_x_10:
[----:B------:R-:W-:-:S06]  /*02e0*/  IMAD.MOV.U32 R3, RZ, RZ, R5 ;  /* 0x000000ffff037224 */ /* 0x000fcc00078e0005 */
[----:B------:R0:W2:Y:S01]  /*02f0*/  LDG.E.CONSTANT R3, desc[UR6][R2.64] ;  /* 0x0000000602037981 */ /* 0x0000a2000c1e9900 */
[----:B------:R-:W-:Y:S02]  /*0300*/  VIADD R4, R4, 0x1 ;  /* 0x0000000104047836 */ /* 0x000fe40000000000 */
[----:B------:R-:W-:-:S03]  /*0310*/  VIADD R11, R11, 0x100 ;  /* 0x000001000b0b7836 */ /* 0x000fc60000000000 */
[----:B------:R-:W-:Y:S02]  /*0320*/  ISETP.NE.AND P0, PT, R4, RZ, PT ;  /* 0x000000ff0400720c */ /* 0x000fe40003f05270 */
[----:B0-----:R-:W-:-:S05]  /*0330*/  IADD3 R2, P2, PT, R2, 0x400, RZ ;  /* 0x0000040002027810 */ /* 0x001fca0007f5e0ff */
[----:B------:R-:W-:Y:S02]  /*0340*/  IMAD.X R5, RZ, RZ, R5, P2 ;  /* 0x000000ffff057224 */ /* 0x000fe400010e0605 */
[----:B--2--5:R-:W-:-:S04]  /*0350*/  IMAD.IADD R0, R3, 0x1, R0 ;  /* 0x0000000103007824 */ /* 0x024fc800078e0200 */
[----:B------:R-:W-:Y:S05]  /*0360*/  @P0 BRA `(.L_x_10) ;  /* 0xfffffffc00dc0947 */ /* 0x000fea000383ffff */
.L_x_9:
[----:B------:R-:W-:Y:S05]  /*0370*/  BSYNC.RECONVERGENT B2 ;  /* 0x0000000000027941 */ /* 0x000fea0003800200 */
.L_x_8:
[----:B------:R-:W-:Y:S05]  /*0380*/  @!P1 BRA `(.L_x_7) ;  /* 0x0000000400309947 */ /* 0x000fea0003800000 */
[----:B------:R-:W-:Y:S01]  /*0390*/  IMAD.IADD R2, R20, 0x1, -R11 ;  /* 0x0000000114027824 */ /* 0x000fe200078e0a0b */
[----:B------:R-:W-:Y:S01]  /*03a0*/  BSSY.RECONVERGENT B2, `(.L_x_11) ;  /* 0x0000029000027945 */ /* 0x000fe20003800200 */
[----:B------:R-:W-:-:S03]  /*03b0*/  PLOP3.LUT P0, PT, PT, PT, PT, 0x80, 0x8 ;  /* 0x000000000008781c */ /* 0x000fc60003f0f070 */
[----:B------:R-:W-:-:S13]  /*03c0*/  ISETP.GT.AND P1, PT, R2, 0xc00, PT ;  /* 0x00000c000200780c */ /* 0x000fda0003f24270 */
[----:B------:R-:W-:Y:S05]  /*03d0*/  @!P1 BRA `(.L_x_12) ;  /* 0x0000000000949947 */ /* 0x000fea0003800000 */
[----:B------:R-:W-:Y:S01]  /*03e0*/  PLOP3.LUT P0, PT, PT, PT, PT, 0x8, 0x80 ;  /* 0x000000000080781c */ /* 0x000fe20003f0e170 */
[----:B------:R-:W-:-:S12]  /*03f0*/  VIADD R8, R20, 0xfffff400 ;  /* 0xfffff40014087836 */ /* 0x000fd80000000000 */
.L_x_13:
[----:B------:R-:W0:Y:S01]  /*0400*/  LDC.64 R4, c[0x0][0x380] ;  /* 0x0000e000ff047b82 */ /* 0x000e220000000a00 */
[C---:B------:R-:W-:Y:S02]  /*0410*/  VIADD R7, R11.reuse, 0x400 ;  /* 0x000004000b077836 */ /* 0x040fe40000000000 */
[C---:B------:R-:W-:Y:S02]  /*0420*/  VIADD R3, R11.reuse, 0x800 ;  /* 0x000008000b037836 */ /* 0x040fe40000000000 */
[----:B0-----:R-:W-:-:S05]  /*0430*/  IMAD.WIDE R22, R11, 0x4, R4 ;  /* 0x000000040b167825 */ /* 0x001fca00078e0204 */
[----:B------:R-:W2:Y:S01]  /*0440*/  LDG.E.CONSTANT R13, desc[UR6][R22.64] ;  /* 0x00000006160d7981 */ /* 0x000ea2000c1e9900 */
[----:B------:R-:W-:-:S03]  /*0450*/  IMAD.WIDE R6, R7, 0x4, R4 ;  /* 0x0000000407067825 */ /* 0x000fc600078e0204 */
[----:B------:R-:W2:Y:S04]  /*0460*/  LDG.E.CONSTANT R10, desc[UR6][R22.64+0x400] ;  /* 0x00040006160a7981 */ /* 0x000ea8000c1e9900 */
[----:B------:R-:W3:Y:S04]  /*0470*/  LDG.E.CONSTANT R12, desc[UR6][R22.64+0x800] ;  /* 0x00080006160c7981 */ /* 0x000ee8000c1e9900 */
[----:B------:R-:W3:Y:S01]  /*0480*/  LDG.E.CONSTANT R19, desc[UR6][R22.64+0xc00] ;  /* 0x000c000616137981 */ /* 0x000ee2000c1e9900 */
[----:B------:R-:W-:-:S03]  /*0490*/  IMAD.WIDE R2, R3, 0x4, R4 ;  /* 0x0000000403027825 */ /* 0x000fc600078e0204 */
[----:B------:R-:W4:Y:S04]  /*04a0*/  LDG.E.CONSTANT R16, desc[UR6][R6.64] ;  /* 0x0000000606107981 */ /* 0x000f28000c1e9900 */
[----:B------:R-:W4:Y:S01]  /*04b0*/  LDG.E.CONSTANT R15, desc[UR6][R6.64+0x400] ;  /* 0x00040006060f7981 */ /* 0x000f22000c1e9900 */
[----:B------:R-:W-:-:S03]  /*04c0*/  VIADD R25, R11, 0xc00 ;  /* 0x00000c000b197836 */ /* 0x000fc60000000000 */
[----:B------:R-:W4:Y:S04]  /*04d0*/  LDG.E.CONSTANT R14, desc[UR6][R6.64+0x800] ;  /* 0x00080006060e7981 */ /* 0x000f28000c1e9900 */
[----:B------:R-:W4:Y:S01]  /*04e0*/  LDG.E.CONSTANT R21, desc[UR6][R6.64+0xc00] ;  /* 0x000c000606157981 */ /* 0x000f22000c1e9900 */
[----:B------:R-:W-:-:S03]  /*04f0*/  IMAD.WIDE R4, R25, 0x4, R4 ;  /* 0x0000000419047825 */ /* 0x000fc600078e0204 */
[----:B------:R-:W4:Y:S04]  /*0500*/  LDG.E.CONSTANT R18, desc[UR6][R2.64] ;  /* 0x0000000602127981 */ /* 0x000f28000c1e9900 */
[----:B------:R-:W4:Y:S04]  /*0510*/  LDG.E.CONSTANT R17, desc[UR6][R2.64+0x400] ;  /* 0x0004000602117981 */ /* 0x000f28000c1e9900 */
[----:B------:R-:W4:Y:S04]  /*0520*/  LDG.E.CONSTANT R23, desc[UR6][R2.64+0x800] ;  /* 0x0008000602177981 */ /* 0x000f28000c1e9900 */
[----:B------:R-:W4:Y:S04]  /*0530*/  LDG.E.CONSTANT R24, desc[UR6][R2.64+0xc00] ;  /* 0x000c000602187981 */ /* 0x000f28000c1e9900 */
[----:B------:R-:W4:Y:S04]  /*0540*/  LDG.E.CONSTANT R25, desc[UR6][R4.64] ;  /* 0x0000000604197981 */ /* 0x000f28000c1e9900 */
[----:B------:R-:W4:Y:S04]  /*0550*/  LDG.E.CONSTANT R26, desc[UR6][R4.64+0x400] ;  /* 0x00040006041a7981 */ /* 0x000f28000c1e9900 */
[----:B------:R-:W4:Y:S04]  /*0560*/  LDG.E.CONSTANT R22, desc[UR6][R4.64+0x800] ;  /* 0x0008000604167981 */ /* 0x000f28000c1e9900 */
[----:B------:R-:W4:Y:S01]  /*0570*/  LDG.E.CONSTANT R27, desc[UR6][R4.64+0xc00] ;  /* 0x000c0006041b7981 */ /* 0x000f22000c1e9900 */
[----:B------:R-:W-:-:S05]  /*0580*/  VIADD R11, R11, 0x1000 ;  /* 0x000010000b0b7836 */ /* 0x000fca0000000000 */
[----:B------:R-:W-:Y:S02]  /*0590*/  ISETP.GE.AND P1, PT, R11, R8, PT ;  /* 0x000000080b00720c */ /* 0x000fe40003f26270 */
[----:B--2--5:R-:W-:-:S04]  /*05a0*/  IADD3 R10, PT, PT, R10, R13, R0 ;  /* 0x0000000d0a0a7210 */ /* 0x024fc80007ffe000 */
[----:B---3--:R-:W-:-:S04]  /*05b0*/  IADD3 R10, PT, PT, R19, R12, R10 ;  /* 0x0000000c130a7210 */ /* 0x008fc80007ffe00a */
[----:B----4-:R-:W-:-:S04]  /*05c0*/  IADD3 R10, PT, PT, R15, R16, R10 ;  /* 0x000000100f0a7210 */ /* 0x010fc80007ffe00a */
[----:B------:R-:W-:-:S04]  /*05d0*/  IADD3 R10, PT, PT, R21, R14, R10 ;  /* 0x0000000e150a7210 */ /* 0x000fc80007ffe00a */
[----:B------:R-:W-:-:S04]  /*05e0*/  IADD3 R10, PT, PT, R17, R18, R10 ;  /* 0x00000012110a7210 */ /* 0x000fc80007ffe00a */
[----:B------:R-:W-:-:S04]  /*05f0*/  IADD3 R10, PT, PT, R24, R23, R10 ;  /* 0x00000017180a7210 */ /* 0x000fc80007ffe00a */
[----:B------:R-:W-:-:S04]  /*0600*/  IADD3 R25, PT, PT, R26, R25, R10 ;  /* 0x000000191a197210 */ /* 0x000fc80007ffe00a */
[----:B------:R-:W-:Y:S01]  /*0610*/  IADD3 R0, PT, PT, R27, R22, R25 ;  /* 0x000000161b007210 */ /* 0x000fe20007ffe019 */
[----:B------:R-:W-:Y:S06]  /*0620*/  @!P1 BRA `(.L_x_13) ;  /* 0xfffffffc00749947 */ /* 0x000fec000383ffff */
.L_x_12:
[----:B------:R-:W-:Y:S05]  /*0630*/  BSYNC.RECONVERGENT B2 ;  /* 0x0000000000027941 */ /* 0x000fea0003800200 */
.L_x_11:
[----:B------:R-:W-:Y:S01]  /*0640*/  IMAD.IADD R2, R20, 0x1, -R11 ;  /* 0x0000000114027824 */ /* 0x000fe200078e0a0b */
[----:B------:R-:W-:Y:S04]  /*0650*/  BSSY.RECONVERGENT B2, `(.L_x_14) ;  /* 0x0000015000027945 */ /* 0x000fe80003800200 */
[----:B------:R-:W-:-:S13]  /*0660*/  ISETP.GT.AND P1, PT, R2, 0x400, PT ;  /* 0x000004000200780c */ /* 0x000fda0003f24270 */
[----:B------:R-:W-:Y:S05]  /*0670*/  @!P1 BRA `(.L_x_15) ;  /* 0x0000000000489947 */ /* 0x000fea0003800000 */
[----:B------:R-:W0:Y:S01]  /*0680*/  LDC.64 R4, c[0x0][0x380] ;  /* 0x0000e000ff047b82 */ /* 0x000e220000000a00 */
[C---:B------:R-:W-:Y:S02]  /*0690*/  VIADD R13, R11.reuse, 0x400 ;  /* 0x000004000b0d7836 */ /* 0x040fe40000000000 */
[----:B0-----:R-:W-:-:S05]  /*06a0*/  IMAD.WIDE R2, R11, 0x4, R4 ;  /* 0x000000040b027825 */ /* 0x001fca00078e0204 */
[----:B------:R-:W2:Y:S01]  /*06b0*/  LDG.E.CONSTANT R7, desc[UR6][R2.64] ;  /* 0x0000000602077981 */ /* 0x000ea2000c1e9900 */
[----:B------:R-:W-:-:S03]  /*06c0*/  IMAD.WIDE R4, R13, 0x4, R4 ;  /* 0x000000040d047825 */ /* 0x000fc600078e0204 */
[----:B------:R-:W2:Y:S04]  /*06d0*/  LDG.E.CONSTANT R6, desc[UR6][R2.64+0x400] ;  /* 0x0004000602067981 */ /* 0x000ea8000c1e9900 */
[----:B------:R-:W3:Y:S04]  /*06e0*/  LDG.E.CONSTANT R13, desc[UR6][R2.64+0x800] ;  /* 0x00080006020d7981 */ /* 0x000ee8000c1e9900 */
[----:B------:R-:W3:Y:S04]  /*06f0*/  LDG.E.CONSTANT R8, desc[UR6][R2.64+0xc00] ;  /* 0x000c000602087981 */ /* 0x000ee8000c1e9900 */
[----:B------:R-:W4:Y:S04]  /*0700*/  LDG.E.CONSTANT R15, desc[UR6][R4.64] ;  /* 0x00000006040f7981 */ /* 0x000f28000c1e9900 */
[----:B------:R-:W4:Y:S04]  /*0710*/  LDG.E.CONSTANT R10, desc[UR6][R4.64+0x400] ;  /* 0x00040006040a7981 */ /* 0x000f28000c1e9900 */
[----:B------:R-:W4:Y:S04]  /*0720*/  LDG.E.CONSTANT R17, desc[UR6][R4.64+0x800] ;  /* 0x0008000604117981 */ /* 0x000f28000c1e9900 */
[----:B------:R-:W4:Y:S01]  /*0730*/  LDG.E.CONSTANT R12, desc[UR6][R4.64+0xc00] ;  /* 0x000c0006040c7981 */ /* 0x000f22000c1e9900 */
[----:B------:R-:W-:Y:S01]  /*0740*/  PLOP3.LUT P0, PT, PT, PT, PT, 0x8, 0x80 ;  /* 0x000000000080781c */ /* 0x000fe20003f0e170 */
[----:B------:R-:W-:Y:S01]  /*0750*/  VIADD R11, R11, 0x800 ;  /* 0x000008000b0b7836 */ /* 0x000fe20000000000 */
[----:B--2--5:R-:W-:-:S04]  /*0760*/  IADD3 R6, PT, PT, R6, R7, R0 ;  /* 0x0000000706067210 */ /* 0x024fc80007ffe000 */
[----:B---3--:R-:W-:-:S04]  /*0770*/  IADD3 R6, PT, PT, R8, R13, R6 ;  /* 0x0000000d08067210 */ /* 0x008fc80007ffe006 */
[----:B----4-:R-:W-:-:S04]  /*0780*/  IADD3 R6, PT, PT, R10, R15, R6 ;  /* 0x0000000f0a067210 */ /* 0x010fc80007ffe006 */
[----:B------:R-:W-:-:S07]  /*0790*/  IADD3 R0, PT, PT, R12, R17, R6 ;  /* 0x000000110c007210 */ /* 0x000fce0007ffe006 */
.L_x_15:
[----:B------:R-:W-:Y:S05]  /*07a0*/  BSYNC.RECONVERGENT B2 ;  /* 0x0000000000027941 */ /* 0x000fea0003800200 */
.L_x_14:
[----:B------:R-:W-:-:S13]  /*07b0*/  ISETP.LT.OR P0, PT, R11, R20, P0 ;  /* 0x000000140b00720c */ /* 0x000fda0000701670 */
[----:B------:R-:W-:Y:S05]  /*07c0*/  @!P0 BRA `(.L_x_7) ;  /* 0x0000000000208947 */ /* 0x000fea0003800000 */
[----:B------:R-:W0:Y:S02]  /*07d0*/  LDC.64 R2, c[0x0][0x380] ;  /* 0x0000e000ff027b82 */ /* 0x000e240000000a00 */
[----:B0-----:R-:W-:-:S05]  /*07e0*/  IMAD.WIDE R2, R11, 0x4, R2 ;  /* 0x000000040b027825 */ /* 0x001fca00078e0202 */
[----:B------:R-:W2:Y:S04]  /*07f0*/  LDG.E.CONSTANT R5, desc[UR6][R2.64] ;  /* 0x0000000602057981 */ /* 0x000ea8000c1e9900 */
[----:B------:R-:W2:Y:S04]  /*0800*/  LDG.E.CONSTANT R4, desc[UR6][R2.64+0x400] ;  /* 0x0004000602047981 */ /* 0x000ea8000c1e9900 */
[----:B------:R-:W3:Y:S04]  /*0810*/  LDG.E.CONSTANT R7, desc[UR6][R2.64+0x800] ;  /* 0x0008000602077981 */ /* 0x000ee8000c1e9900 */
[----:B------:R-:W3:Y:S01]  /*0820*/  LDG.E.CONSTANT R6, desc[UR6][R2.64+0xc00] ;  /* 0x000c000602067981 */ /* 0x000ee2000c1e9900 */
[----:B--2--5:R-:W-:-:S04]  /*0830*/  IADD3 R0, PT, PT, R4, R5, R0 ;  /* 0x0000000504007210 */ /* 0x024fc80007ffe000 */
[----:B---3--:R-:W-:-:S07]  /*0840*/  IADD3 R0, PT, PT, R6, R7, R0 ;  /* 0x0000000706007210 */ /* 0x008fce0007ffe000 */
.L_x_7:
[----:B------:R-:W-:Y:S05]  /*0850*/  BSYNC.RECONVERGENT B1 ;  /* 0x0000000000017941 */ /* 0x000fea0003800200 */
.L_x_6:
[----:B------:R-:W-:-:S13]  /*0860*/  ISETP.GE.AND P0, PT, R20, 0x100, PT ;  /* 0x000001001400780c */ /* 0x000fda0003f06270 */
[----:B------:R-:W-:Y:S05]  /*0870*/  @!P0 BRA `(.L_x_16) ;  /* 0x0000000000ac8947 */ /* 0x000fea0003800000 */
[----:B------:R-:W1:Y:S01]  /*0880*/  S2R R6, SR_LANEID ;  /* 0x0000000000067919 */ /* 0x000e620000000000 */
[----:B0----5:R-:W0:Y:S01]  /*0890*/  SHFL.DOWN PT, R2, R0, 0x1, 0x1f ;  /* 0x08201f0000027f89 */ /* 0x021e2200000e0000 */
[C---:B-1----:R-:W-:Y:S02]  /*08a0*/  ISETP.GT.AND P0, PT, R6.reuse, 0x1e, PT ;  /* 0x0000001e0600780c */ /* 0x042fe40003f04270 */
[----:B------:R-:W-:Y:S02]  /*08b0*/  ISETP.NE.AND P1, PT, R6, RZ, PT ;  /* 0x000000ff0600720c */ /* 0x000fe40003f25270 */
[----:B0-----:R-:W-:Y:S02]  /*08c0*/  SEL R3, R2, RZ, !P0 ;  /* 0x000000ff02037207 */ /* 0x001fe40004000000 */
[----:B------:R-:W-:-:S03]  /*08d0*/  ISETP.GT.AND P0, PT, R6, 0x1d, PT ;  /* 0x0000001d0600780c */ /* 0x000fc60003f04270 */
[----:B------:R-:W-:-:S05]  /*08e0*/  IMAD.IADD R3, R3, 0x1, R0 ;  /* 0x0000000103037824 */ /* 0x000fca00078e0200 */
[----:B------:R-:W0:Y:S01]  /*08f0*/  SHFL.DOWN PT, R2, R3, 0x2, 0x1f ;  /* 0x08401f0003027f89 */ /* 0x000e2200000e0000 */
[----:B------:R-:W1:Y:S01]  /*0900*/  @!P1 S2R R7, SR_CgaCtaId ;  /* 0x0000000000079919 */ /* 0x000e620000008800 */
[----:B0-----:R-:W-:Y:S02]  /*0910*/  SEL R2, R2, RZ, !P0 ;  /* 0x000000ff02027207 */ /* 0x001fe40004000000 */
[----:B------:R-:W-:-:S03]  /*0920*/  ISETP.GT.AND P0, PT, R6, 0x1b, PT ;  /* 0x0000001b0600780c */ /* 0x000fc60003f04270 */
[----:B------:R-:W-:-:S05]  /*0930*/  IMAD.IADD R2, R3, 0x1, R2 ;  /* 0x0000000103027824 */ /* 0x000fca00078e0202 */
[----:B------:R-:W0:Y:S02]  /*0940*/  SHFL.DOWN PT, R4, R2, 0x4, 0x1f ;  /* 0x08801f0002047f89 */ /* 0x000e2400000e0000 */
[----:B0-----:R-:W-:Y:S02]  /*0950*/  SEL R5, R4, RZ, !P0 ;  /* 0x000000ff04057207 */ /* 0x001fe40004000000 */
[----:B------:R-:W-:Y:S02]  /*0960*/  ISETP.GT.AND P0, PT, R6, 0x17, PT ;  /* 0x000000170600780c */ /* 0x000fe40003f04270 */
[----:B------:R-:W-:Y:S01]  /*0970*/  @!P1 MOV R4, 0x400 ;  /* 0x0000040000049802 */ /* 0x000fe20000000f00 */
[----:B------:R-:W-:Y:S01]  /*0980*/  IMAD.IADD R5, R2, 0x1, R5 ;  /* 0x0000000102057824 */ /* 0x000fe200078e0205 */
[----:B------:R-:W-:Y:S02]  /*0990*/  @!P1 SHF.R.U32.HI R2, RZ, 0x3, R9 ;  /* 0x00000003ff029819 */ /* 0x000fe40000011609 */
[----:B-1----:R-:W-:-:S02]  /*09a0*/  @!P1 LEA R7, R7, R4, 0x18 ;  /* 0x0000000407079211 */ /* 0x002fc400078ec0ff */
[----:B------:R-:W0:Y:S01]  /*09b0*/  SHFL.DOWN PT, R0, R5, 0x8, 0x1f ;  /* 0x09001f0005007f89 */ /* 0x000e2200000e0000 */
[----:B------:R-:W-:-:S05]  /*09c0*/  @!P1 LOP3.LUT R2, R2, 0x7c, RZ, 0xc0, !PT ;  /* 0x0000007c02029812 */ /* 0x000fca00078ec0ff */
[----:B------:R-:W-:Y:S01]  /*09d0*/  @!P1 IMAD.IADD R2, R2, 0x1, R7 ;  /* 0x0000000102029824 */ /* 0x000fe200078e0207 */
[----:B0-----:R-:W-:Y:S02]  /*09e0*/  SEL R0, R0, RZ, !P0 ;  /* 0x000000ff00007207 */ /* 0x001fe40004000000 */
[----:B------:R-:W-:-:S03]  /*09f0*/  ISETP.GT.AND P0, PT, R6, 0xf, PT ;  /* 0x0000000f0600780c */ /* 0x000fc60003f04270 */
[----:B------:R-:W-:-:S05]  /*0a00*/  IMAD.IADD R0, R5, 0x1, R0 ;  /* 0x0000000105007824 */ /* 0x000fca00078e0200 */
[----:B------:R-:W0:Y:S02]  /*0a10*/  SHFL.DOWN PT, R3, R0, 0x10, 0x1f ;  /* 0x0a001f0000037f89 */ /* 0x000e2400000e0000 */
[----:B0-----:R-:W-:Y:S02]  /*0a20*/  SEL R3, R3, RZ, !P0 ;  /* 0x000000ff03037207 */ /* 0x001fe40004000000 */
[----:B------:R-:W-:-:S03]  /*0a30*/  ISETP.NE.AND P0, PT, R9, RZ, PT ;  /* 0x000000ff0900720c */ /* 0x000fc60003f05270 */
[----:B------:R-:W-:-:S05]  /*0a40*/  IMAD.IADD R3, R0, 0x1, R3 ;  /* 0x0000000100037824 */ /* 0x000fca00078e0203 */
[----:B------:R0:W-:Y:S01]  /*0a50*/  @!P1 STS [R2+0x8], R3 ;  /* 0x0000080302009388 */ /* 0x0001e20000000800 */
[----:B------:R-:W-:Y:S06]  /*0a60*/  BAR.SYNC.DEFER_BLOCKING 0x0 ;  /* 0x0000000000007b1d */ /* 0x000fec0000010000 */
[----:B------:R-:W-:Y:S05]  /*0a70*/  @P0 BRA `(.L_x_17) ;  /* 0x0000002c00ac0947 */ /* 0x000fea0003800000 */
[----:B------:R-:W1:Y:S01]  /*0a80*/  S2UR UR5, SR_CgaCtaId ;  /* 0x00000000000579c3 */ /* 0x000e620000008800 */
[----:B------:R-:W-:Y:S02]  /*0a90*/  UMOV UR4, 0x400 ;  /* 0x0000040000047882 */ /* 0x000fe40000000000 */
[----:B-1----:R-:W-:-:S09]  /*0aa0*/  ULEA UR4, UR5, UR4, 0x18 ;  /* 0x0000000405047291 */ /* 0x002fd2000f8ec0ff */
[----:B------:R-:W-:Y:S04]  /*0ab0*/  LDS R0, [UR4+0xc] ;  /* 0x00000c04ff007984 */ /* 0x000fe80008000800 */
[----:B------:R-:W1:Y:S04]  /*0ac0*/  LDS.128 R4, [UR4+0x10] ;  /* 0x00001004ff047984 */ /* 0x000e680008000c00 */
[----:B------:R-:W2:Y:S01]  /*0ad0*/  LDS.64 R8, [UR4+0x20] ;  /* 0x00002004ff087984 */ /* 0x000ea20008000a00 */
[----:B-1----:R-:W-:-:S04]  /*0ae0*/  IADD3 R0, PT, PT, R4, R0, R3 ;  /* 0x0000000004007210 */ /* 0x002fc80007ffe003 */
[----:B------:R-:W-:-:S04]  /*0af0*/  IADD3 R0, PT, PT, R6, R0, R5 ;  /* 0x0000000006007210 */ /* 0x000fc80007ffe005 */
[----:B--2---:R-:W-:-:S05]  /*0b00*/  IADD3 R0, PT, PT, R8, R0, R7 ;  /* 0x0000000008007210 */ /* 0x004fca0007ffe007 */
[----:B0-----:R-:W-:Y:S01]  /*0b10*/  IMAD.IADD R3, R0, 0x1, R9 ;  /* 0x0000000100037824 */ /* 0x001fe200078e0209 */
[----:B------:R-:W-:Y:S06]  /*0b20*/  BRA `(.L_x_17) ;  /* 0x0000002c00807947 */ /* 0x000fec0003800000 */
.L_x_16:
[----:B0-----:R-:W-:Y:S01]  /*0b30*/  LOP3.LUT R2, R9, 0x3e0, RZ, 0xc0, !PT ;  /* 0x000003e009027812 */ /* 0x001fe200078ec0ff */
[----:B------:R-:W0:Y:S03]  /*0b40*/  S2R R8, SR_LANEID ;  /* 0x0000000000087919 */ /* 0x000e260000000000 */
[----:B------:R-:W-:Y:S01]  /*0b50*/  LOP3.LUT R5, RZ, R2, RZ, 0x33, !PT ;  /* 0x00000002ff057212 */ /* 0x000fe200078e33ff */
[----:B------:R-:W-:-:S04]  /*0b60*/  VIADD R3, R2, 0x20 ;  /* 0x0000002002037836 */ /* 0x000fc80000000000 */
[----:B------:R-:W-:Y:S01]  /*0b70*/  IMAD.IADD R5, R5, 0x1, R20 ;  /* 0x0000000105057824 */ /* 0x000fe200078e0214 */
[----:B------:R-:W-:-:S04]  /*0b80*/  ISETP.GT.AND P0, PT, R3, R20, PT ;  /* 0x000000140300720c */ /* 0x000fc80003f04270 */
[----:B------:R-:W-:-:S05]  /*0b90*/  SEL R5, R5, 0x1f, P0 ;  /* 0x0000001f05057807 */ /* 0x000fca0000000000 */
[----:B-----5:R-:W1:Y:S01]  /*0ba0*/  SHFL.DOWN PT, R2, R0, 0x1, R5 ;  /* 0x0820000000027989 */ /* 0x020e6200000e0005 */
[CC--:B0-----:R-:W-:Y:S01]  /*0bb0*/  ISETP.GE.AND P0, PT, R8.reuse, R5.reuse, PT ;  /* 0x000000050800720c */ /* 0x0c1fe20003f06270 */
[C---:B------:R-:W-:Y:S01]  /*0bc0*/  VIADD R4, R8.reuse, 0x2 ;  /* 0x0000000208047836 */ /* 0x040fe20000000000 */
[C---:B------:R-:W-:Y:S01]  /*0bd0*/  ISETP.NE.AND P1, PT, R8.reuse, RZ, PT ;  /* 0x000000ff0800720c */ /* 0x040fe20003f25270 */
[----:B------:R-:W-:Y:S01]  /*0be0*/  VIADD R6, R8, 0x4 ;  /* 0x0000000408067836 */ /* 0x000fe20000000000 */
[----:B-1----:R-:W-:Y:S02]  /*0bf0*/  SEL R3, R2, RZ, !P0 ;  /* 0x000000ff02037207 */ /* 0x002fe40004000000 */
[----:B------:R-:W-:-:S03]  /*0c00*/  ISETP.GT.AND P0, PT, R4, R5, PT ;  /* 0x000000050400720c */ /* 0x000fc60003f04270 */
[----:B------:R-:W-:-:S06]  /*0c10*/  IMAD.IADD R2, R3, 0x1, R0 ;  /* 0x0000000103027824 */ /* 0x000fcc00078e0200 */
[----:B------:R-:W0:Y:S01]  /*0c20*/  @!P1 S2R R10, SR_CgaCtaId ;  /* 0x00000000000a9919 */ /* 0x000e220000008800 */
[----:B------:R-:W-:Y:S01]  /*0c30*/  @!P1 MOV R7, 0x400 ;  /* 0x0000040000079802 */ /* 0x000fe20000000f00 */
[----:B------:R-:W1:Y:S02]  /*0c40*/  SHFL.DOWN PT, R3, R2, 0x2, R5 ;  /* 0x0840000002037989 */ /* 0x000e6400000e0005 */
[----:B-1----:R-:W-:Y:S02]  /*0c50*/  SEL R3, R3, RZ, !P0 ;  /* 0x000000ff03037207 */ /* 0x002fe40004000000 */
[----:B------:R-:W-:Y:S02]  /*0c60*/  ISETP.GT.AND P0, PT, R6, R5, PT ;  /* 0x000000050600720c */ /* 0x000fe40003f04270 */
[----:B------:R-:W-:Y:S01]  /*0c70*/  @!P1 SHF.R.U32.HI R6, RZ, 0x3, R9 ;  /* 0x00000003ff069819 */ /* 0x000fe20000011609 */
[----:B------:R-:W-:Y:S01]  /*0c80*/  IMAD.IADD R4, R2, 0x1, R3 ;  /* 0x0000000102047824 */ /* 0x000fe200078e0203 */
[----:B0-----:R-:W-:Y:S01]  /*0c90*/  @!P1 LEA R7, R10, R7, 0x18 ;  /* 0x000000070a079211 */ /* 0x001fe200078ec0ff */
[----:B------:R-:W-:Y:S01]  /*0ca0*/  VIADD R2, R8, 0x8 ;  /* 0x0000000808027836 */ /* 0x000fe20000000000 */
[----:B------:R-:W-:-:S02]  /*0cb0*/  @!P1 LOP3.LUT R6, R6, 0x7c, RZ, 0xc0, !PT ;  /* 0x0000007c06069812 */ /* 0x000fc400078ec0ff */
[----:B------:R-:W0:Y:S03]  /*0cc0*/  SHFL.DOWN PT, R3, R4, 0x4, R5 ;  /* 0x0880000004037989 */ /* 0x000e2600000e0005 */
[----:B------:R-:W-:Y:S01]  /*0cd0*/  @!P1 IMAD.IADD R6, R6, 0x1, R7 ;  /* 0x0000000106069824 */ /* 0x000fe200078e0207 */
[----:B0-----:R-:W-:Y:S02]  /*0ce0*/  SEL R3, R3, RZ, !P0 ;  /* 0x000000ff03037207 */ /* 0x001fe40004000000 */
[----:B------:R-:W-:-:S03]  /*0cf0*/  ISETP.GT.AND P0, PT, R2, R5, PT ;  /* 0x000000050200720c */ /* 0x000fc60003f04270 */
[----:B------:R-:W-:Y:S02]  /*0d00*/  IMAD.IADD R0, R4, 0x1, R3 ;  /* 0x0000000104007824 */ /* 0x000fe400078e0203 */
[----:B------:R-:W-:-:S03]  /*0d10*/  VIADD R4, R8, 0x10 ;  /* 0x0000001008047836 */ /* 0x000fc60000000000 */
[----:B------:R-:W0:Y:S02]  /*0d20*/  SHFL.DOWN PT, R3, R0, 0x8, R5 ;  /* 0x0900000000037989 */ /* 0x000e2400000e0005 */
[----:B0-----:R-:W-:Y:S02]  /*0d30*/  SEL R3, R3, RZ, !P0 ;  /* 0x000000ff03037207 */ /* 0x001fe40004000000 */
[----:B------:R-:W-:-:S03]  /*0d40*/  ISETP.GT.AND P0, PT, R4, R5, PT ;  /* 0x000000050400720c */ /* 0x000fc60003f04270 */
[----:B------:R-:W-:-:S05]  /*0d50*/  IMAD.IADD R2, R0, 0x1, R3 ;  /* 0x0000000100027824 */ /* 0x000fca00078e0203 */
[----:B------:R-:W0:Y:S02]  /*0d60*/  SHFL.DOWN PT, R3, R2, 0x10, R5 ;  /* 0x0a00000002037989 */ /* 0x000e2400000e0005 */
[----:B0-----:R-:W-:Y:S02]  /*0d70*/  SEL R3, R3, RZ, !P0 ;  /* 0x000000ff03037207 */ /* 0x001fe40004000000 */
[----:B------:R-:W-:-:S03]  /*0d80*/  ISETP.NE.AND P0, PT, R9, RZ, PT ;  /* 0x000000ff0900720c */ /* 0x000fc60003f05270 */
[----:B------:R-:W-:-:S05]  /*0d90*/  IMAD.IADD R3, R2, 0x1, R3 ;  /* 0x0000000102037824 */ /* 0x000fca00078e0203 */
[----:B------:R4:W-:Y:S01]  /*0da0*/  @!P1 STS [R6+0x8], R3 ;  /* 0x0000080306009388 */ /* 0x0009e20000000800 */
[----:B------:R-:W-:Y:S06]  /*0db0*/  BAR.SYNC.DEFER_BLOCKING 0x0 ;  /* 0x0000000000007b1d */ /* 0x000fec0000010000 */
[----:B------:R-:W-:Y:S05]  /*0dc0*/  @P0 BRA `(.L_x_17) ;  /* 0x0000002800d80947 */ /* 0x000fea0003800000 */
[----:B------:R-:W0:Y:S01]  /*0dd0*/  S2UR UR5, SR_CgaCtaId ;  /* 0x00000000000579c3 */ /* 0x000e220000008800 */
[----:B------:R-:W-:Y:S01]  /*0de0*/  UMOV UR4, 0x400 ;  /* 0x0000040000047882 */ /* 0x000fe20000000000 */
[C---:B------:R-:W-:Y:S02]  /*0df0*/  ISETP.GT.AND P2, PT, R20.reuse, 0x40, PT ;  /* 0x000000401400780c */ /* 0x040fe40003f44270 */
[C---:B------:R-:W-:Y:S02]  /*0e00*/  ISETP.GT.AND P1, PT, R20.reuse, 0x20, PT ;  /* 0x000000201400780c */ /* 0x040fe40003f24270 */
[----:B------:R-:W-:Y:S01]  /*0e10*/  ISETP.GT.AND P3, PT, R20, 0x80, PT ;  /* 0x000000801400780c */ /* 0x000fe20003f64270 */
[----:B0-----:R-:W-:-:S09]  /*0e20*/  ULEA UR4, UR5, UR4, 0x18 ;  /* 0x0000000405047291 */ /* 0x001fd2000f8ec0ff */
[----:B----4-:R-:W0:Y:S04]  /*0e30*/  LDS.128 R4, [UR4+0x10] ;  /* 0x00001004ff047984 */ /* 0x010e280008000c00 */
[----:B------:R-:W1:Y:S04]  /*0e40*/  LDS R0, [UR4+0xc] ;  /* 0x00000c04ff007984 */ /* 0x000e680008000800 */
[----:B------:R-:W2:Y:S01]  /*0e50*/  LDS.64 R8, [UR4+0x20] ;  /* 0x00002004ff087984 */ /* 0x000ea20008000a00 */
[----:B0-----:R-:W-:Y:S02]  /*0e60*/  SEL R4, R4, RZ, P2 ;  /* 0x000000ff04047207 */ /* 0x001fe40001000000 */
[----:B------:R-:W-:-:S02]  /*0e70*/  ISETP.GT.AND P2, PT, R20, 0x60, PT ;  /* 0x000000601400780c */ /* 0x000fc40003f44270 */
[----:B-1----:R-:W-:Y:S02]  /*0e80*/  SEL R0, R0, RZ, P1 ;  /* 0x000000ff00007207 */ /* 0x002fe40000800000 */
[----:B------:R-:W-:Y:S02]  /*0e90*/  SEL R5, R5, RZ, P2 ;  /* 0x000000ff05057207 */ /* 0x000fe40001000000 */
[----:B------:R-:W-:Y:S02]  /*0ea0*/  IADD3 R0, PT, PT, R4, R0, R3 ;  /* 0x0000000004007210 */ /* 0x000fe40007ffe003 */
[----:B------:R-:W-:Y:S02]  /*0eb0*/  ISETP.GT.AND P1, PT, R20, 0xa0, PT ;  /* 0x000000a01400780c */ /* 0x000fe40003f24270 */
[----:B------:R-:W-:Y:S02]  /*0ec0*/  SEL R6, R6, RZ, P3 ;  /* 0x000000ff06067207 */ /* 0x000fe40001800000 */
[----:B------:R-:W-:-:S02]  /*0ed0*/  ISETP.GT.AND P2, PT, R20, 0xc0, PT ;  /* 0x000000c01400780c */ /* 0x000fc40003f44270 */
[----:B------:R-:W-:Y:S02]  /*0ee0*/  ISETP.GT.AND P3, PT, R20, 0xe0, PT ;  /* 0x000000e01400780c */ /* 0x000fe40003f64270 */
[----:B------:R-:W-:Y:S02]  /*0ef0*/  SEL R7, R7, RZ, P1 ;  /* 0x000000ff07077207 */ /* 0x000fe40000800000 */
[----:B------:R-:W-:Y:S02]  /*0f00*/  IADD3 R0, PT, PT, R6, R0, R5 ;  /* 0x0000000006007210 */ /* 0x000fe40007ffe005 */
[----:B--2---:R-:W-:Y:S02]  /*0f10*/  SEL R8, R8, RZ, P2 ;  /* 0x000000ff08087207 */ /* 0x004fe40001000000 */
[----:B------:R-:W-:Y:S02]  /*0f20*/  SEL R9, R9, RZ, P3 ;  /* 0x000000ff09097207 */ /* 0x000fe40001800000 */
[----:B------:R-:W-:-:S05]  /*0f30*/  IADD3 R0, PT, PT, R8, R0, R7 ;  /* 0x0000000008007210 */ /* 0x000fca0007ffe007 */
[----:B------:R-:W-:Y:S01]  /*0f40*/  IMAD.IADD R3, R0, 0x1, R9 ;  /* 0x0000000100037824 */ /* 0x000fe200078e0209 */
[----:B------:R-:W-:Y:S06]  /*0f50*/  BRA `(.L_x_17) ;  /* 0x0000002800747947 */ /* 0x000fec0003800000 */
.L_x_3:
[----:B------:R-:W0:Y:S01]  /*0f60*/  S2R R0, SR_TID.X ;  /* 0x0000000000007919 */ /* 0x000e220000002100 */
[----:B------:R-:W1:Y:S01]  /*0f70*/  LDC.64 R2, c[0x0][0x380] ;  /* 0x0000e000ff027b82 */ /* 0x000e620000000a00 */
[----:B0-----:R-:W-:-:S04]  /*0f80*/  IMAD.SHL.U32 R5, R0, 0x4, RZ ;  /* 0x0000000400057824 */ /* 0x001fc800078e00ff */
[----:B-1----:R-:W-:-:S05]  /*0f90*/  IMAD.WIDE.U32 R2, R5, 0x4, R2 ;  /* 0x0000000405027825 */ /* 0x002fca00078e0002 */
[----:B------:R-:W2:Y:S04]  /*0fa0*/  LDG.E.128.CONSTANT R4, desc[UR6][R2.64] ;  /* 0x0000000602047981 */ /* 0x000ea8000c1e9d00 */
[----:B------:R-:W3:Y:S04]  /*0fb0*/  LDG.E.128.CONSTANT R8, desc[UR6][R2.64+0x1000] ;  /* 0x0010000602087981 */ /* 0x000ee8000c1e9d00 */
[----:B------:R-:W4:Y:S04]  /*0fc0*/  LDG.E.128.CONSTANT R12, desc[UR6][R2.64+0x2000] ;  /* 0x00200006020c7981 */ /* 0x000f28000c1e9d00 */
[----:B------:R-:W5:Y:S01]  /*0fd0*/  LDG.E.128.CONSTANT R16, desc[UR6][R2.64+0x3000] ;  /* 0x0030000602107981 */ /* 0x000f62000c1e9d00 */
[----:B------:R-:W-:Y:S01]  /*0fe0*/  ISETP.GE.U32.AND P0, PT, R20, 0x2000, PT ;  /* 0x000020001400780c */ /* 0x000fe20003f06070 */
[----:B------:R-:W-:Y:S01]  /*0ff0*/  IMAD.MOV.U32 R23, RZ, RZ, 0x1000 ;  /* 0x00001000ff177424 */ /* 0x000fe200078e00ff */
[----:B--2---:R-:W-:-:S04]  /*1000*/  IADD3 R5, PT, PT, R6, R5, R4 ;  /* 0x0000000506057210 */ /* 0x004fc80007ffe004 */
[----:B---3--:R-:W-:-:S04]  /*1010*/  IADD3 R5, PT, PT, R8, R7, R5 ;  /* 0x0000000708057210 */ /* 0x008fc80007ffe005 */
[----:B------:R-:W-:-:S04]  /*1020*/  IADD3 R5, PT, PT, R10, R9, R5 ;  /* 0x000000090a057210 */ /* 0x000fc80007ffe005 */
[----:B----4-:R-:W-:-:S04]  /*1030*/  IADD3 R5, PT, PT, R12, R11, R5 ;  /* 0x0000000b0c057210 */ /* 0x010fc80007ffe005 */
[----:B------:R-:W-:-:S04]  /*1040*/  IADD3 R5, PT, PT, R14, R13, R5 ;  /* 0x0000000d0e057210 */ /* 0x000fc80007ffe005 */
[----:B-----5:R-:W-:-:S04]  /*1050*/  IADD3 R5, PT, PT, R16, R15, R5 ;  /* 0x0000000f10057210 */ /* 0x020fc80007ffe005 */
[----:B------:R-:W-:-:S05]  /*1060*/  IADD3 R5, PT, PT, R18, R17, R5 ;  /* 0x0000001112057210 */ /* 0x000fca0007ffe005 */
[----:B------:R-:W-:Y:S01]  /*1070*/  IMAD.IADD R21, R19, 0x1, R5 ;  /* 0x0000000113157824 */ /* 0x000fe200078e0205 */
[----:B------:R-:W-:Y:S06]  /*1080*/  @!P0 BRA `(.L_x_18) ;  /* 0x00000000005c8947 */ /* 0x000fec0003800000 */
[----:B------:R-:W0:Y:S01]  /*1090*/  LDC R24, c[0x0][0x390] ;  /* 0x0000e400ff187b82 */ /* 0x000e220000000800 */
[----:B------:R-:W-:Y:S02]  /*10a0*/  VIADD R22, R20, 0xfffff000 ;  /* 0xfffff00014167836 */ /* 0x000fe40000000000 */
[----:B------:R-:W-:-:S07]  /*10b0*/  IMAD.MOV.U32 R23, RZ, RZ, 0x1000 ;  /* 0x00001000ff177424 */ /* 0x000fce00078e00ff */
.L_x_20:
[----:B------:R-:W-:-:S05]  /*10c0*/  IMAD.WIDE R26, R23, 0x4, R2 ;  /* 0x00000004171a7825 */ /* 0x000fca00078e0202 */
[----:B------:R-:W2:Y:S04]  /*10d0*/  LDG.E.128.CONSTANT R12, desc[UR6][R26.64] ;  /* 0x000000061a0c7981 */ /* 0x000ea8000c1e9d00 */
[----:B------:R-:W3:Y:S04]  /*10e0*/  LDG.E.128.CONSTANT R16, desc[UR6][R26.64+0x1000] ;  /* 0x001000061a107981 */ /* 0x000ee8000c1e9d00 */
[----:B------:R-:W4:Y:S04]  /*10f0*/  LDG.E.128.CONSTANT R4, desc[UR6][R26.64+0x2000] ;  /* 0x002000061a047981 */ /* 0x000f28000c1e9d00 */
[----:B------:R-:W5:Y:S01]  /*1100*/  LDG.E.128.CONSTANT R8, desc[UR6][R26.64+0x3000] ;  /* 0x003000061a087981 */ /* 0x000f62000c1e9d00 */
[----:B0-----:R-:W-:Y:S01]  /*1110*/  IMAD.MOV.U32 R20, RZ, RZ, R24 ;  /* 0x000000ffff147224 */ /* 0x001fe200078e0018 */
[----:B--2---:R-:W-:-:S04]  /*1120*/  IADD3 R13, PT, PT, R13, R12, R21 ;  /* 0x0000000c0d0d7210 */ /* 0x004fc80007ffe015 */
[----:B------:R-:W-:-:S04]  /*1130*/  IADD3 R13, PT, PT, R15, R14, R13 ;  /* 0x0000000e0f0d7210 */ /* 0x000fc80007ffe00d */
[----:B---3--:R-:W-:-:S04]  /*1140*/  IADD3 R13, PT, PT, R17, R16, R13 ;  /* 0x00000010110d7210 */ /* 0x008fc80007ffe00d */
[----:B------:R-:W-:-:S04]  /*1150*/  IADD3 R13, PT, PT, R19, R18, R13 ;  /* 0x00000012130d7210 */ /* 0x000fc80007ffe00d */
[----:B----4-:R-:W-:Y:S01]  /*1160*/  IADD3 R13, PT, PT, R5, R4, R13 ;  /* 0x00000004050d7210 */ /* 0x010fe20007ffe00d */
[----:B------:R-:W-:-:S03]  /*1170*/  IMAD.IADD R4, R20, 0x1, -R23 ;  /* 0x0000000114047824 */ /* 0x000fc600078e0a17 */
[----:B------:R-:W-:Y:S02]  /*1180*/  IADD3 R13, PT, PT, R7, R6, R13 ;  /* 0x00000006070d7210 */ /* 0x000fe40007ffe00d */
[----:B------:R-:W-:Y:S02]  /*1190*/  ISETP.GE.AND P0, PT, R4, 0x1000, PT ;  /* 0x000010000400780c */ /* 0x000fe40003f06270 */
[----:B-----5:R-:W-:-:S04]  /*11a0*/  IADD3 R13, PT, PT, R9, R8, R13 ;  /* 0x00000008090d7210 */ /* 0x020fc80007ffe00d */
[----:B------:R-:W-:-:S07]  /*11b0*/  IADD3 R21, PT, PT, R11, R10, R13 ;  /* 0x0000000a0b157210 */ /* 0x000fce0007ffe00d */
[----:B------:R-:W-:Y:S05]  /*11c0*/  @!P0 BRA `(.L_x_19) ;  /* 0x0000000400fc8947 */ /* 0x000fea0003800000 */
[----:B------:R-:W-:-:S05]  /*11d0*/  VIADD R23, R23, 0x1000 ;  /* 0x0000100017177836 */ /* 0x000fca0000000000 */
[----:B------:R-:W-:-:S13]  /*11e0*/  ISETP.GT.AND P0, PT, R23, R22, PT ;  /* 0x000000161700720c */ /* 0x000fda0003f04270 */
[----:B------:R-:W-:Y:S05]  /*11f0*/  @!P0 BRA `(.L_x_20) ;  /* 0xfffffffc00b08947 */ /* 0x000fea000383ffff */
.L_x_18:
[----:B------:R-:W-:-:S13]  /*1200*/  ISETP.GE.AND P0, PT, R23, R20, PT ;  /* 0x000000141700720c */ /* 0x000fda0003f06270 */
[----:B------:R-:W-:Y:S05]  /*1210*/  @P0 BRA `(.L_x_19) ;  /* 0x0000000400e80947 */ /* 0x000fea0003800000 */
[----:B------:R-:W-:Y:S01]  /*1220*/  IMAD.IADD R9, R20, 0x1, -R23 ;  /* 0x0000000114097824 */ /* 0x000fe200078e0a17 */
[----:B------:R-:W-:Y:S04]  /*1230*/  BSSY.RECONVERGENT B1, `(.L_x_19) ;  /* 0x0000078000017945 */ /* 0x000fe80003800200 */
[----:B------:R-:W-:-:S13]  /*1240*/  ISETP.GE.AND P0, PT, R0, R9, PT ;  /* 0x000000090000720c */ /* 0x000fda0003f06270 */
[----:B------:R-:W-:Y:S05]  /*1250*/  @P0 BRA `(.L_x_21) ;  /* 0x0000000400d40947 */ /* 0x000fea0003800000 */
[----:B------:R-:W-:Y:S01]  /*1260*/  LOP3.LUT R2, RZ, R0, RZ, 0x33, !PT ;  /* 0x00000000ff027212 */ /* 0x000fe200078e33ff */
[----:B------:R-:W-:Y:S01]  /*1270*/  BSSY.RECONVERGENT B2, `(.L_x_22) ;  /* 0x0000015000027945 */ /* 0x000fe20003800200 */
[----:B------:R-:W-:Y:S02]  /*1280*/  IMAD.MOV.U32 R8, RZ, RZ, R0 ;  /* 0x000000ffff087224 */ /* 0x000fe400078e0000 */
[----:B------:R-:W-:-:S04]  /*1290*/  IADD3 R2, PT, PT, -R23, R20, R2 ;  /* 0x0000001417027210 */ /* 0x000fc80007ffe102 */
[C---:B------:R-:W-:Y:S02]  /*12a0*/  LOP3.LUT R3, R2.reuse, 0x300, RZ, 0xc0, !PT ;  /* 0x0000030002037812 */ /* 0x040fe400078ec0ff */
[----:B------:R-:W-:Y:S02]  /*12b0*/  ISETP.GE.U32.AND P1, PT, R2, 0x300, PT ;  /* 0x000003000200780c */ /* 0x000fe40003f26070 */
[----:B------:R-:W-:-:S13]  /*12c0*/  ISETP.NE.AND P0, PT, R3, 0x300, PT ;  /* 0x000003000300780c */ /* 0x000fda0003f05270 */
[----:B------:R-:W-:Y:S05]  /*12d0*/  @!P0 BRA `(.L_x_23) ;  /* 0x0000000000388947 */ /* 0x000fea0003800000 */
[----:B------:R-:W0:Y:S01]  /*12e0*/  LDC.64 R4, c[0x0][0x380] ;  /* 0x0000e000ff047b82 */ /* 0x000e220000000a00 */
[----:B------:R-:W-:Y:S01]  /*12f0*/  LEA.HI R2, R2, 0x1, RZ, 0x18 ;  /* 0x0000000102027811 */ /* 0x000fe200078fc0ff */
[----:B------:R-:W-:Y:S02]  /*1300*/  IMAD.IADD R7, R0, 0x1, R23 ;  /* 0x0000000100077824 */ /* 0x000fe400078e0217 */
[----:B------:R-:W-:Y:S01]  /*1310*/  IMAD.MOV.U32 R8, RZ, RZ, R0 ;  /* 0x000000ffff087224 */ /* 0x000fe200078e0000 */
[----:B------:R-:W-:-:S05]  /*1320*/  LOP3.LUT R2, R2, 0x3, RZ, 0xc0, !PT ;  /* 0x0000000302027812 */ /* 0x000fca00078ec0ff */
[----:B------:R-:W-:-:S07]  /*1330*/  IMAD.MOV R6, RZ, RZ, -R2 ;  /* 0x000000ffff067224 */ /* 0x000fce00078e0a02 */
.L_x_24:
[----:B0-----:R-:W-:-:S06]  /*1340*/  IMAD.WIDE.U32 R2, R7, 0x4, R4 ;  /* 0x0000000407027825 */ /* 0x001fcc00078e0004 */
[----:B------:R-:W2:Y:S01]  /*1350*/  LDG.E.CONSTANT R2, desc[UR6][R2.64] ;  /* 0x0000000602027981 */ /* 0x000ea2000c1e9900 */
[----:B------:R-:W-:Y:S02]  /*1360*/  VIADD R6, R6, 0x1 ;  /* 0x0000000106067836 */ /* 0x000fe40000000000 */
[----:B------:R-:W-:Y:S02]  /*1370*/  VIADD R8, R8, 0x100 ;  /* 0x0000010008087836 */ /* 0x000fe40000000000 */
[----:B------:R-:W-:Y:S01]  /*1380*/  VIADD R7, R7, 0x100 ;  /* 0x0000010007077836 */ /* 0x000fe20000000000 */
[----:B------:R-:W-:Y:S01]  /*1390*/  ISETP.NE.AND P0, PT, R6, RZ, PT ;  /* 0x000000ff0600720c */ /* 0x000fe20003f05270 */
[----:B--2---:R-:W-:-:S12]  /*13a0*/  IMAD.IADD R21, R2, 0x1, R21 ;  /* 0x0000000102157824 */ /* 0x004fd800078e0215 */
[----:B------:R-:W-:Y:S05]  /*13b0*/  @P0 BRA `(.L_x_24) ;  /* 0xfffffffc00e00947 */ /* 0x000fea000383ffff */
.L_x_23:
[----:B------:R-:W-:Y:S05]  /*13c0*/  BSYNC.RECONVERGENT B2 ;  /* 0x0000000000027941 */ /* 0x000fea0003800200 */
.L_x_22:
[----:B------:R-:W-:Y:S05]  /*13d0*/  @!P1 BRA `(.L_x_21) ;  /* 0x0000000400749947 */ /* 0x000fea0003800000 */
[----:B------:R-:W0:Y:S01]  /*13e0*/  LDCU.64 UR4, c[0x0][0x380] ;  /* 0x00007000ff0477ac */ /* 0x000e220008000a00 */
[----:B------:R-:W-:Y:S01]  /*13f0*/  IMAD.IADD R5, R9, 0x1, -R8 ;  /* 0x0000000109057824 */ /* 0x000fe200078e0a08 */
[C---:B------:R-:W-:Y:S01]  /*1400*/  IADD3 R3, P0, PT, R8.reuse, R23, RZ ;  /* 0x0000001708037210 */ /* 0x040fe20007f1e0ff */
[----:B------:R-:W-:Y:S01]  /*1410*/  BSSY.RECONVERGENT B2, `(.L_x_25) ;  /* 0x0000033000027945 */ /* 0x000fe20003800200 */
[----:B------:R-:W-:Y:S02]  /*1420*/  IMAD.IADD R23, R8, 0x1, R23 ;  /* 0x0000000108177824 */ /* 0x000fe400078e0217 */
[----:B------:R-:W-:Y:S01]  /*1430*/  ISETP.GT.AND P1, PT, R5, 0xc00, PT ;  /* 0x00000c000500780c */ /* 0x000fe20003f24270 */
[----:B------:R-:W-:Y:S01]  /*1440*/  IMAD.X R4, RZ, RZ, RZ, P0 ;  /* 0x000000ffff047224 */ /* 0x000fe200000e06ff */
[----:B0-----:R-:W-:-:S04]  /*1450*/  LEA R2, P0, R3, UR4, 0x2 ;  /* 0x0000000403027c11 */ /* 0x001fc8000f8010ff */
[----:B------:R-:W-:Y:S02]  /*1460*/  LEA.HI.X R3, R3, UR5, R4, 0x2, P0 ;  /* 0x0000000503037c11 */ /* 0x000fe400080f1404 */
[----:B------:R-:W-:-:S05]  /*1470*/  IADD3 R2, P0, PT, R2, 0x800, RZ ;  /* 0x0000080002027810 */ /* 0x000fca0007f1e0ff */
[----:B------:R-:W-:Y:S01]  /*1480*/  IMAD.X R3, RZ, RZ, R3, P0 ;  /* 0x000000ffff037224 */ /* 0x000fe200000e0603 */
[----:B------:R-:W-:Y:S01]  /*1490*/  PLOP3.LUT P0, PT, PT, PT, PT, 0x80, 0x8 ;  /* 0x000000000008781c */ /* 0x000fe20003f0f070 */
[----:B------:R-:W-:-:S12]  /*14a0*/  @!P1 BRA `(.L_x_26) ;  /* 0x0000000000a49947 */ /* 0x000fd80003800000 */
[----:B------:R-:W-:Y:S01]  /*14b0*/  PLOP3.LUT P0, PT, PT, PT, PT, 0x8, 0x80 ;  /* 0x000000000080781c */ /* 0x000fe20003f0e170 */
[----:B------:R-:W-:-:S12]  /*14c0*/  VIADD R11, R9, 0xfffff400 ;  /* 0xfffff400090b7836 */ /* 0x000fd80000000000 */
.L_x_27:
[----:B------:R-:W0:Y:S01]  /*14d0*/  LDC.64 R4, c[0x0][0x380] ;  /* 0x0000e000ff047b82 */ /* 0x000e220000000a00 */
[C---:B------:R-:W-:Y:S01]  /*14e0*/  VIADD R27, R23.reuse, 0x400 ;  /* 0x00000400171b7836 */ /* 0x040fe20000000000 */
[----:B------:R-:W2:Y:S01]  /*14f0*/  LDG.E.CONSTANT R12, desc[UR6][R2.64+-0x400] ;  /* 0xfffc0006020c7981 */ /* 0x000ea2000c1e9900 */
[----:B------:R-:W-:-:S03]  /*1500*/  VIADD R7, R23, 0x800 ;  /* 0x0000080017077836 */ /* 0x000fc60000000000 */
[----:B------:R-:W3:Y:S04]  /*1510*/  LDG.E.CONSTANT R18, desc[UR6][R2.64] ;  /* 0x0000000602127981 */ /* 0x000ee8000c1e9900 */
[----:B------:R-:W3:Y:S04]  /*1520*/  LDG.E.CONSTANT R17, desc[UR6][R2.64+0x400] ;  /* 0x0004000602117981 */ /* 0x000ee8000c1e9900 */
[----:B------:R-:W4:Y:S01]  /*1530*/  LDG.E.CONSTANT R15, desc[UR6][R2.64+0xc00] ;  /* 0x000c0006020f7981 */ /* 0x000f22000c1e9900 */
[----:B------:R-:W-:-:S03]  /*1540*/  VIADD R29, R23, 0xc00 ;  /* 0x00000c00171d7836 */ /* 0x000fc60000000000 */
[----:B------:R-:W5:Y:S04]  /*1550*/  LDG.E.CONSTANT R14, desc[UR6][R2.64+0x1000] ;  /* 0x00100006020e7981 */ /* 0x000f68000c1e9900 */
[----:B------:R-:W5:Y:S01]  /*1560*/  LDG.E.CONSTANT R13, desc[UR6][R2.64+0x1400] ;  /* 0x00140006020d7981 */ /* 0x000f62000c1e9900 */
[----:B0-----:R-:W-:-:S03]  /*1570*/  IMAD.WIDE.U32 R24, R23, 0x4, R4 ;  /* 0x0000000417187825 */ /* 0x001fc600078e0004 */
[----:B------:R-:W5:Y:S04]  /*1580*/  LDG.E.CONSTANT R19, desc[UR6][R2.64+0x1c00] ;  /* 0x001c000602137981 */ /* 0x000f68000c1e9900 */
[----:B------:R-:W2:Y:S01]  /*1590*/  LDG.E.CONSTANT R10, desc[UR6][R24.64] ;  /* 0x00000006180a7981 */ /* 0x000ea2000c1e9900 */
[----:B------:R-:W-:-:S03]  /*15a0*/  IMAD.WIDE.U32 R26, R27, 0x4, R4 ;  /* 0x000000041b1a7825 */ /* 0x000fc600078e0004 */
[----:B------:R-:W5:Y:S01]  /*15b0*/  LDG.E.CONSTANT R20, desc[UR6][R2.64+0x2400] ;  /* 0x0024000602147981 */ /* 0x000f62000c1e9900 */
[----:B------:R-:W-:-:S03]  /*15c0*/  IMAD.WIDE.U32 R6, R7, 0x4, R4 ;  /* 0x0000000407067825 */ /* 0x000fc600078e0004 */
[----:B------:R-:W4:Y:S01]  /*15d0*/  LDG.E.CONSTANT R16, desc[UR6][R26.64] ;  /* 0x000000061a107981 */ /* 0x000f22000c1e9900 */
[----:B------:R-:W-:-:S03]  /*15e0*/  IMAD.WIDE.U32 R4, R29, 0x4, R4 ;  /* 0x000000041d047825 */ /* 0x000fc600078e0004 */
[----:B------:R-:W5:Y:S04]  /*15f0*/  LDG.E.CONSTANT R6, desc[UR6][R6.64] ;  /* 0x0000000606067981 */ /* 0x000f68000c1e9900 */
[----:B------:R-:W5:Y:S04]  /*1600*/  LDG.E.CONSTANT R25, desc[UR6][R2.64+0x2000] ;  /* 0x0020000602197981 */ /* 0x000f68000c1e9900 */
[----:B------:R0:W5:Y:S04]  /*1610*/  LDG.E.CONSTANT R5, desc[UR6][R4.64] ;  /* 0x0000000604057981 */ /* 0x000168000c1e9900 */
[----:B------:R-:W5:Y:S04]  /*1620*/  LDG.E.CONSTANT R24, desc[UR6][R2.64+0x2c00] ;  /* 0x002c000602187981 */ /* 0x000f68000c1e9900 */
[----:B------:R-:W5:Y:S04]  /*1630*/  LDG.E.CONSTANT R27, desc[UR6][R2.64+0x3000] ;  /* 0x00300006021b7981 */ /* 0x000f68000c1e9900 */
[----:B------:R1:W5:Y:S01]  /*1640*/  LDG.E.CONSTANT R22, desc[UR6][R2.64+0x3400] ;  /* 0x0034000602167981 */ /* 0x000362000c1e9900 */
[----:B------:R-:W-:-:S05]  /*1650*/  VIADD R8, R8, 0x1000 ;  /* 0x0000100008087836 */ /* 0x000fca0000000000 */
[----:B------:R-:W-:Y:S02]  /*1660*/  ISETP.GE.AND P1, PT, R8, R11, PT ;  /* 0x0000000b0800720c */ /* 0x000fe40003f26270 */
[----:B0-----:R-:W-:Y:S01]  /*1670*/  IADD3 R4, P2, PT, R2, 0x4000, RZ ;  /* 0x0000400002047810 */ /* 0x001fe20007f5e0ff */
[----:B------:R-:W-:-:S04]  /*1680*/  VIADD R23, R23, 0x1000 ;  /* 0x0000100017177836 */ /* 0x000fc80000000000 */
[----:B-1----:R-:W-:Y:S02]  /*1690*/  IMAD.X R3, RZ, RZ, R3, P2 ;  /* 0x000000ffff037224 */ /* 0x002fe400010e0603 */
[----:B------:R-:W-:Y:S01]  /*16a0*/  IMAD.MOV.U32 R2, RZ, RZ, R4 ;  /* 0x000000ffff027224 */ /* 0x000fe200078e0004 */
[----:B--2---:R-:W-:-:S04]  /*16b0*/  IADD3 R10, PT, PT, R12, R10, R21 ;  /* 0x0000000a0c0a7210 */ /* 0x004fc80007ffe015 */
[----:B---3--:R-:W-:-:S04]  /*16c0*/  IADD3 R10, PT, PT, R17, R18, R10 ;  /* 0x00000012110a7210 */ /* 0x008fc80007ffe00a */
[----:B----4-:R-:W-:-:S04]  /*16d0*/  IADD3 R10, PT, PT, R15, R16, R10 ;  /* 0x000000100f0a7210 */ /* 0x010fc80007ffe00a */
[----:B-----5:R-:W-:-:S04]  /*16e0*/  IADD3 R10, PT, PT, R13, R14, R10 ;  /* 0x0000000e0d0a7210 */ /* 0x020fc80007ffe00a */
[----:B------:R-:W-:-:S04]  /*16f0*/  IADD3 R6, PT, PT, R19, R6, R10 ;  /* 0x0000000613067210 */ /* 0x000fc80007ffe00a */
[----:B------:R-:W-:-:S04]  /*1700*/  IADD3 R6, PT, PT, R20, R25, R6 ;  /* 0x0000001914067210 */ /* 0x000fc80007ffe006 */
[----:B------:R-:W-:-:S04]  /*1710*/  IADD3 R5, PT, PT, R24, R5, R6 ;  /* 0x0000000518057210 */ /* 0x000fc80007ffe006 */
[----:B------:R-:W-:Y:S01]  /*1720*/  IADD3 R21, PT, PT, R22, R27, R5 ;  /* 0x0000001b16157210 */ /* 0x000fe20007ffe005 */
[----:B------:R-:W-:Y:S06]  /*1730*/  @!P1 BRA `(.L_x_27) ;  /* 0xfffffffc00649947 */ /* 0x000fec000383ffff */
.L_x_26:
[----:B------:R-:W-:Y:S05]  /*1740*/  BSYNC.RECONVERGENT B2 ;  /* 0x0000000000027941 */ /* 0x000fea0003800200 */
.L_x_25:
[----:B------:R-:W-:Y:S01]  /*1750*/  IMAD.IADD R4, R9, 0x1, -R8 ;  /* 0x0000000109047824 */ /* 0x000fe200078e0a08 */
[----:B------:R-:W-:Y:S04]  /*1760*/  BSSY.RECONVERGENT B2, `(.L_x_28) ;  /* 0x000001a000027945 */ /* 0x000fe80003800200 */
[----:B------:R-:W-:-:S13]  /*1770*/  ISETP.GT.AND P1, PT, R4, 0x400, PT ;  /* 0x000004000400780c */ /* 0x000fda0003f24270 */
[----:B------:R-:W-:Y:S05]  /*1780*/  @!P1 BRA `(.L_x_29) ;  /* 0x00000000005c9947 */ /* 0x000fea0003800000 */
[----:B------:R-:W0:Y:S01]  /*1790*/  LDC.64 R6, c[0x0][0x380] ;  /* 0x0000e000ff067b82 */ /* 0x000e220000000a00 */
[C---:B------:R-:W-:Y:S01]  /*17a0*/  VIADD R11, R23.reuse, 0x400 ;  /* 0x00000400170b7836 */ /* 0x040fe20000000000 */
[----:B------:R-:W2:Y:S04]  /*17b0*/  LDG.E.CONSTANT R10, desc[UR6][R2.64+-0x400] ;  /* 0xfffc0006020a7981 */ /* 0x000ea8000c1e9900 */
[----:B------:R-:W3:Y:S04]  /*17c0*/  LDG.E.CONSTANT R12, desc[UR6][R2.64+0x400] ;  /* 0x00040006020c7981 */ /* 0x000ee8000c1e9900 */
[----:B------:R-:W4:Y:S04]  /*17d0*/  LDG.E.CONSTANT R13, desc[UR6][R2.64+0xc00] ;  /* 0x000c0006020d7981 */ /* 0x000f28000c1e9900 */
[----:B------:R-:W5:Y:S04]  /*17e0*/  LDG.E.CONSTANT R15, desc[UR6][R2.64+0x1000] ;  /* 0x00100006020f7981 */ /* 0x000f68000c1e9900 */
[----:B------:R1:W5:Y:S01]  /*17f0*/  LDG.E.CONSTANT R14, desc[UR6][R2.64+0x1400] ;  /* 0x00140006020e7981 */ /* 0x000362000c1e9900 */
[----:B0-----:R-:W-:-:S04]  /*1800*/  IMAD.WIDE.U32 R4, R23, 0x4, R6 ;  /* 0x0000000417047825 */ /* 0x001fc800078e0006 */
[----:B------:R-:W-:Y:S02]  /*1810*/  IMAD.WIDE.U32 R6, R11, 0x4, R6 ;  /* 0x000000040b067825 */ /* 0x000fe400078e0006 */
[----:B------:R-:W2:Y:S04]  /*1820*/  LDG.E.CONSTANT R4, desc[UR6][R4.64] ;  /* 0x0000000604047981 */ /* 0x000ea8000c1e9900 */
[----:B------:R-:W3:Y:S04]  /*1830*/  LDG.E.CONSTANT R11, desc[UR6][R2.64] ;  /* 0x00000006020b7981 */ /* 0x000ee8000c1e9900 */
[----:B------:R-:W4:Y:S01]  /*1840*/  LDG.E.CONSTANT R7, desc[UR6][R6.64] ;  /* 0x0000000606077981 */ /* 0x000f22000c1e9900 */
[----:B------:R-:W-:Y:S01]  /*1850*/  PLOP3.LUT P0, PT, PT, PT, PT, 0x8, 0x80 ;  /* 0x000000000080781c */ /* 0x000fe20003f0e170 */
[----:B------:R-:W-:-:S02]  /*1860*/  VIADD R8, R8, 0x800 ;  /* 0x0000080008087836 */ /* 0x000fc40000000000 */
[----:B------:R-:W-:Y:S01]  /*1870*/  VIADD R23, R23, 0x800 ;  /* 0x0000080017177836 */ /* 0x000fe20000000000 */
[----:B--2---:R-:W-:Y:S02]  /*1880*/  IADD3 R10, PT, PT, R10, R4, R21 ;  /* 0x000000040a0a7210 */ /* 0x004fe40007ffe015 */
[----:B------:R-:W-:Y:S02]  /*1890*/  IADD3 R4, P1, PT, R2, 0x2000, RZ ;  /* 0x0000200002047810 */ /* 0x000fe40007f3e0ff */
[----:B---3--:R-:W-:-:S03]  /*18a0*/  IADD3 R10, PT, PT, R12, R11, R10 ;  /* 0x0000000b0c0a7210 */ /* 0x008fc60007ffe00a */
[----:B------:R-:W-:Y:S01]  /*18b0*/  IMAD.X R5, RZ, RZ, R3, P1 ;  /* 0x000000ffff057224 */ /* 0x000fe200008e0603 */
[----:B----4-:R-:W-:Y:S01]  /*18c0*/  IADD3 R10, PT, PT, R13, R7, R10 ;  /* 0x000000070d0a7210 */ /* 0x010fe20007ffe00a */
[----:B-1----:R-:W-:Y:S02]  /*18d0*/  IMAD.MOV.U32 R2, RZ, RZ, R4 ;  /* 0x000000ffff027224 */ /* 0x002fe400078e0004 */
[----:B------:R-:W-:Y:S01]  /*18e0*/  IMAD.MOV.U32 R3, RZ, RZ, R5 ;  /* 0x000000ffff037224 */ /* 0x000fe200078e0005 */
[----:B-----5:R-:W-:-:S07]  /*18f0*/  IADD3 R21, PT, PT, R14, R15, R10 ;  /* 0x0000000f0e157210 */ /* 0x020fce0007ffe00a */
.L_x_29:
[----:B------:R-:W-:Y:S05]  /*1900*/  BSYNC.RECONVERGENT B2 ;  /* 0x0000000000027941 */ /* 0x000fea0003800200 */
.L_x_28:
[----:B------:R-:W-:-:S13]  /*1910*/  ISETP.LT.OR P0, PT, R8, R9, P0 ;  /* 0x000000090800720c */ /* 0x000fda0000701670 */
[----:B------:R-:W-:Y:S05]  /*1920*/  @!P0 BRA `(.L_x_21) ;  /* 0x0000000000208947 */ /* 0x000fea0003800000 */
[----:B------:R-:W0:Y:S01]  /*1930*/  LDC.64 R4, c[0x0][0x380] ;  /* 0x0000e000ff047b82 */ /* 0x000e220000000a00 */
[----:B------:R-:W2:Y:S04]  /*1940*/  LDG.E.CONSTANT R6, desc[UR6][R2.64+-0x400] ;  /* 0xfffc000602067981 */ /* 0x000ea8000c1e9900 */
[----:B------:R-:W3:Y:S04]  /*1950*/  LDG.E.CONSTANT R7, desc[UR6][R2.64] ;  /* 0x0000000602077981 */ /* 0x000ee8000c1e9900 */
[----:B------:R-:W3:Y:S01]  /*1960*/  LDG.E.CONSTANT R8, desc[UR6][R2.64+0x400] ;  /* 0x0004000602087981 */ /* 0x000ee2000c1e9900 */
[----:B0-----:R-:W-:-:S06]  /*1970*/  IMAD.WIDE.U32 R4, R23, 0x4, R4 ;  /* 0x0000000417047825 */ /* 0x001fcc00078e0004 */
[----:B------:R-:W2:Y:S02]  /*1980*/  LDG.E.CONSTANT R4, desc[UR6][R4.64] ;  /* 0x0000000604047981 */ /* 0x000ea4000c1e9900 */
[----:B--2---:R-:W-:-:S04]  /*1990*/  IADD3 R6, PT, PT, R6, R4, R21 ;  /* 0x0000000406067210 */ /* 0x004fc80007ffe015 */
[----:B---3--:R-:W-:-:S07]  /*19a0*/  IADD3 R21, PT, PT, R8, R7, R6 ;  /* 0x0000000708157210 */ /* 0x008fce0007ffe006 */
.L_x_21:
[----:B------:R-:W-:Y:S05]  /*19b0*/  BSYNC.RECONVERGENT B1 ;  /* 0x0000000000017941 */ /* 0x000fea0003800200 */
.L_x_19:
[----:B------:R-:W0:Y:S01]  /*19c0*/  S2R R8, SR_LANEID ;  /* 0x0000000000087919 */ /* 0x000e220000000000 */
[----:B------:R-:W1:Y:S01]  /*19d0*/  SHFL.DOWN PT, R2, R21, 0x1, 0x1f ;  /* 0x08201f0015027f89 */ /* 0x000e6200000e0000 */
[C---:B0-----:R-:W-:Y:S02]  /*19e0*/  ISETP.GT.AND P0, PT, R8.reuse, 0x1e, PT ;  /* 0x0000001e0800780c */ /* 0x041fe40003f04270 */
[----:B------:R-:W-:Y:S02]  /*19f0*/  ISETP.NE.AND P1, PT, R8, RZ, PT ;  /* 0x000000ff0800720c */ /* 0x000fe40003f25270 */
[----:B-1----:R-:W-:Y:S02]  /*1a00*/  SEL R2, R2, RZ, !P0 ;  /* 0x000000ff02027207 */ /* 0x002fe40004000000 */
[----:B------:R-:W-:-:S03]  /*1a10*/  ISETP.GT.AND P0, PT, R8, 0x1d, PT ;  /* 0x0000001d0800780c */ /* 0x000fc60003f04270 */
[----:B------:R-:W-:-:S05]  /*1a20*/  IMAD.IADD R2, R2, 0x1, R21 ;  /* 0x0000000102027824 */ /* 0x000fca00078e0215 */
[----:B------:R-:W0:Y:S01]  /*1a30*/  SHFL.DOWN PT, R3, R2, 0x2, 0x1f ;  /* 0x08401f0002037f89 */ /* 0x000e2200000e0000 */
[----:B------:R-:W-:Y:S01]  /*1a40*/  @!P1 MOV R6, 0x400 ;  /* 0x0000040000069802 */ /* 0x000fe20000000f00 */
[----:B------:R-:W1:Y:S01]  /*1a50*/  @!P1 S2R R7, SR_CgaCtaId ;  /* 0x0000000000079919 */ /* 0x000e620000008800 */
[----:B0-----:R-:W-:Y:S02]  /*1a60*/  SEL R3, R3, RZ, !P0 ;  /* 0x000000ff03037207 */ /* 0x001fe40004000000 */
[----:B------:R-:W-:-:S03]  /*1a70*/  ISETP.GT.AND P0, PT, R8, 0x1b, PT ;  /* 0x0000001b0800780c */ /* 0x000fc60003f04270 */
[----:B------:R-:W-:-:S05]  /*1a80*/  IMAD.IADD R3, R2, 0x1, R3 ;  /* 0x0000000102037824 */ /* 0x000fca00078e0203 */
[----:B------:R-:W0:Y:S01]  /*1a90*/  SHFL.DOWN PT, R4, R3, 0x4, 0x1f ;  /* 0x08801f0003047f89 */ /* 0x000e2200000e0000 */
[----:B-1----:R-:W-:Y:S02]  /*1aa0*/  @!P1 LEA R6, R7, R6, 0x18 ;  /* 0x0000000607069211 */ /* 0x002fe400078ec0ff */
[----:B0-----:R-:W-:Y:S02]  /*1ab0*/  SEL R4, R4, RZ, !P0 ;  /* 0x000000ff04047207 */ /* 0x001fe40004000000 */
[----:B------:R-:W-:-:S03]  /*1ac0*/  ISETP.GT.AND P0, PT, R8, 0x17, PT ;  /* 0x000000170800780c */ /* 0x000fc60003f04270 */
[----:B------:R-:W-:Y:S01]  /*1ad0*/  IMAD.IADD R4, R3, 0x1, R4 ;  /* 0x0000000103047824 */ /* 0x000fe200078e0204 */
[----:B------:R-:W-:-:S04]  /*1ae0*/  @!P1 SHF.R.U32.HI R3, RZ, 0x3, R0 ;  /* 0x00000003ff039819 */ /* 0x000fc80000011600 */
        /* <DEDUP_REMOVED lines=13> */
[----:B------:R-:W0:Y:S01]  /*1bc0*/  S2UR UR5, SR_CgaCtaId ;  /* 0x00000000000579c3 */ /* 0x000e220000008800 */
[----:B------:R-:W-:Y:S02]  /*1bd0*/  UMOV UR4, 0x400 ;  /* 0x0000040000047882 */ /* 0x000fe40000000000 */
[----:B0-----:R-:W-:-:S09]  /*1be0*/  ULEA UR4, UR5, UR4, 0x18 ;  /* 0x0000000405047291 */ /* 0x001fd2000f8ec0ff */
[----:B------:R-:W-:Y:S04]  /*1bf0*/  LDS R0, [UR4+0xc] ;  /* 0x00000c04ff007984 */ /* 0x000fe80008000800 */
[----:B---3--:R-:W0:Y:S04]  /*1c00*/  LDS.128 R4, [UR4+0x10] ;  /* 0x00001004ff047984 */ /* 0x008e280008000c00 */
[----:B------:R-:W1:Y:S01]  /*1c10*/  LDS.64 R8, [UR4+0x20] ;  /* 0x00002004ff087984 */ /* 0x000e620008000a00 */
[----:B0-----:R-:W-:-:S04]  /*1c20*/  IADD3 R0, PT, PT, R4, R0, R3 ;  /* 0x0000000004007210 */ /* 0x001fc80007ffe003 */
[----:B------:R-:W-:-:S04]  /*1c30*/  IADD3 R0, PT, PT, R6, R0, R5 ;  /* 0x0000000006007210 */ /* 0x000fc80007ffe005 */
[----:B-1----:R-:W-:-:S05]  /*1c40*/  IADD3 R0, PT, PT, R8, R0, R7 ;  /* 0x0000000008007210 */ /* 0x002fca0007ffe007 */
[----:B------:R-:W-:Y:S01]  /*1c50*/  IMAD.IADD R3, R0, 0x1, R9 ;  /* 0x0000000100037824 */ /* 0x000fe200078e0209 */
[----:B------:R-:W-:Y:S06]  /*1c60*/  BRA `(.L_x_17) ;  /* 0x0000001c00307947 */ /* 0x000fec0003800000 */
.L_x_2:
        /* <DEDUP_REMOVED lines=12> */
.L_x_32:
[----:B------:R-:W-:Y:S05]  /*1d30*/  BSYNC.RECONVERGENT B1 ;  /* 0x0000000000017941 */ /* 0x000fea0003800200 */
.L_x_31:
        /* <DEDUP_REMOVED lines=16> */
.L_x_37:
        /* <DEDUP_REMOVED lines=9> */
.L_x_36:
[----:B------:R-:W-:Y:S05]  /*1ed0*/  BSYNC.RECONVERGENT B2 ;  /* 0x0000000000027941 */ /* 0x000fea0003800200 */
.L_x_35:
        /* <DEDUP_REMOVED lines=8> */
.L_x_40:
        /* <DEDUP_REMOVED lines=35> */
.L_x_39:
[----:B------:R-:W-:Y:S05]  /*2190*/  BSYNC.RECONVERGENT B2 ;  /* 0x0000000000027941 */ /* 0x000fea0003800200 */
.L_x_38:
        /* <DEDUP_REMOVED lines=22> */
.L_x_42:
[----:B------:R-:W-:Y:S05]  /*2300*/  BSYNC.RECONVERGENT B2 ;  /* 0x0000000000027941 */ /* 0x000fea0003800200 */
.L_x_41:
        /* <DEDUP_REMOVED lines=10> */
.L_x_34:
[----:B------:R-:W-:Y:S05]  /*23b0*/  BSYNC.RECONVERGENT B1 ;  /* 0x0000000000017941 */ /* 0x000fea0003800200 */
.L_x_33:
        /* <DEDUP_REMOVED lines=38> */
[----:B------:R-:W0:Y:S04]  /*2620*/  LDS.128 R4, [UR4+0x10] ;  /* 0x00001004ff047984 */ /* 0x000e280008000c00 */
[----:B------:R-:W1:Y:S01]  /*2630*/  LDS.64 R8, [UR4+0x20] ;  /* 0x00002004ff087984 */ /* 0x000e620008000a00 */
[----:B0-----:R-:W-:-:S04]  /*2640*/  IADD3 R0, PT, PT, R4, R0, R3 ;  /* 0x0000000004007210 */ /* 0x001fc80007ffe003 */
[----:B------:R-:W-:-:S04]  /*2650*/  IADD3 R0, PT, PT, R6, R0, R5 ;  /* 0x0000000006007210 */ /* 0x000fc80007ffe005 */
[----:B-1----:R-:W-:-:S05]  /*2660*/  IADD3 R0, PT, PT, R8, R0, R7 ;  /* 0x0000000008007210 */ /* 0x002fca0007ffe007 */
[----:B--2---:R-:W-:Y:S01]  /*2670*/  IMAD.IADD R3, R0, 0x1, R9 ;  /* 0x0000000100037824 */ /* 0x004fe200078e0209 */
[----:B------:R-:W-:Y:S06]  /*2680*/  BRA `(.L_x_17) ;  /* 0x0000001000a87947 */ /* 0x000fec0003800000 */
.L_x_43:
        /* <DEDUP_REMOVED lines=16> */
[----:B------:R-:W1:Y:S02]  /*2790*/  SHFL.DOWN PT, R2, R3, 0x2, R7 ;  /* 0x0840000003027989 */ /* 0x000e6400000e0007 */
[----:B-1----:R-:W-:Y:S02]  /*27a0*/  SEL R2, R2, RZ, !P0 ;  /* 0x000000ff02027207 */ /* 0x002fe40004000000 */
[----:B------:R-:W-:-:S03]  /*27b0*/  ISETP.GT.AND P0, PT, R8, R7, PT ;  /* 0x000000070800720c */ /* 0x000fc60003f04270 */
[----:B------:R-:W-:Y:S01]  /*27c0*/  IMAD.IADD R2, R3, 0x1, R2 ;  /* 0x0000000103027824 */ /* 0x000fe200078e0202 */
[----:B------:R-:W-:-:S04]  /*27d0*/  @!P1 SHF.R.U32.HI R3, RZ, 0x3, R9 ;  /* 0x00000003ff039819 */ /* 0x000fc80000011609 */
[----:B------:R-:W1:Y:S02]  /*27e0*/  SHFL.DOWN PT, R4, R2, 0x4, R7 ;  /* 0x0880000002047989 */ /* 0x000e6400000e0007 */
[----:B-1----:R-:W-:Y:S01]  /*27f0*/  SEL R5, R4, RZ, !P0 ;  /* 0x000000ff04057207 */ /* 0x002fe20004000000 */
[C---:B------:R-:W-:Y:S02]  /*2800*/  VIADD R4, R6.reuse, 0x8 ;  /* 0x0000000806047836 */ /* 0x040fe40000000000 */
[----:B------:R-:W-:Y:S02]  /*2810*/  VIADD R6, R6, 0x10 ;  /* 0x0000001006067836 */ /* 0x000fe40000000000 */
[----:B------:R-:W-:Y:S01]  /*2820*/  IMAD.IADD R5, R2, 0x1, R5 ;  /* 0x0000000102057824 */ /* 0x000fe200078e0205 */
[----:B------:R-:W-:Y:S02]  /*2830*/  ISETP.GT.AND P0, PT, R4, R7, PT ;  /* 0x000000070400720c */ /* 0x000fe40003f04270 */
[----:B------:R-:W-:-:S02]  /*2840*/  @!P1 MOV R4, 0x400 ;  /* 0x0000040000049802 */ /* 0x000fc40000000f00 */
[----:B------:R-:W1:Y:S02]  /*2850*/  SHFL.DOWN PT, R0, R5, 0x8, R7 ;  /* 0x0900000005007989 */ /* 0x000e6400000e0007 */
[----:B0-----:R-:W-:Y:S02]  /*2860*/  @!P1 LEA R11, R11, R4, 0x18 ;  /* 0x000000040b0b9211 */ /* 0x001fe400078ec0ff */
[----:B------:R-:W-:-:S05]  /*2870*/  @!P1 LOP3.LUT R4, R3, 0x7c, RZ, 0xc0, !PT ;  /* 0x0000007c03049812 */ /* 0x000fca00078ec0ff */
[----:B------:R-:W-:Y:S01]  /*2880*/  @!P1 IMAD.IADD R4, R4, 0x1, R11 ;  /* 0x0000000104049824 */ /* 0x000fe200078e020b */
[----:B-1----:R-:W-:Y:S02]  /*2890*/  SEL R0, R0, RZ, !P0 ;  /* 0x000000ff00007207 */ /* 0x002fe40004000000 */
        /* <DEDUP_REMOVED lines=15> */
[----:B-1----:R-:W0:Y:S04]  /*2990*/  LDS.128 R4, [UR4+0x10] ;  /* 0x00001004ff047984 */ /* 0x002e280008000c00 */
        /* <DEDUP_REMOVED lines=18> */
.L_x_30:
[----:B------:R-:W0:Y:S01]  /*2ac0*/  S2R R0, SR_TID.X ;  /* 0x0000000000007919 */ /* 0x000e220000002100 */
[----:B------:R-:W0:Y:S02]  /*2ad0*/  LDC.64 R2, c[0x0][0x380] ;  /* 0x0000e000ff027b82 */ /* 0x000e240000000a00 */
[----:B0-----:R-:W-:-:S05]  /*2ae0*/  IMAD.WIDE.U32 R2, R0, 0x4, R2 ;  /* 0x0000000400027825 */ /* 0x001fca00078e0002 */
[----:B------:R-:W2:Y:S04]  /*2af0*/  LDG.E.CONSTANT R19, desc[UR6][R2.64] ;  /* 0x0000000602137981 */ /* 0x000ea8000c1e9900 */
[----:B------:R-:W2:Y:S04]  /*2b00*/  LDG.E.CONSTANT R4, desc[UR6][R2.64+0x400] ;  /* 0x0004000602047981 */ /* 0x000ea8000c1e9900 */
[----:B------:R-:W2:Y:S04]  /*2b10*/  LDG.E.CONSTANT R5, desc[UR6][R2.64+0x800] ;  /* 0x0008000602057981 */ /* 0x000ea8000c1e9900 */
[----:B------:R-:W3:Y:S04]  /*2b20*/  LDG.E.CONSTANT R6, desc[UR6][R2.64+0xc00] ;  /* 0x000c000602067981 */ /* 0x000ee8000c1e9900 */
[----:B------:R-:W3:Y:S04]  /*2b30*/  LDG.E.CONSTANT R7, desc[UR6][R2.64+0x1000] ;  /* 0x0010000602077981 */ /* 0x000ee8000c1e9900 */
[----:B------:R-:W4:Y:S04]  /*2b40*/  LDG.E.CONSTANT R8, desc[UR6][R2.64+0x1400] ;  /* 0x0014000602087981 */ /* 0x000f28000c1e9900 */
[----:B------:R-:W4:Y:S04]  /*2b50*/  LDG.E.CONSTANT R9, desc[UR6][R2.64+0x1800] ;  /* 0x0018000602097981 */ /* 0x000f28000c1e9900 */
[----:B------:R-:W5:Y:S04]  /*2b60*/  LDG.E.CONSTANT R10, desc[UR6][R2.64+0x1c00] ;  /* 0x001c0006020a7981 */ /* 0x000f68000c1e9900 */
[----:B------:R-:W5:Y:S04]  /*2b70*/  LDG.E.CONSTANT R11, desc[UR6][R2.64+0x2000] ;  /* 0x00200006020b7981 */ /* 0x000f68000c1e9900 */
[----:B------:R-:W5:Y:S04]  /*2b80*/  LDG.E.CONSTANT R12, desc[UR6][R2.64+0x2400] ;  /* 0x00240006020c7981 */ /* 0x000f68000c1e9900 */
[----:B------:R-:W5:Y:S04]  /*2b90*/  LDG.E.CONSTANT R13, desc[UR6][R2.64+0x2800] ;  /* 0x00280006020d7981 */ /* 0x000f68000c1e9900 */
[----:B------:R-:W5:Y:S04]  /*2ba0*/  LDG.E.CONSTANT R14, desc[UR6][R2.64+0x2c00] ;  /* 0x002c0006020e7981 */ /* 0x000f68000c1e9900 */
[----:B------:R-:W5:Y:S04]  /*2bb0*/  LDG.E.CONSTANT R15, desc[UR6][R2.64+0x3000] ;  /* 0x00300006020f7981 */ /* 0x000f68000c1e9900 */
[----:B------:R-:W5:Y:S04]  /*2bc0*/  LDG.E.CONSTANT R16, desc[UR6][R2.64+0x3400] ;  /* 0x0034000602107981 */ /* 0x000f68000c1e9900 */
[----:B------:R-:W5:Y:S04]  /*2bd0*/  LDG.E.CONSTANT R17, desc[UR6][R2.64+0x3800] ;  /* 0x0038000602117981 */ /* 0x000f68000c1e9900 */
[----:B------:R-:W5:Y:S01]  /*2be0*/  LDG.E.CONSTANT R18, desc[UR6][R2.64+0x3c00] ;  /* 0x003c000602127981 */ /* 0x000f62000c1e9900 */
[----:B------:R-:W-:-:S02]  /*2bf0*/  ISETP.GE.U32.AND P0, PT, R20, 0x2000, PT ;  /* 0x000020001400780c */ /* 0x000fc40003f06070 */
[----:B--2---:R-:W-:-:S04]  /*2c00*/  IADD3 R4, PT, PT, R5, R4, R19 ;  /* 0x0000000405047210 */ /* 0x004fc80007ffe013 */
[----:B---3--:R-:W-:-:S04]  /*2c10*/  IADD3 R4, PT, PT, R7, R6, R4 ;  /* 0x0000000607047210 */ /* 0x008fc80007ffe004 */
[----:B----4-:R-:W-:-:S04]  /*2c20*/  IADD3 R4, PT, PT, R9, R8, R4 ;  /* 0x0000000809047210 */ /* 0x010fc80007ffe004 */
[----:B-----5:R-:W-:Y:S01]  /*2c30*/  IADD3 R4, PT, PT, R11, R10, R4 ;  /* 0x0000000a0b047210 */ /* 0x020fe20007ffe004 */
[----:B------:R-:W-:-:S03]  /*2c40*/  IMAD.MOV.U32 R11, RZ, RZ, 0x1000 ;  /* 0x00001000ff0b7424 */ /* 0x000fc600078e00ff */
[----:B------:R-:W-:-:S04]  /*2c50*/  IADD3 R4, PT, PT, R13, R12, R4 ;  /* 0x0000000c0d047210 */ /* 0x000fc80007ffe004 */
[----:B------:R-:W-:-:S04]  /*2c60*/  IADD3 R4, PT, PT, R15, R14, R4 ;  /* 0x0000000e0f047210 */ /* 0x000fc80007ffe004 */
[----:B------:R-:W-:-:S05]  /*2c70*/  IADD3 R17, PT, PT, R17, R16, R4 ;  /* 0x0000001011117210 */ /* 0x000fca0007ffe004 */
[----:B------:R-:W-:Y:S01]  /*2c80*/  IMAD.IADD R8, R18, 0x1, R17 ;  /* 0x0000000112087824 */ /* 0x000fe200078e0211 */
[----:B------:R-:W-:Y:S06]  /*2c90*/  @!P0 BRA `(.L_x_44) ;  /* 0x00000000008c8947 */ /* 0x000fec0003800000 */
[----:B------:R-:W0:Y:S01]  /*2ca0*/  LDC R7, c[0x0][0x390] ;  /* 0x0000e400ff077b82 */ /* 0x000e220000000800 */
[----:B------:R-:W-:Y:S02]  /*2cb0*/  VIADD R6, R20, 0xfffff000 ;  /* 0xfffff00014067836 */ /* 0x000fe40000000000 */
[----:B------:R-:W-:-:S07]  /*2cc0*/  IMAD.MOV.U32 R11, RZ, RZ, 0x1000 ;  /* 0x00001000ff0b7424 */ /* 0x000fce00078e00ff */
.L_x_46:
[----:B------:R-:W-:-:S05]  /*2cd0*/  IMAD.WIDE R4, R11, 0x4, R2 ;  /* 0x000000040b047825 */ /* 0x000fca00078e0202 */
        /* <DEDUP_REMOVED lines=16> */
[----:B--2---:R-:W-:-:S04]  /*2de0*/  IADD3 R18, PT, PT, R18, R19, R8 ;  /* 0x0000001312127210 */ /* 0x004fc80007ffe008 */
[----:B---3--:R-:W-:Y:S01]  /*2df0*/  IADD3 R18, PT, PT, R21, R20, R18 ;  /* 0x0000001415127210 */ /* 0x008fe20007ffe012 */
[----:B0-----:R-:W-:-:S04]  /*2e00*/  IMAD.MOV.U32 R20, RZ, RZ, R7 ;  /* 0x000000ffff147224 */ /* 0x001fc800078e0007 */
[----:B------:R-:W-:Y:S01]  /*2e10*/  IMAD.IADD R8, R20, 0x1, -R11 ;  /* 0x0000000114087824 */ /* 0x000fe200078e0a0b */
[----:B----4-:R-:W-:-:S04]  /*2e20*/  IADD3 R18, PT, PT, R23, R22, R18 ;  /* 0x0000001617127210 */ /* 0x010fc80007ffe012 */
[----:B------:R-:W-:Y:S02]  /*2e30*/  ISETP.GE.AND P0, PT, R8, 0x1000, PT ;  /* 0x000010000800780c */ /* 0x000fe40003f06270 */
[----:B-----5:R-:W-:-:S04]  /*2e40*/  IADD3 R18, PT, PT, R25, R24, R18 ;  /* 0x0000001819127210 */ /* 0x020fc80007ffe012 */
[----:B------:R-:W-:-:S04]  /*2e50*/  IADD3 R14, PT, PT, R14, R17, R18 ;  /* 0x000000110e0e7210 */ /* 0x000fc80007ffe012 */
[----:B------:R-:W-:-:S04]  /*2e60*/  IADD3 R12, PT, PT, R15, R12, R14 ;  /* 0x0000000c0f0c7210 */ /* 0x000fc80007ffe00e */
[----:B------:R-:W-:-:S04]  /*2e70*/  IADD3 R10, PT, PT, R10, R13, R12 ;  /* 0x0000000d0a0a7210 */ /* 0x000fc80007ffe00c */
[----:B------:R-:W-:Y:S01]  /*2e80*/  IADD3 R8, PT, PT, R16, R9, R10 ;  /* 0x0000000910087210 */ /* 0x000fe20007ffe00a */
[----:B------:R-:W-:Y:S06]  /*2e90*/  @!P0 BRA `(.L_x_45) ;  /* 0x0000000400fc8947 */ /* 0x000fec0003800000 */
[----:B------:R-:W-:-:S05]  /*2ea0*/  VIADD R11, R11, 0x1000 ;  /* 0x000010000b0b7836 */ /* 0x000fca0000000000 */
[----:B------:R-:W-:-:S13]  /*2eb0*/  ISETP.GT.AND P0, PT, R11, R6, PT ;  /* 0x000000060b00720c */ /* 0x000fda0003f04270 */
[----:B------:R-:W-:Y:S05]  /*2ec0*/  @!P0 BRA `(.L_x_46) ;  /* 0xfffffffc00808947 */ /* 0x000fea000383ffff */
.L_x_44:
        /* <DEDUP_REMOVED lines=20> */
.L_x_50:
        /* <DEDUP_REMOVED lines=8> */
.L_x_49:
[----:B------:R-:W-:Y:S05]  /*3090*/  BSYNC.RECONVERGENT B2 ;  /* 0x0000000000027941 */ /* 0x000fea0003800200 */
.L_x_48:
        /* <DEDUP_REMOVED lines=16> */
.L_x_53:
        /* <DEDUP_REMOVED lines=20> */
[----:B------:R-:W5:Y:S04]  /*32e0*/  LDG.E.CONSTANT R22, desc[UR6][R2.64+0x2400] ;  /* 0x0024000602167981 */ /* 0x000f68000c1e9900 */
[----:B------:R0:W5:Y:S04]  /*32f0*/  LDG.E.CONSTANT R5, desc[UR6][R4.64] ;  /* 0x0000000604057981 */ /* 0x000168000c1e9900 */
        /* <DEDUP_REMOVED lines=17> */
.L_x_52:
[----:B------:R-:W-:Y:S05]  /*3410*/  BSYNC.RECONVERGENT B2 ;  /* 0x0000000000027941 */ /* 0x000fea0003800200 */
.L_x_51:
        /* <DEDUP_REMOVED lines=10> */
[----:B------:R-:W5:Y:S01]  /*34c0*/  LDG.E.CONSTANT R16, desc[UR6][R2.64+0x1400] ;  /* 0x0014000602107981 */ /* 0x000f62000c1e9900 */
[----:B0-----:R-:W-:-:S04]  /*34d0*/  IMAD.WIDE.U32 R4, R11, 0x4, R6 ;  /* 0x000000040b047825 */ /* 0x001fc800078e0006 */
[----:B------:R-:W-:Y:S02]  /*34e0*/  IMAD.WIDE.U32 R6, R13, 0x4, R6 ;  /* 0x000000040d067825 */ /* 0x000fe400078e0006 */
[----:B------:R0:W2:Y:S04]  /*34f0*/  LDG.E.CONSTANT R5, desc[UR6][R4.64] ;  /* 0x0000000604057981 */ /* 0x0000a8000c1e9900 */
[----:B------:R1:W3:Y:S04]  /*3500*/  LDG.E.CONSTANT R13, desc[UR6][R2.64] ;  /* 0x00000006020d7981 */ /* 0x0002e8000c1e9900 */
[----:B------:R-:W4:Y:S01]  /*3510*/  LDG.E.CONSTANT R7, desc[UR6][R6.64] ;  /* 0x0000000606077981 */ /* 0x000f22000c1e9900 */
[----:B0-----:R-:W-:Y:S01]  /*3520*/  IADD3 R4, P1, PT, R2, 0x2000, RZ ;  /* 0x0000200002047810 */ /* 0x001fe20007f3e0ff */
[----:B------:R-:W-:Y:S01]  /*3530*/  VIADD R10, R10, 0x800 ;  /* 0x000008000a0a7836 */ /* 0x000fe20000000000 */
[----:B------:R-:W-:Y:S01]  /*3540*/  PLOP3.LUT P0, PT, PT, PT, PT, 0x8, 0x80 ;  /* 0x000000000080781c */ /* 0x000fe20003f0e170 */
[----:B------:R-:W-:-:S02]  /*3550*/  VIADD R11, R11, 0x800 ;  /* 0x000008000b0b7836 */ /* 0x000fc40000000000 */
[----:B-1----:R-:W-:Y:S01]  /*3560*/  IMAD.MOV.U32 R2, RZ, RZ, R4 ;  /* 0x000000ffff027224 */ /* 0x002fe200078e0004 */
[----:B--2---:R-:W-:-:S04]  /*3570*/  IADD3 R12, PT, PT, R12, R5, R8 ;  /* 0x000000050c0c7210 */ /* 0x004fc80007ffe008 */
[----:B---3--:R-:W-:Y:S01]  /*3580*/  IADD3 R12, PT, PT, R14, R13, R12 ;  /* 0x0000000d0e0c7210 */ /* 0x008fe20007ffe00c */
[----:B------:R-:W-:-:S03]  /*3590*/  IMAD.X R5, RZ, RZ, R3, P1 ;  /* 0x000000ffff057224 */ /* 0x000fc600008e0603 */
[----:B----4-:R-:W-:Y:S01]  /*35a0*/  IADD3 R12, PT, PT, R15, R7, R12 ;  /* 0x000000070f0c7210 */ /* 0x010fe20007ffe00c */
[----:B------:R-:W-:-:S03]  /*35b0*/  IMAD.MOV.U32 R3, RZ, RZ, R5 ;  /* 0x000000ffff037224 */ /* 0x000fc600078e0005 */
[----:B-----5:R-:W-:-:S07]  /*35c0*/  IADD3 R8, PT, PT, R16, R17, R12 ;  /* 0x0000001110087210 */ /* 0x020fce0007ffe00c */
.L_x_55:
[----:B------:R-:W-:Y:S05]  /*35d0*/  BSYNC.RECONVERGENT B2 ;  /* 0x0000000000027941 */ /* 0x000fea0003800200 */
.L_x_54:
        /* <DEDUP_REMOVED lines=10> */
.L_x_47:
[----:B------:R-:W-:Y:S05]  /*3680*/  BSYNC.RECONVERGENT B1 ;  /* 0x0000000000017941 */ /* 0x000fea0003800200 */
.L_x_45:
[----:B------:R-:W0:Y:S01]  /*3690*/  S2R R9, SR_LANEID ;  /* 0x0000000000097919 */ /* 0x000e220000000000 */
[----:B------:R-:W1:Y:S01]  /*36a0*/  SHFL.DOWN PT, R2, R8, 0x1, 0x1f ;  /* 0x08201f0008027f89 */ /* 0x000e6200000e0000 */
[C---:B0-----:R-:W-:Y:S02]  /*36b0*/  ISETP.GT.AND P0, PT, R9.reuse, 0x1e, PT ;  /* 0x0000001e0900780c */ /* 0x041fe40003f04270 */
[C---:B------:R-:W-:Y:S02]  /*36c0*/  ISETP.NE.AND P1, PT, R9.reuse, RZ, PT ;  /* 0x000000ff0900720c */ /* 0x040fe40003f25270 */
        /* <DEDUP_REMOVED lines=37> */
[----:B0-----:R-:W-:-:S07]  /*3920*/  IMAD.IADD R3, R0, 0x1, R9 ;  /* 0x0000000100037824 */ /* 0x001fce00078e0209 */
.L_x_17:
[----:B------:R-:W-:Y:S05]  /*3930*/  BSYNC.RECONVERGENT B0 ;  /* 0x0000000000007941 */ /* 0x000fea0003800200 */
.L_x_1:
[----:B------:R-:W-:Y:S05]  /*3940*/  @P0 EXIT ;  /* 0x000000000000094d */ /* 0x000fea0003800000 */
[----:B-1----:R-:W1:Y:S01]  /*3950*/  LDC.64 R4, c[0x0][0x388] ;  /* 0x0000e200ff047b82 */ /* 0x002e620000000a00 */
[----:B------:R-:W0:Y:S02]  /*3960*/  LDCU UR4, c[0x0][0x398] ;  /* 0x00007300ff0477ac */ /* 0x000e240008000800 */
[----:B0-234-:R-:W-:-:S05]  /*3970*/  VIADD R3, R3, UR4 ;  /* 0x0000000403037c36 */ /* 0x01dfca0008000000 */
[----:B-1----:R-:W-:Y:S01]  /*3980*/  STG.E desc[UR6][R4.64], R3 ;  /* 0x0000000304007986 */ /* 0x002fe2000c101906 */
[----:B------:R-:W-:Y:S05]  /*3990*/  EXIT ;  /* 0x000000000000794d */ /* 0x000fea0003800000 */
.L_x_56:
[----:B------:R-:W-:-:S00]  /*39a0*/  BRA `(.L_x_56) ;  /* 0xfffffffc00fc7947 */ /* 0x000fc0000383ffff */
[----:B------:R-:W-:-:S00]  /*39b0*/  NOP ;  /* 0x0000000000007918 */ /* 0x000fc00000000000 */
        /* <DEDUP_REMOVED lines=12> */
.L_x_450:


//--------------------- .text._ZN3cub18CUB_300001_SM_10006detail6reduce18DeviceReduceKernelINS2_10policy_hubIjyN4cuda3std3__44plusIjEEE10Policy1000EN6thrust24THRUST_300001_SM_1000_NS10device_ptrIjEEyS9_jNS7_10__identityEEEvT0_PT3_T1_NS0_13GridEvenShareISK_EET2_T4_ --------------------------
	.section	.text._ZN3cub18CUB_300001_SM_10006detail6reduce18DeviceReduceKernelINS2_10policy_hubIjyN4cuda3std3__44plusIjEEE10Policy1000EN6thrust24THRUST_300001_SM_1000_NS10device_ptrIjEEyS9_jNS7_10__identityEEEvT0_PT3_T1_NS0_13GridEvenShareISK_EET2_T4_,"ax",@progbits
	.align	128
        .global         _ZN3cub18CUB_300001_SM_10006detail6reduce18DeviceReduceKernelINS2_10policy_hubIjyN4cuda3std3__44plusIjEEE10Policy1000EN6thrust24THRUST_300001_SM_1000_NS10device_ptrIjEEyS9_jNS7_10__identityEEEvT0_PT3_T1_NS0_13GridEvenShareISK_EET2_T4_
        .type           _ZN3cub18CUB_300001_SM_10006detail6reduce18DeviceReduceKernelINS2_10policy_hubIjyN4cuda3std3__44plusIjEEE10Policy1000EN6thrust24THRUST_300001_SM_1000_NS10device_ptrIjEEyS9_jNS7_10__identityEEEvT0_PT3_T1_NS0_13GridEvenShareISK_EET2_T4_,@function
        .size           _ZN3cub18CUB_300001_SM_10006detail6reduce18DeviceReduceKernelINS2_10policy_hubIjyN4cuda3std3__44plusIjEEE10Policy1000EN6thrust24THRUST_300001_SM_1000_NS10device_ptrIjEEyS9_jNS7_10__identityEEEvT0_PT3_T1_NS0_13GridEvenShareISK_EET2_T4_,(.L_x_451 - _ZN3cub18CUB_300001_SM_10006detail6reduce18DeviceReduceKernelINS2_10policy_hubIjyN4cuda3std3__44plusIjEEE10Policy1000EN6thrust24THRUST_300001_SM_1000_NS10device_ptrIjEEyS9_jNS7_10__identityEEEvT0_PT3_T1_NS0_13GridEvenShareISK_EET2_T4_)
        .other          _ZN3cub18CUB_300001_SM_10006detail6reduce18DeviceReduceKernelINS2_10policy_hubIjyN4cuda3std3__44plusIjEEE10Policy1000EN6thrust24THRUST_300001_SM_1000_NS10device_ptrIjEEyS9_jNS7_10__identityEEEvT0_PT3_T1_NS0_13GridEvenShareISK_EET2_T4_,@"STO_CUDA_ENTRY STV_DEFAULT"
_ZN3cub18CUB_300001_SM_10006detail6reduce18DeviceReduceKernelINS2_10policy_hubIjyN4cuda3std3__44plusIjEEE10Policy1000EN6thrust24THRUST_300001_SM_1000_NS10device_ptrIjEEyS9_jNS7_10__identityEEEvT0_PT3_T1_NS0_13GridEvenShareISK_EET2_T4_:
.text._ZN3cub18CUB_300001_SM_10006detail6reduce18DeviceReduceKernelINS2_10policy_hubIjyN4cuda3std3__44plusIjEEE10Policy1000EN6thrust24THRUST_300001_SM_1000_NS10device_ptrIjEEyS9_jNS7_10__identityEEEvT0_PT3_T1_NS0_13GridEvenShareISK_EET2_T4_:
[----:B------:R-:W-:Y:S08]  /*0000*/  LDC R1, c[0x0][0x37c] ;  /* 0x0000df00ff017b82 */ /* 0x000ff00000000800 */
[----:B------:R-:W0:Y:S01]  /*0010*/  S2UR UR16, SR_CTAID.X ;  /* 0x00000000001079c3 */ /* 0x000e220000002500 */
[----:B------:R-:W1:Y:S01]  /*0020*/  LDCU.64 UR8, c[0x0][0x3b8] ;  /* 0x00007700ff0877ac */ /* 0x000e620008000a00 */
[----:B------:R-:W-:Y:S01]  /*0030*/  BSSY.RECONVERGENT B0, `(.L_x_57) ;  /* 0x0000201000007945 */ /* 0x000fe20003800200 */
[----:B------:R-:W2:Y:S01]  /*0040*/  LDCU UR5, c[0x0][0x3c0] ;  /* 0x00007800ff0577ac */ /* 0x000ea20008000800 */
[----:B------:R-:W3:Y:S01]  /*0050*/  LDCU.64 UR14, c[0x0][0x358] ;  /* 0x00006b00ff0e77ac */ /* 0x000ee20008000a00 */
[----:B-1----:R-:W-:-:S02]  /*0060*/  IMAD.U32 R2, RZ, RZ, UR8 ;  /* 0x00000008ff027e24 */ /* 0x002fc4000f8e00ff */
[----:B------:R-:W-:Y:S01]  /*0070*/  IMAD.U32 R3, RZ, RZ, UR9 ;  /* 0x00000009ff037e24 */ /* 0x000fe2000f8e00ff */
[----:B--2---:R-:W-:Y:S02]  /*0080*/  USHF.L.U32 UR5, UR5, 0xc, URZ ;  /* 0x0000000c05057899 */ /* 0x004fe400080006ff */
[----:B0-----:R-:W-:Y:S02]  /*0090*/  USHF.L.U32 UR7, UR16, 0xc, URZ ;  /* 0x0000000c10077899 */ /* 0x001fe400080006ff */
[----:B------:R-:W-:-:S04]  /*00a0*/  USHF.R.S32.HI UR4, URZ, 0x1f, UR5 ;  /* 0x0000001fff047899 */ /* 0x000fc80008011405 */
[----:B------:R-:W-:-:S04]  /*00b0*/  IADD3 R23, P1, PT, R2, -UR7, RZ ;  /* 0x8000000702177c10 */ /* 0x000fc8000ff3e0ff */
[----:B------:R-:W-:Y:S02]  /*00c0*/  ISETP.GT.U32.AND P0, PT, R23, 0xfff, PT ;  /* 0x00000fff1700780c */ /* 0x000fe40003f04070 */
[----:B------:R-:W-:-:S04]  /*00d0*/  IADD3.X R22, PT, PT, R3, -0x1, RZ, P1, !PT ;  /* 0xffffffff03167810 */ /* 0x000fc80000ffe4ff */
[----:B------:R-:W-:-:S13]  /*00e0*/  ISETP.GT.U32.AND.EX P0, PT, R22, RZ, PT, P0 ;  /* 0x000000ff1600720c */ /* 0x000fda0003f04100 */
[----:B---3--:R-:W-:Y:S05]  /*00f0*/  @P0 BRA `(.L_x_58) ;  /* 0x0000000c00ac0947 */ /* 0x008fea0003800000 */
[----:B------:R-:W0:Y:S01]  /*0100*/  S2R R3, SR_TID.X ;  /* 0x0000000000037919 */ /* 0x000e220000002100 */
[----:B------:R-:W-:Y:S01]  /*0110*/  VIADD R0, R2, -UR7 ;  /* 0x8000000702007c36 */ /* 0x000fe20008000000 */
[----:B------:R-:W-:Y:S01]  /*0120*/  BSSY.RECONVERGENT B1, `(.L_x_59) ;  /* 0x000000a000017945 */ /* 0x000fe20003800200 */
[----:B------:R-:W-:-:S03]  /*0130*/  IMAD.MOV.U32 R4, RZ, RZ, RZ ;  /* 0x000000ffff047224 */ /* 0x000fc600078e00ff */
[----:B0-----:R-:W-:Y:S01]  /*0140*/  ISETP.GE.AND P0, PT, R3, R0, PT ;  /* 0x000000000300720c */ /* 0x001fe20003f06270 */
[----:B------:R-:W-:-:S12]  /*0150*/  IMAD.MOV.U32 R5, RZ, RZ, R3 ;  /* 0x000000ffff057224 */ /* 0x000fd800078e0003 */
[----:B------:R-:W-:Y:S05]  /*0160*/  @P0 BRA `(.L_x_60) ;  /* 0x0000000000140947 */ /* 0x000fea0003800000 */
[----:B------:R-:W0:Y:S01]  /*0170*/  LDC.64 R6, c[0x0][0x380] ;  /* 0x0000e000ff067b82 */ /* 0x000e220000000a00 */
[----:B------:R-:W-:-:S04]  /*0180*/  VIADD R5, R3, UR7 ;  /* 0x0000000703057c36 */ /* 0x000fc80008000000 */
[----:B0-----:R-:W-:-:S05]  /*0190*/  IMAD.WIDE.U32 R6, R5, 0x4, R6 ;  /* 0x0000000405067825 */ /* 0x001fca00078e0006 */
[----:B------:R0:W5:Y:S01]  /*01a0*/  LDG.E R4, desc[UR14][R6.64] ;  /* 0x0000000e06047981 */ /* 0x000162000c1e1900 */
[----:B------:R-:W-:-:S07]  /*01b0*/  VIADD R5, R3, 0x100 ;  /* 0x0000010003057836 */ /* 0x000fce0000000000 */
.L_x_60:
[----:B------:R-:W-:Y:S05]  /*01c0*/  BSYNC.RECONVERGENT B1 ;  /* 0x0000000000017941 */ /* 0x000fea0003800200 */
.L_x_59:
[----:B------:R-:W-:Y:S01]  /*01d0*/  ISETP.GE.AND P0, PT, R5, R0, PT ;  /* 0x000000000500720c */ /* 0x000fe20003f06270 */
[----:B------:R-:W-:-:S12]  /*01e0*/  BSSY.RECONVERGENT B1, `(.L_x_61) ;  /* 0x000006c000017945 */ /* 0x000fd80003800200 */
[----:B------:R-:W-:Y:S05]  /*01f0*/  @P0 BRA `(.L_x_62) ;  /* 0x0000000400a80947 */ /* 0x000fea0003800000 */
[----:B0-----:R-:W-:Y:S01]  /*0200*/  LOP3.LUT R7, RZ, R5, RZ, 0x33, !PT ;  /* 0x00000005ff077212 */ /* 0x001fe200078e33ff */
[----:B------:R-:W-:Y:S03]  /*0210*/  BSSY.RECONVERGENT B2, `(.L_x_63) ;  /* 0x0000030000027945 */ /* 0x000fe60003800200 */
[----:B------:R-:W-:-:S04]  /*0220*/  IADD3 R7, PT, PT, R2, -UR7, R7 ;  /* 0x8000000702077c10 */ /* 0x000fc8000fffe007 */
[C---:B------:R-:W-:Y:S02]  /*0230*/  ISETP.GE.U32.AND P1, PT, R7.reuse, 0xf00, PT ;  /* 0x00000f000700780c */ /* 0x040fe40003f26070 */
[----:B------:R-:W-:-:S04]  /*0240*/  LEA.HI R2, R7, 0x1, RZ, 0x18 ;  /* 0x0000000107027811 */ /* 0x000fc800078fc0ff */
[----:B------:R-:W-:-:S04]  /*0250*/  LOP3.LUT R21, R2, 0xf, RZ, 0xc0, !PT ;  /* 0x0000000f02157812 */ /* 0x000fc800078ec0ff */
[----:B------:R-:W-:-:S03]  /*0260*/  ISETP.NE.AND P0, PT, R21, RZ, PT ;  /* 0x000000ff1500720c */ /* 0x000fc60003f05270 */
[----:B------:R-:W-:Y:S10]  /*0270*/  @!P1 BRA `(.L_x_64) ;  /* 0x0000000000a49947 */ /* 0x000ff40003800000 */
[----:B------:R-:W0:Y:S01]  /*0280*/  LDCU.64 UR8, c[0x0][0x380] ;  /* 0x00007000ff0877ac */ /* 0x000e220008000a00 */
[----:B------:R-:W-:Y:S01]  /*0290*/  IMAD.WIDE.U32 R6, R5, 0x4, RZ ;  /* 0x0000000405067825 */ /* 0x000fe200078e00ff */
[----:B------:R-:W-:Y:S01]  /*02a0*/  LOP3.LUT R8, R2, 0x1fffff0, RZ, 0xc0, !PT ;  /* 0x01fffff002087812 */ /* 0x000fe200078ec0ff */
[----:B------:R-:W-:-:S04]  /*02b0*/  UIMAD.WIDE.U32 UR4, UR16, 0x4000, URZ ;  /* 0x00004000100478a5 */ /* 0x000fc8000f8e00ff */
[----:B------:R-:W-:Y:S02]  /*02c0*/  IMAD.MOV R8, RZ, RZ, -R8 ;  /* 0x000000ffff087224 */ /* 0x000fe400078e0a08 */
[----:B------:R-:W-:Y:S02]  /*02d0*/  LOP3.LUT R14, R6, UR4, RZ, 0xfc, !PT ;  /* 0x00000004060e7c12 */ /* 0x000fe4000f8efcff */
[----:B------:R-:W-:Y:S02]  /*02e0*/  LOP3.LUT R7, R7, UR5, RZ, 0xfc, !PT ;  /* 0x0000000507077c12 */ /* 0x000fe4000f8efcff */
[----:B0-----:R-:W-:-:S04]  /*02f0*/  IADD3 R14, P1, PT, R14, UR8, RZ ;  /* 0x000000080e0e7c10 */ /* 0x001fc8000ff3e0ff */
[----:B------:R-:W-:-:S04]  /*0300*/  IADD3 R14, P2, PT, R14, 0x2000, RZ ;  /* 0x000020000e0e7810 */ /* 0x000fc80007f5e0ff */
[----:B------:R-:W-:-:S09]  /*0310*/  IADD3.X R7, PT, PT, RZ, UR9, R7, P2, P1 ;  /* 0x00000009ff077c10 */ /* 0x000fd200097e2407 */
.L_x_65:
[----:B------:R-:W-:-:S05]  /*0320*/  IMAD.MOV.U32 R6, RZ, RZ, R14 ;  /* 0x000000ffff067224 */ /* 0x000fca00078e000e */
[----:B------:R-:W2:Y:S04]  /*0330*/  LDG.E R15, desc[UR14][R6.64+-0x2000] ;  /* 0xffe0000e060f7981 */ /* 0x000ea8000c1e1900 */
[----:B------:R-:W2:Y:S04]  /*0340*/  LDG.E R16, desc[UR14][R6.64+-0x1c00] ;  /* 0xffe4000e06107981 */ /* 0x000ea8000c1e1900 */
[----:B------:R-:W3:Y:S04]  /*0350*/  LDG.E R18, desc[UR14][R6.64+-0x1800] ;  /* 0xffe8000e06127981 */ /* 0x000ee8000c1e1900 */
[----:B------:R-:W3:Y:S04]  /*0360*/  LDG.E R17, desc[UR14][R6.64+-0x1400] ;  /* 0xffec000e06117981 */ /* 0x000ee8000c1e1900 */
[----:B------:R-:W4:Y:S04]  /*0370*/  LDG.E R20, desc[UR14][R6.64+-0x1000] ;  /* 0xfff0000e06147981 */ /* 0x000f28000c1e1900 */
        /* <DEDUP_REMOVED lines=10> */
[----:B------:R0:W4:Y:S01]  /*0420*/  LDG.E R10, desc[UR14][R6.64+0x1c00] ;  /* 0x001c000e060a7981 */ /* 0x000122000c1e1900 */
[----:B------:R-:W-:-:S02]  /*0430*/  VIADD R8, R8, 0x10 ;  /* 0x0000001008087836 */ /* 0x000fc40000000000 */
[----:B------:R-:W-:-:S03]  /*0440*/  VIADD R5, R5, 0x1000 ;  /* 0x0000100005057836 */ /* 0x000fc60000000000 */
[----:B------:R-:W-:Y:S02]  /*0450*/  ISETP.NE.AND P1, PT, R8, RZ, PT ;  /* 0x000000ff0800720c */ /* 0x000fe40003f25270 */
[----:B--2--5:R-:W-:-:S04]  /*0460*/  IADD3 R15, PT, PT, R16, R15, R4 ;  /* 0x0000000f100f7210 */ /* 0x024fc80007ffe004 */
[----:B---3--:R-:W-:-:S04]  /*0470*/  IADD3 R15, PT, PT, R17, R18, R15 ;  /* 0x00000012110f7210 */ /* 0x008fc80007ffe00f */
[----:B----4-:R-:W-:-:S04]  /*0480*/  IADD3 R15, PT, PT, R19, R20, R15 ;  /* 0x00000014130f7210 */ /* 0x010fc80007ffe00f */
[----:B------:R-:W-:-:S04]  /*0490*/  IADD3 R15, PT, PT, R23, R22, R15 ;  /* 0x00000016170f7210 */ /* 0x000fc80007ffe00f */
[----:B------:R-:W-:-:S04]  /*04a0*/  IADD3 R15, PT, PT, R25, R24, R15 ;  /* 0x00000018190f7210 */ /* 0x000fc80007ffe00f */
[----:B------:R-:W-:Y:S02]  /*04b0*/  IADD3 R13, PT, PT, R13, R14, R15 ;  /* 0x0000000e0d0d7210 */ /* 0x000fe40007ffe00f */
[----:B------:R-:W-:-:S05]  /*04c0*/  IADD3 R14, P2, PT, R6, 0x4000, RZ ;  /* 0x00004000060e7810 */ /* 0x000fca0007f5e0ff */
[----:B0-----:R-:W-:Y:S01]  /*04d0*/  IMAD.X R7, RZ, RZ, R7, P2 ;  /* 0x000000ffff077224 */ /* 0x001fe200010e0607 */
[----:B------:R-:W-:-:S04]  /*04e0*/  IADD3 R9, PT, PT, R12, R9, R13 ;  /* 0x000000090c097210 */ /* 0x000fc80007ffe00d */
[----:B------:R-:W-:Y:S01]  /*04f0*/  IADD3 R4, PT, PT, R10, R11, R9 ;  /* 0x0000000b0a047210 */ /* 0x000fe20007ffe009 */
[----:B------:R-:W-:Y:S06]  /*0500*/  @P1 BRA `(.L_x_65) ;  /* 0xfffffffc00841947 */ /* 0x000fec000383ffff */
.L_x_64:
[----:B------:R-:W-:Y:S05]  /*0510*/  BSYNC.RECONVERGENT B2 ;  /* 0x0000000000027941 */ /* 0x000fea0003800200 */
.L_x_63:
[----:B------:R-:W-:Y:S05]  /*0520*/  @!P0 BRA `(.L_x_62) ;  /* 0x0000000000dc8947 */ /* 0x000fea0003800000 */
[----:B------:R-:W-:Y:S01]  /*0530*/  ISETP.GE.U32.AND P0, PT, R21, 0x8, PT ;  /* 0x000000081500780c */ /* 0x000fe20003f06070 */
[----:B------:R-:W-:Y:S01]  /*0540*/  BSSY.RECONVERGENT B2, `(.L_x_66) ;  /* 0x0000016000027945 */ /* 0x000fe20003800200 */
[----:B------:R-:W-:-:S04]  /*0550*/  LOP3.LUT R16, R2, 0x7, RZ, 0xc0, !PT ;  /* 0x0000000702107812 */ /* 0x000fc800078ec0ff */
[----:B------:R-:W-:-:S07]  /*0560*/  ISETP.NE.AND P1, PT, R16, RZ, PT ;  /* 0x000000ff1000720c */ /* 0x000fce0003f25270 */
[----:B------:R-:W-:Y:S06]  /*0570*/  @!P0 BRA `(.L_x_67) ;  /* 0x0000000000488947 */ /* 0x000fec0003800000 */
[----:B------:R-:W0:Y:S01]  /*0580*/  LDCU.64 UR4, c[0x0][0x380] ;  /* 0x00007000ff0477ac */ /* 0x000e220008000a00 */
[----:B------:R-:W-:-:S04]  /*0590*/  IADD3 R7, P0, PT, R5, UR7, RZ ;  /* 0x0000000705077c10 */ /* 0x000fc8000ff1e0ff */
[----:B------:R-:W-:Y:S02]  /*05a0*/  LEA.HI.X.SX32 R8, R5, RZ, 0x1, P0 ;  /* 0x000000ff05087211 */ /* 0x000fe400000f0eff */
[----:B0-----:R-:W-:-:S04]  /*05b0*/  LEA R6, P0, R7, UR4, 0x2 ;  /* 0x0000000407067c11 */ /* 0x001fc8000f8010ff */
[----:B------:R-:W-:-:S05]  /*05c0*/  LEA.HI.X R7, R7, UR5, R8, 0x2, P0 ;  /* 0x0000000507077c11 */ /* 0x000fca00080f1408 */
[----:B------:R-:W2:Y:S04]  /*05d0*/  LDG.E R9, desc[UR14][R6.64] ;  /* 0x0000000e06097981 */ /* 0x000ea8000c1e1900 */
[----:B------:R-:W2:Y:S04]  /*05e0*/  LDG.E R8, desc[UR14][R6.64+0x400] ;  /* 0x0004000e06087981 */ /* 0x000ea8000c1e1900 */
[----:B------:R-:W3:Y:S04]  /*05f0*/  LDG.E R11, desc[UR14][R6.64+0x800] ;  /* 0x0008000e060b7981 */ /* 0x000ee8000c1e1900 */
[----:B------:R-:W3:Y:S04]  /*0600*/  LDG.E R10, desc[UR14][R6.64+0xc00] ;  /* 0x000c000e060a7981 */ /* 0x000ee8000c1e1900 */
[----:B------:R-:W4:Y:S04]  /*0610*/  LDG.E R13, desc[UR14][R6.64+0x1000] ;  /* 0x0010000e060d7981 */ /* 0x000f28000c1e1900 */
[----:B------:R-:W4:Y:S04]  /*0620*/  LDG.E R12, desc[UR14][R6.64+0x1400] ;  /* 0x0014000e060c7981 */ /* 0x000f28000c1e1900 */
[----:B------:R-:W4:Y:S04]  /*0630*/  LDG.E R15, desc[UR14][R6.64+0x1800] ;  /* 0x0018000e060f7981 */ /* 0x000f28000c1e1900 */
[----:B------:R-:W4:Y:S01]  /*0640*/  LDG.E R14, desc[UR14][R6.64+0x1c00] ;  /* 0x001c000e060e7981 */ /* 0x000f22000c1e1900 */
[----:B------:R-:W-:Y:S01]  /*0650*/  VIADD R5, R5, 0x800 ;  /* 0x0000080005057836 */ /* 0x000fe20000000000 */
[----:B--2--5:R-:W-:-:S04]  /*0660*/  IADD3 R8, PT, PT, R8, R9, R4 ;  /* 0x0000000908087210 */ /* 0x024fc80007ffe004 */
[----:B---3--:R-:W-:-:S04]  /*0670*/  IADD3 R8, PT, PT, R10, R11, R8 ;  /* 0x0000000b0a087210 */ /* 0x008fc80007ffe008 */
[----:B----4-:R-:W-:-:S04]  /*0680*/  IADD3 R8, PT, PT, R12, R13, R8 ;  /* 0x0000000d0c087210 */ /* 0x010fc80007ffe008 */
[----:B------:R-:W-:-:S07]  /*0690*/  IADD3 R4, PT, PT, R14, R15, R8 ;  /* 0x0000000f0e047210 */ /* 0x000fce0007ffe008 */
.L_x_67:
[----:B------:R-:W-:Y:S05]  /*06a0*/  BSYNC.RECONVERGENT B2 ;  /* 0x0000000000027941 */ /* 0x000fea0003800200 */
.L_x_66:
        /* <DEDUP_REMOVED lines=14> */
[----:B------:R-:W3:Y:S01]  /*0790*/  LDG.E R10, desc[UR14][R6.64+0xc00] ;  /* 0x000c000e060a7981 */ /* 0x000ee2000c1e1900 */
[----:B------:R-:W-:Y:S01]  /*07a0*/  VIADD R5, R5, 0x400 ;  /* 0x0000040005057836 */ /* 0x000fe20000000000 */
[----:B--2--5:R-:W-:-:S04]  /*07b0*/  IADD3 R4, PT, PT, R8, R9, R4 ;  /* 0x0000000908047210 */ /* 0x024fc80007ffe004 */
[----:B---3--:R-:W-:-:S07]  /*07c0*/  IADD3 R4, PT, PT, R10, R11, R4 ;  /* 0x0000000b0a047210 */ /* 0x008fce0007ffe004 */
.L_x_69:
[----:B------:R-:W-:Y:S05]  /*07d0*/  BSYNC.RECONVERGENT B2 ;  /* 0x0000000000027941 */ /* 0x000fea0003800200 */
.L_x_68:
[----:B------:R-:W-:Y:S05]  /*07e0*/  @!P1 BRA `(.L_x_62) ;  /* 0x00000000002c9947 */ /* 0x000fea0003800000 */
[----:B------:R-:W0:Y:S01]  /*07f0*/  LDC.64 R6, c[0x0][0x380] ;  /* 0x0000e000ff067b82 */ /* 0x000e220000000a00 */
[----:B------:R-:W-:Y:S02]  /*0800*/  IMAD.U32 R9, RZ, RZ, UR16 ;  /* 0x00000010ff097e24 */ /* 0x000fe4000f8e00ff */
[----:B------:R-:W-:Y:S02]  /*0810*/  IMAD.MOV R2, RZ, RZ, -R2 ;  /* 0x000000ffff027224 */ /* 0x000fe400078e0a02 */
[----:B0-----:R-:W-:-:S07]  /*0820*/  IMAD.WIDE.U32 R6, R9, 0x4000, R6 ;  /* 0x0000400009067825 */ /* 0x001fce00078e0006 */
.L_x_70:
[----:B------:R-:W-:-:S06]  /*0830*/  IMAD.WIDE R8, R5, 0x4, R6 ;  /* 0x0000000405087825 */ /* 0x000fcc00078e0206 */
[----:B------:R-:W2:Y:S01]  /*0840*/  LDG.E R9, desc[UR14][R8.64] ;  /* 0x0000000e08097981 */ /* 0x000ea2000c1e1900 */
[----:B------:R-:W-:Y:S02]  /*0850*/  VIADD R2, R2, 0x1 ;  /* 0x0000000102027836 */ /* 0x000fe40000000000 */
[----:B------:R-:W-:-:S03]  /*0860*/  VIADD R5, R5, 0x100 ;  /* 0x0000010005057836 */ /* 0x000fc60000000000 */
[----:B------:R-:W-:Y:S01]  /*0870*/  ISETP.NE.AND P0, PT, R2, RZ, PT ;  /* 0x000000ff0200720c */ /* 0x000fe20003f05270 */
[----:B--2--5:R-:W-:-:S12]  /*0880*/  IMAD.IADD R4, R9, 0x1, R4 ;  /* 0x0000000109047824 */ /* 0x024fd800078e0204 */
[----:B------:R-:W-:Y:S05]  /*0890*/  @P0 BRA `(.L_x_70) ;  /* 0xfffffffc00e40947 */ /* 0x000fea000383ffff */
.L_x_62:
[----:B------:R-:W-:Y:S05]  /*08a0*/  BSYNC.RECONVERGENT B1 ;  /* 0x0000000000017941 */ /* 0x000fea0003800200 */
.L_x_61:
[----:B------:R-:W-:-:S13]  /*08b0*/  ISETP.GE.AND P0, PT, R0, 0x100, PT ;  /* 0x000001000000780c */ /* 0x000fda0003f06270 */
[----:B------:R-:W-:Y:S05]  /*08c0*/  @!P0 BRA `(.L_x_71) ;  /* 0x0000000000ac8947 */ /* 0x000fea0003800000 */
[----:B------:R-:W1:Y:S01]  /*08d0*/  S2R R8, SR_LANEID ;  /* 0x0000000000087919 */ /* 0x000e620000000000 */
[----:B-----5:R-:W2:Y:S01]  /*08e0*/  SHFL.DOWN PT, R0, R4, 0x1, 0x1f ;  /* 0x08201f0004007f89 */ /* 0x020ea200000e0000 */
[C---:B-1----:R-:W-:Y:S02]  /*08f0*/  ISETP.GT.AND P0, PT, R8.reuse, 0x1e, PT ;  /* 0x0000001e0800780c */ /* 0x042fe40003f04270 */
[----:B------:R-:W-:Y:S02]  /*0900*/  ISETP.NE.AND P1, PT, R8, RZ, PT ;  /* 0x000000ff0800720c */ /* 0x000fe40003f25270 */
[----:B--2---:R-:W-:Y:S02]  /*0910*/  SEL R5, R0, RZ, !P0 ;  /* 0x000000ff00057207 */ /* 0x004fe40004000000 */
[----:B------:R-:W-:-:S03]  /*0920*/  ISETP.GT.AND P0, PT, R8, 0x1d, PT ;  /* 0x0000001d0800780c */ /* 0x000fc60003f04270 */
[----:B------:R-:W-:-:S05]  /*0930*/  IMAD.IADD R5, R5, 0x1, R4 ;  /* 0x0000000105057824 */ /* 0x000fca00078e0204 */
[----:B------:R-:W1:Y:S01]  /*0940*/  SHFL.DOWN PT, R0, R5, 0x2, 0x1f ;  /* 0x08401f0005007f89 */ /* 0x000e6200000e0000 */
[----:B0-----:R-:W0:Y:S01]  /*0950*/  @!P1 S2R R6, SR_CgaCtaId ;  /* 0x0000000000069919 */ /* 0x001e220000008800 */
[----:B-1----:R-:W-:Y:S02]  /*0960*/  SEL R0, R0, RZ, !P0 ;  /* 0x000000ff00007207 */ /* 0x002fe40004000000 */
[----:B------:R-:W-:-:S03]  /*0970*/  ISETP.GT.AND P0, PT, R8, 0x1b, PT ;  /* 0x0000001b0800780c */ /* 0x000fc60003f04270 */
[----:B------:R-:W-:Y:S01]  /*0980*/  IMAD.IADD R0, R5, 0x1, R0 ;  /* 0x0000000105007824 */ /* 0x000fe200078e0200 */
[----:B------:R-:W-:-:S04]  /*0990*/  @!P1 MOV R5, 0x400 ;  /* 0x0000040000059802 */ /* 0x000fc80000000f00 */
[----:B------:R-:W1:Y:S01]  /*09a0*/  SHFL.DOWN PT, R2, R0, 0x4, 0x1f ;  /* 0x08801f0000027f89 */ /* 0x000e6200000e0000 */
[----:B0-----:R-:W-:Y:S02]  /*09b0*/  @!P1 LEA R5, R6, R5, 0x18 ;  /* 0x0000000506059211 */ /* 0x001fe400078ec0ff */
[----:B-1----:R-:W-:Y:S02]  /*09c0*/  SEL R7, R2, RZ, !P0 ;  /* 0x000000ff02077207 */ /* 0x002fe40004000000 */
        /* <DEDUP_REMOVED lines=19> */
[----:B--2---:R-:W-:Y:S04]  /*0b00*/  LDS R0, [UR4+0xc] ;  /* 0x00000c04ff007984 */ /* 0x004fe80008000800 */
[----:B------:R-:W0:Y:S04]  /*0b10*/  LDS.128 R4, [UR4+0x10] ;  /* 0x00001004ff047984 */ /* 0x000e280008000c00 */
[----:B------:R-:W1:Y:S01]  /*0b20*/  LDS.64 R2, [UR4+0x20] ;  /* 0x00002004ff027984 */ /* 0x000e620008000a00 */
[----:B0-----:R-:W-:-:S04]  /*0b30*/  IADD3 R0, PT, PT, R4, R0, R9 ;  /* 0x0000000004007210 */ /* 0x001fc80007ffe009 */
[----:B------:R-:W-:-:S04]  /*0b40*/  IADD3 R0, PT, PT, R6, R0, R5 ;  /* 0x0000000006007210 */ /* 0x000fc80007ffe005 */
[----:B-1----:R-:W-:-:S05]  /*0b50*/  IADD3 R0, PT, PT, R2, R0, R7 ;  /* 0x0000000002007210 */ /* 0x002fca0007ffe007 */
[----:B------:R-:W-:Y:S01]  /*0b60*/  IMAD.IADD R9, R0, 0x1, R3 ;  /* 0x0000000100097824 */ /* 0x000fe200078e0203 */
[----:B------:R-:W-:Y:S06]  /*0b70*/  BRA `(.L_x_72) ;  /* 0x0000001400307947 */ /* 0x000fec0003800000 */
.L_x_71:
[----:B------:R-:W-:Y:S01]  /*0b80*/  LOP3.LUT R2, R3, 0x3e0, RZ, 0xc0, !PT ;  /* 0x000003e003027812 */ /* 0x000fe200078ec0ff */
[----:B------:R-:W1:Y:S03]  /*0b90*/  S2R R10, SR_LANEID ;  /* 0x00000000000a7919 */ /* 0x000e660000000000 */
[----:B0-----:R-:W-:Y:S01]  /*0ba0*/  LOP3.LUT R7, RZ, R2, RZ, 0x33, !PT ;  /* 0x00000002ff077212 */ /* 0x001fe200078e33ff */
[----:B------:R-:W-:-:S04]  /*0bb0*/  VIADD R5, R2, 0x20 ;  /* 0x0000002002057836 */ /* 0x000fc80000000000 */
[----:B------:R-:W-:Y:S01]  /*0bc0*/  IMAD.IADD R7, R0, 0x1, R7 ;  /* 0x0000000100077824 */ /* 0x000fe200078e0207 */
[----:B------:R-:W-:-:S04]  /*0bd0*/  ISETP.GT.AND P0, PT, R5, R0, PT ;  /* 0x000000000500720c */ /* 0x000fc80003f04270 */
[----:B------:R-:W-:-:S05]  /*0be0*/  SEL R7, R7, 0x1f, P0 ;  /* 0x0000001f07077807 */ /* 0x000fca0000000000 */
[----:B-----5:R-:W0:Y:S01]  /*0bf0*/  SHFL.DOWN PT, R2, R4, 0x1, R7 ;  /* 0x0820000004027989 */ /* 0x020e2200000e0007 */
[CC--:B-1----:R-:W-:Y:S01]  /*0c00*/  ISETP.GE.AND P0, PT, R10.reuse, R7.reuse, PT ;  /* 0x000000070a00720c */ /* 0x0c2fe20003f06270 */
[C---:B------:R-:W-:Y:S01]  /*0c10*/  VIADD R6, R10.reuse, 0x2 ;  /* 0x000000020a067836 */ /* 0x040fe20000000000 */
[C---:B------:R-:W-:Y:S01]  /*0c20*/  ISETP.NE.AND P1, PT, R10.reuse, RZ, PT ;  /* 0x000000ff0a00720c */ /* 0x040fe20003f25270 */
[----:B------:R-:W-:Y:S01]  /*0c30*/  VIADD R8, R10, 0x4 ;  /* 0x000000040a087836 */ /* 0x000fe20000000000 */
[----:B0-----:R-:W-:Y:S02]  /*0c40*/  SEL R5, R2, RZ, !P0 ;  /* 0x000000ff02057207 */ /* 0x001fe40004000000 */
        /* <DEDUP_REMOVED lines=35> */
[----:B------:R-:W0:Y:S04]  /*0e80*/  LDS.128 R4, [UR4+0x10] ;  /* 0x00001004ff047984 */ /* 0x000e280008000c00 */
[----:B------:R-:W2:Y:S04]  /*0e90*/  LDS R2, [UR4+0xc] ;  /* 0x00000c04ff027984 */ /* 0x000ea80008000800 */
[----:B------:R-:W3:Y:S01]  /*0ea0*/  LDS.64 R10, [UR4+0x20] ;  /* 0x00002004ff0a7984 */ /* 0x000ee20008000a00 */
[----:B0-----:R-:W-:Y:S02]  /*0eb0*/  SEL R4, R4, RZ, P2 ;  /* 0x000000ff04047207 */ /* 0x001fe40001000000 */
[----:B------:R-:W-:-:S02]  /*0ec0*/  ISETP.GT.AND P2, PT, R0, 0x60, PT ;  /* 0x000000600000780c */ /* 0x000fc40003f44270 */
[----:B--2---:R-:W-:Y:S02]  /*0ed0*/  SEL R2, R2, RZ, P1 ;  /* 0x000000ff02027207 */ /* 0x004fe40000800000 */
        /* <DEDUP_REMOVED lines=8> */
[----:B---3--:R-:W-:Y:S02]  /*0f60*/  SEL R10, R10, RZ, P2 ;  /* 0x000000ff0a0a7207 */ /* 0x008fe40001000000 */
[----:B------:R-:W-:Y:S02]  /*0f70*/  SEL R11, R11, RZ, P3 ;  /* 0x000000ff0b0b7207 */ /* 0x000fe40001800000 */
[----:B------:R-:W-:-:S05]  /*0f80*/  IADD3 R2, PT, PT, R10, R2, R7 ;  /* 0x000000020a027210 */ /* 0x000fca0007ffe007 */
[----:B-1----:R-:W-:Y:S01]  /*0f90*/  IMAD.IADD R9, R2, 0x1, R11 ;  /* 0x0000000102097824 */ /* 0x002fe200078e020b */
[----:B------:R-:W-:Y:S06]  /*0fa0*/  BRA `(.L_x_72) ;  /* 0x0000001000247947 */ /* 0x000fec0003800000 */
.L_x_58:
[----:B------:R-:W0:Y:S01]  /*0fb0*/  S2R R0, SR_TID.X ;  /* 0x0000000000007919 */ /* 0x000e220000002100 */
[----:B------:R-:W1:Y:S01]  /*0fc0*/  LDC.64 R4, c[0x0][0x380] ;  /* 0x0000e000ff047b82 */ /* 0x000e620000000a00 */
[----:B0-----:R-:W-:-:S04]  /*0fd0*/  VIADD R7, R0, UR7 ;  /* 0x0000000700077c36 */ /* 0x001fc80008000000 */
[----:B-1----:R-:W-:-:S05]  /*0fe0*/  IMAD.WIDE.U32 R4, R7, 0x4, R4 ;  /* 0x0000000407047825 */ /* 0x002fca00078e0004 */
[----:B------:R-:W2:Y:S04]  /*0ff0*/  LDG.E R6, desc[UR14][R4.64] ;  /* 0x0000000e04067981 */ /* 0x000ea8000c1e1900 */
[----:B------:R-:W2:Y:S04]  /*1000*/  LDG.E R7, desc[UR14][R4.64+0x400] ;  /* 0x0004000e04077981 */ /* 0x000ea8000c1e1900 */
[----:B------:R-:W2:Y:S04]  /*1010*/  LDG.E R8, desc[UR14][R4.64+0x800] ;  /* 0x0008000e04087981 */ /* 0x000ea8000c1e1900 */
[----:B------:R-:W3:Y:S04]  /*1020*/  LDG.E R9, desc[UR14][R4.64+0xc00] ;  /* 0x000c000e04097981 */ /* 0x000ee8000c1e1900 */
[----:B------:R-:W3:Y:S04]  /*1030*/  LDG.E R10, desc[UR14][R4.64+0x1000] ;  /* 0x0010000e040a7981 */ /* 0x000ee8000c1e1900 */
[----:B------:R-:W4:Y:S04]  /*1040*/  LDG.E R11, desc[UR14][R4.64+0x1400] ;  /* 0x0014000e040b7981 */ /* 0x000f28000c1e1900 */
[----:B------:R-:W4:Y:S04]  /*1050*/  LDG.E R12, desc[UR14][R4.64+0x1800] ;  /* 0x0018000e040c7981 */ /* 0x000f28000c1e1900 */
[----:B------:R-:W5:Y:S04]  /*1060*/  LDG.E R13, desc[UR14][R4.64+0x1c00] ;  /* 0x001c000e040d7981 */ /* 0x000f68000c1e1900 */
[----:B------:R-:W5:Y:S04]  /*1070*/  LDG.E R14, desc[UR14][R4.64+0x2000] ;  /* 0x0020000e040e7981 */ /* 0x000f68000c1e1900 */
[----:B------:R-:W5:Y:S04]  /*1080*/  LDG.E R15, desc[UR14][R4.64+0x2400] ;  /* 0x0024000e040f7981 */ /* 0x000f68000c1e1900 */
[----:B------:R-:W5:Y:S04]  /*1090*/  LDG.E R16, desc[UR14][R4.64+0x2800] ;  /* 0x0028000e04107981 */ /* 0x000f68000c1e1900 */
[----:B------:R-:W5:Y:S04]  /*10a0*/  LDG.E R17, desc[UR14][R4.64+0x2c00] ;  /* 0x002c000e04117981 */ /* 0x000f68000c1e1900 */
[----:B------:R-:W5:Y:S04]  /*10b0*/  LDG.E R18, desc[UR14][R4.64+0x3000] ;  /* 0x0030000e04127981 */ /* 0x000f68000c1e1900 */
[----:B------:R-:W5:Y:S04]  /*10c0*/  LDG.E R19, desc[UR14][R4.64+0x3400] ;  /* 0x0034000e04137981 */ /* 0x000f68000c1e1900 */
[----:B------:R-:W5:Y:S04]  /*10d0*/  LDG.E R20, desc[UR14][R4.64+0x3800] ;  /* 0x0038000e04147981 */ /* 0x000f68000c1e1900 */
[----:B------:R-:W5:Y:S01]  /*10e0*/  LDG.E R21, desc[UR14][R4.64+0x3c00] ;  /* 0x003c000e04157981 */ /* 0x000f62000c1e1900 */
[----:B------:R-:W-:-:S04]  /*10f0*/  ISETP.GE.U32.AND P0, PT, R23, UR5, PT ;  /* 0x0000000517007c0c */ /* 0x000fc8000bf06070 */
[----:B------:R-:W-:Y:S02]  /*1100*/  ISETP.GE.U32.AND.EX P0, PT, R22, UR4, PT, P0 ;  /* 0x0000000416007c0c */ /* 0x000fe4000bf06100 */
[----:B--2---:R-:W-:-:S04]  /*1110*/  IADD3 R6, PT, PT, R8, R7, R6 ;  /* 0x0000000708067210 */ /* 0x004fc80007ffe006 */
[----:B---3--:R-:W-:-:S04]  /*1120*/  IADD3 R6, PT, PT, R10, R9, R6 ;  /* 0x000000090a067210 */ /* 0x008fc80007ffe006 */
[----:B----4-:R-:W-:-:S04]  /*1130*/  IADD3 R6, PT, PT, R12, R11, R6 ;  /* 0x0000000b0c067210 */ /* 0x010fc80007ffe006 */
[----:B-----5:R-:W-:-:S04]  /*1140*/  IADD3 R6, PT, PT, R14, R13, R6 ;  /* 0x0000000d0e067210 */ /* 0x020fc80007ffe006 */
[----:B------:R-:W-:-:S04]  /*1150*/  IADD3 R6, PT, PT, R16, R15, R6 ;  /* 0x0000000f10067210 */ /* 0x000fc80007ffe006 */
[----:B------:R-:W-:-:S04]  /*1160*/  IADD3 R6, PT, PT, R18, R17, R6 ;  /* 0x0000001112067210 */ /* 0x000fc80007ffe006 */
[----:B------:R-:W-:-:S05]  /*1170*/  IADD3 R6, PT, PT, R20, R19, R6 ;  /* 0x0000001314067210 */ /* 0x000fca0007ffe006 */
[----:B------:R-:W-:Y:S01]  /*1180*/  IMAD.IADD R8, R21, 0x1, R6 ;  /* 0x0000000115087824 */ /* 0x000fe200078e0206 */
[----:B------:R-:W-:Y:S06]  /*1190*/  @!P0 BRA `(.L_x_73) ;  /* 0x0000000c00008947 */ /* 0x000fec0003800000 */
[----:B------:R-:W-:Y:S01]  /*11a0*/  UIADD3 UR8, UP0, UPT, UR5, UR7, URZ ;  /* 0x0000000705087290 */ /* 0x000fe2000ff1e0ff */
[----:B------:R-:W-:Y:S01]  /*11b0*/  IADD3 R20, P1, PT, R2, -0x1000, RZ ;  /* 0xfffff00002147810 */ /* 0x000fe20007f3e0ff */
[----:B------:R-:W0:Y:S01]  /*11c0*/  LDCU.64 UR12, c[0x0][0x380] ;  /* 0x00007000ff0c77ac */ /* 0x000e220008000a00 */
[----:B------:R-:W-:Y:S02]  /*11d0*/  LOP3.LUT R5, RZ, R0, RZ, 0x33, !PT ;  /* 0x00000000ff057212 */ /* 0x000fe400078e33ff */
[----:B------:R-:W-:Y:S01]  /*11e0*/  IADD3.X R9, PT, PT, R3, -0x1, RZ, P1, !PT ;  /* 0xffffffff03097810 */ /* 0x000fe20000ffe4ff */
[----:B------:R-:W-:Y:S01]  /*11f0*/  UIADD3.X UR9, UPT, UPT, URZ, UR4, URZ, UP0, !UPT ;  /* 0x00000004ff097290 */ /* 0x000fe200087fe4ff */
[----:B------:R-:W-:Y:S01]  /*1200*/  ISETP.LT.U32.AND P0, PT, R20, UR8, PT ;  /* 0x0000000814007c0c */ /* 0x000fe2000bf01070 */
[----:B------:R-:W-:Y:S01]  /*1210*/  UMOV UR6, UR5 ;  /* 0x0000000500067c82 */ /* 0x000fe20008000000 */
[----:B------:R-:W-:Y:S01]  /*1220*/  IADD3 R11, P2, PT, R0, UR8, RZ ;  /* 0x00000008000b7c10 */ /* 0x000fe2000ff5e0ff */
[----:B------:R-:W-:Y:S01]  /*1230*/  UMOV UR4, URZ ;  /* 0x000000ff00047c82 */ /* 0x000fe20008000000 */
[----:B------:R-:W-:Y:S01]  /*1240*/  IADD3 R5, PT, PT, R2, -UR5, R5 ;  /* 0x8000000502057c10 */ /* 0x000fe2000fffe005 */
[----:B------:R-:W-:Y:S01]  /*1250*/  IMAD.U32 R10, RZ, RZ, UR9 ;  /* 0x00000009ff0a7e24 */ /* 0x000fe2000f8e00ff */
[----:B------:R-:W-:Y:S01]  /*1260*/  UMOV UR10, UR8 ;  /* 0x00000008000a7c82 */ /* 0x000fe20008000000 */
[----:B------:R-:W-:-:S02]  /*1270*/  IMAD.X R4, RZ, RZ, UR9, P2 ;  /* 0x00000009ff047e24 */ /* 0x000fc400090e06ff */
[----:B------:R-:W-:Y:S01]  /*1280*/  VIADD R7, R5, -UR7 ;  /* 0x8000000705077c36 */ /* 0x000fe20008000000 */
[----:B------:R-:W-:Y:S01]  /*1290*/  ISETP.GT.U32.AND.EX P0, PT, R10, R9, PT, P0 ;  /* 0x000000090a00720c */ /* 0x000fe20003f04100 */
[----:B------:R-:W-:Y:S01]  /*12a0*/  UMOV UR7, UR9 ;  /* 0x0000000900077c82 */ /* 0x000fe20008000000 */
[----:B0-----:R-:W-:-:S04]  /*12b0*/  LEA R6, P1, R11, UR12, 0x2 ;  /* 0x0000000c0b067c11 */ /* 0x001fc8000f8210ff */
[----:B------:R-:W-:Y:S02]  /*12c0*/  IADD3 R6, P2, PT, R6, 0x2000, RZ ;  /* 0x0000200006067810 */ /* 0x000fe40007f5e0ff */
[----:B------:R-:W-:-:S05]  /*12d0*/  LEA.HI.X R11, R11, UR13, R4, 0x2, P1 ;  /* 0x0000000d0b0b7c11 */ /* 0x000fca00088f1404 */
[----:B------:R-:W-:Y:S01]  /*12e0*/  IMAD.X R11, RZ, RZ, R11, P2 ;  /* 0x000000ffff0b7224 */ /* 0x000fe200010e060b */
[----:B------:R-:W-:Y:S06]  /*12f0*/  @P0 BRA `(.L_x_74) ;  /* 0x0000000000d40947 */ /* 0x000fec0003800000 */
[----:B------:R-:W0:Y:S01]  /*1300*/  LDC.64 R2, c[0x0][0x3b8] ;  /* 0x0000ee00ff027b82 */ /* 0x000e220000000a00 */
[----:B------:R-:W1:Y:S01]  /*1310*/  LDCU.64 UR12, c[0x0][0x380] ;  /* 0x00007000ff0c77ac */ /* 0x000e620008000a00 */
[----:B------:R-:W-:Y:S01]  /*1320*/  NOP ;  /* 0x0000000000007918 */ /* 0x000fe20000000000 */
.L_x_75:
[----:B------:R-:W-:-:S05]  /*1330*/  IADD3 R5, P0, PT, R0, UR8, RZ ;  /* 0x0000000800057c10 */ /* 0x000fca000ff1e0ff */
[----:B------:R-:W-:Y:S01]  /*1340*/  IMAD.X R10, RZ, RZ, UR9, P0 ;  /* 0x00000009ff0a7e24 */ /* 0x000fe200080e06ff */
[----:B-1----:R-:W-:-:S04]  /*1350*/  LEA R4, P0, R5, UR12, 0x2 ;  /* 0x0000000c05047c11 */ /* 0x002fc8000f8010ff */
[----:B------:R-:W-:-:S05]  /*1360*/  LEA.HI.X R5, R5, UR13, R10, 0x2, P0 ;  /* 0x0000000d05057c11 */ /* 0x000fca00080f140a */
        /* <DEDUP_REMOVED lines=15> */
[----:B------:R1:W5:Y:S01]  /*1460*/  LDG.E R21, desc[UR14][R4.64+0x3c00] ;  /* 0x003c000e04157981 */ /* 0x000362000c1e1900 */
[----:B------:R-:W-:-:S02]  /*1470*/  USHF.R.S32.HI UR11, URZ, 0x1f, UR5 ;  /* 0x0000001fff0b7899 */ /* 0x000fc40008011405 */
[----:B------:R-:W-:-:S04]  /*1480*/  UIADD3 UR6, UP0, UPT, UR5, UR10, URZ ;  /* 0x0000000a05067290 */ /* 0x000fc8000ff1e0ff */
[----:B------:R-:W-:Y:S01]  /*1490*/  UIADD3.X UR7, UPT, UPT, UR11, UR7, URZ, UP0, !UPT ;  /* 0x000000070b077290 */ /* 0x000fe200087fe4ff */
[----:B--2---:R-:W-:Y:S02]  /*14a0*/  IADD3 R22, PT, PT, R22, R23, R8 ;  /* 0x0000001716167210 */ /* 0x004fe40007ffe008 */
[----:B0-----:R-:W-:-:S04]  /*14b0*/  IADD3 R8, P1, PT, R2, -UR8, RZ ;  /* 0x8000000802087c10 */ /* 0x001fc8000ff3e0ff */
[----:B------:R-:W-:Y:S02]  /*14c0*/  ISETP.GE.U32.AND P0, PT, R8, UR5, PT ;  /* 0x0000000508007c0c */ /* 0x000fe4000bf06070 */
[----:B---3--:R-:W-:Y:S02]  /*14d0*/  IADD3 R22, PT, PT, R25, R24, R22 ;  /* 0x0000001819167210 */ /* 0x008fe40007ffe016 */
[----:B-1----:R-:W-:-:S04]  /*14e0*/  IADD3.X R4, PT, PT, R3, ~UR9, RZ, P1, !PT ;  /* 0x8000000903047c10 */ /* 0x002fc80008ffe4ff */
[----:B------:R-:W-:Y:S02]  /*14f0*/  ISETP.GE.U32.AND.EX P0, PT, R4, UR11, PT, P0 ;  /* 0x0000000b04007c0c */ /* 0x000fe4000bf06100 */
[----:B----4-:R-:W-:-:S04]  /*1500*/  IADD3 R22, PT, PT, R27, R26, R22 ;  /* 0x0000001a1b167210 */ /* 0x010fc80007ffe016 */
[----:B-----5:R-:W-:-:S04]  /*1510*/  IADD3 R18, PT, PT, R19, R18, R22 ;  /* 0x0000001213127210 */ /* 0x020fc80007ffe016 */
[----:B------:R-:W-:-:S04]  /*1520*/  IADD3 R10, PT, PT, R10, R15, R18 ;  /* 0x0000000f0a0a7210 */ /* 0x000fc80007ffe012 */
[----:B------:R-:W-:-:S04]  /*1530*/  IADD3 R10, PT, PT, R16, R17, R10 ;  /* 0x00000011100a7210 */ /* 0x000fc80007ffe00a */
[----:B------:R-:W-:-:S04]  /*1540*/  IADD3 R10, PT, PT, R13, R14, R10 ;  /* 0x0000000e0d0a7210 */ /* 0x000fc80007ffe00a */
[----:B------:R-:W-:Y:S01]  /*1550*/  IADD3 R8, PT, PT, R21, R12, R10 ;  /* 0x0000000c15087210 */ /* 0x000fe20007ffe00a */
[----:B------:R-:W-:Y:S06]  /*1560*/  @!P0 BRA `(.L_x_73) ;  /* 0x00000008000c8947 */ /* 0x000fec0003800000 */
[----:B------:R-:W-:Y:S02]  /*1570*/  UIADD3 UR8, UP0, UPT, UR5, UR8, URZ ;  /* 0x0000000805087290 */ /* 0x000fe4000ff1e0ff */
[----:B------:R-:W-:Y:S01]  /*1580*/  IMAD.U32 R5, RZ, RZ, UR5 ;  /* 0x00000005ff057e24 */ /* 0x000fe2000f8e00ff */
[----:B------:R-:W-:Y:S01]  /*1590*/  UIADD3 UR4, UPT, UPT, UR4, 0x1, URZ ;  /* 0x0000000104047890 */ /* 0x000fe2000fffe0ff */
[----:B------:R-:W-:Y:S01]  /*15a0*/  IMAD.MOV.U32 R10, RZ, RZ, R6 ;  /* 0x000000ffff0a7224 */ /* 0x000fe200078e0006 */
[----:B------:R-:W-:Y:S01]  /*15b0*/  UIADD3.X UR9, UPT, UPT, UR11, UR9, URZ, UP0, !UPT ;  /* 0x000000090b097290 */ /* 0x000fe200087fe4ff */
[----:B------:R-:W-:Y:S01]  /*15c0*/  VIADD R7, R7, -UR5 ;  /* 0x8000000507077c36 */ /* 0x000fe20008000000 */
[----:B------:R-:W-:Y:S01]  /*15d0*/  ISETP.LT.U32.AND P0, PT, R20, UR8, PT ;  /* 0x0000000814007c0c */ /* 0x000fe2000bf01070 */
[----:B------:R-:W-:Y:S01]  /*15e0*/  IMAD.WIDE R10, R5, 0x4, R10 ;  /* 0x00000004050a7825 */ /* 0x000fe200078e020a */
[----:B------:R-:W-:-:S03]  /*15f0*/  UMOV UR10, UR6 ;  /* 0x00000006000a7c82 */ /* 0x000fc60008000000 */
[----:B------:R-:W-:Y:S02]  /*1600*/  IMAD.U32 R4, RZ, RZ, UR9 ;  /* 0x00000009ff047e24 */ /* 0x000fe4000f8e00ff */
[----:B------:R-:W-:-:S03]  /*1610*/  IMAD.MOV.U32 R6, RZ, RZ, R10 ;  /* 0x000000ffff067224 */ /* 0x000fc600078e000a */
[----:B------:R-:W-:-:S13]  /*1620*/  ISETP.GT.U32.AND.EX P0, PT, R4, R9, PT, P0 ;  /* 0x000000090400720c */ /* 0x000fda0003f04100 */
[----:B------:R-:W-:Y:S05]  /*1630*/  @!P0 BRA `(.L_x_75) ;  /* 0xfffffffc003c8947 */ /* 0x000fea000383ffff */
[----:B------:R-:W-:-:S05]  /*1640*/  UMOV UR6, UR5 ;  /* 0x0000000500067c82 */ /* 0x000fca0008000000 */
.L_x_74:
[C---:B------:R-:W-:Y:S01]  /*1650*/  VIADD R5, R2.reuse, -UR8 ;  /* 0x8000000802057c36 */ /* 0x040fe20008000000 */
[----:B------:R-:W-:Y:S01]  /*1660*/  ISETP.LE.U32.AND P1, PT, R2, UR8, PT ;  /* 0x0000000802007c0c */ /* 0x000fe2000bf23070 */
[----:B------:R-:W-:Y:S01]  /*1670*/  IMAD.U32 R4, RZ, RZ, UR9 ;  /* 0x00000009ff047e24 */ /* 0x000fe2000f8e00ff */
[----:B------:R-:W-:Y:S02]  /*1680*/  BSSY.RECONVERGENT B1, `(.L_x_73) ;  /* 0x0000071000017945 */ /* 0x000fe40003800200 */
[----:B------:R-:W-:-:S04]  /*1690*/  ISETP.GE.AND P0, PT, R0, R5, PT ;  /* 0x000000050000720c */ /* 0x000fc80003f06270 */
[----:B------:R-:W-:-:S13]  /*16a0*/  ISETP.GE.U32.OR.EX P0, PT, R4, R3, P0, P1 ;  /* 0x000000030400720c */ /* 0x000fda0000706510 */
[----:B------:R-:W-:Y:S05]  /*16b0*/  @P0 BRA `(.L_x_76) ;  /* 0x0000000400b40947 */ /* 0x000fea0003800000 */
[----:B------:R-:W0:Y:S01]  /*16c0*/  LDC R4, c[0x0][0x3c0] ;  /* 0x0000f000ff047b82 */ /* 0x000e220000000800 */
[----:B------:R-:W-:Y:S01]  /*16d0*/  USHF.L.U32 UR5, UR16, 0xc, URZ ;  /* 0x0000000c10057899 */ /* 0x000fe200080006ff */
[----:B------:R-:W-:Y:S01]  /*16e0*/  LOP3.LUT R3, RZ, R0, RZ, 0x33, !PT ;  /* 0x00000000ff037212 */ /* 0x000fe200078e33ff */
[----:B------:R-:W-:Y:S02]  /*16f0*/  BSSY.RECONVERGENT B2, `(.L_x_77) ;  /* 0x000002e000027945 */ /* 0x000fe40003800200 */
[----:B------:R-:W-:-:S06]  /*1700*/  UIADD3 UR5, UPT, UPT, UR5, UR6, URZ ;  /* 0x0000000605057290 */ /* 0x000fcc000fffe0ff */
[----:B------:R-:W-:Y:S01]  /*1710*/  IADD3 R2, PT, PT, R2, -UR5, R3 ;  /* 0x8000000502027c10 */ /* 0x000fe2000fffe003 */
[----:B0-----:R-:W-:-:S04]  /*1720*/  IMAD R3, R4, UR4, RZ ;  /* 0x0000000404037c24 */ /* 0x001fc8000f8e02ff */
[----:B------:R-:W-:-:S05]  /*1730*/  IMAD R2, R3, -0x1000, R2 ;  /* 0xfffff00003027824 */ /* 0x000fca00078e0202 */
[C---:B------:R-:W-:Y:S02]  /*1740*/  ISETP.GE.U32.AND P0, PT, R2.reuse, 0xf00, PT ;  /* 0x00000f000200780c */ /* 0x040fe40003f06070 */
[----:B------:R-:W-:Y:S01]  /*1750*/  LEA.HI R20, R2, 0x1, RZ, 0x18 ;  /* 0x0000000102147811 */ /* 0x000fe200078fc0ff */
[----:B------:R-:W-:-:S03]  /*1760*/  IMAD.MOV.U32 R2, RZ, RZ, R0 ;  /* 0x000000ffff027224 */ /* 0x000fc600078e0000 */
[----:B------:R-:W-:-:S04]  /*1770*/  LOP3.LUT R21, R20, 0xf, RZ, 0xc0, !PT ;  /* 0x0000000f14157812 */ /* 0x000fc800078ec0ff */
[----:B------:R-:W-:-:S03]  /*1780*/  ISETP.NE.AND P1, PT, R21, RZ, PT ;  /* 0x000000ff1500720c */ /* 0x000fc60003f25270 */
[----:B------:R-:W-:Y:S10]  /*1790*/  @!P0 BRA `(.L_x_78) ;  /* 0x00000000008c8947 */ /* 0x000ff40003800000 */
[----:B------:R-:W-:-:S04]  /*17a0*/  LEA.HI R2, R7, 0x1, RZ, 0x18 ;  /* 0x0000000107027811 */ /* 0x000fc800078fc0ff */
[----:B------:R-:W-:Y:S01]  /*17b0*/  LOP3.LUT R3, R2, 0x1fffff0, RZ, 0xc0, !PT ;  /* 0x01fffff002037812 */ /* 0x000fe200078ec0ff */
[----:B------:R-:W-:-:S04]  /*17c0*/  IMAD.MOV.U32 R2, RZ, RZ, R0 ;  /* 0x000000ffff027224 */ /* 0x000fc800078e0000 */
[----:B------:R-:W-:-:S07]  /*17d0*/  IMAD.MOV R3, RZ, RZ, -R3 ;  /* 0x000000ffff037224 */ /* 0x000fce00078e0a03 */
.L_x_79:
[----:B------:R-:W-:-:S05]  /*17e0*/  IMAD.MOV.U32 R10, RZ, RZ, R6 ;  /* 0x000000ffff0a7224 */ /* 0x000fca00078e0006 */
        /* <DEDUP_REMOVED lines=16> */
[----:B------:R-:W-:-:S02]  /*18f0*/  VIADD R3, R3, 0x10 ;  /* 0x0000001003037836 */ /* 0x000fc40000000000 */
[----:B------:R-:W-:-:S03]  /*1900*/  VIADD R2, R2, 0x1000 ;  /* 0x0000100002027836 */ /* 0x000fc60000000000 */
[----:B------:R-:W-:Y:S02]  /*1910*/  ISETP.NE.AND P0, PT, R3, RZ, PT ;  /* 0x000000ff0300720c */ /* 0x000fe40003f05270 */
[----:B--2---:R-:W-:-:S04]  /*1920*/  IADD3 R14, PT, PT, R14, R15, R8 ;  /* 0x0000000f0e0e7210 */ /* 0x004fc80007ffe008 */
[----:B---3--:R-:W-:-:S04]  /*1930*/  IADD3 R14, PT, PT, R16, R17, R14 ;  /* 0x00000011100e7210 */ /* 0x008fc80007ffe00e */
[----:B----4-:R-:W-:-:S04]  /*1940*/  IADD3 R14, PT, PT, R18, R19, R14 ;  /* 0x00000013120e7210 */ /* 0x010fc80007ffe00e */
[----:B-----5:R-:W-:-:S04]  /*1950*/  IADD3 R14, PT, PT, R22, R23, R14 ;  /* 0x00000017160e7210 */ /* 0x020fc80007ffe00e */
[----:B------:R-:W-:-:S04]  /*1960*/  IADD3 R14, PT, PT, R24, R25, R14 ;  /* 0x00000019180e7210 */ /* 0x000fc80007ffe00e */
[----:B------:R-:W-:Y:S02]  /*1970*/  IADD3 R13, PT, PT, R6, R13, R14 ;  /* 0x0000000d060d7210 */ /* 0x000fe40007ffe00e */
[----:B------:R-:W-:-:S05]  /*1980*/  IADD3 R6, P2, PT, R10, 0x4000, RZ ;  /* 0x000040000a067810 */ /* 0x000fca0007f5e0ff */
[----:B0-----:R-:W-:Y:S01]  /*1990*/  IMAD.X R11, RZ, RZ, R11, P2 ;  /* 0x000000ffff0b7224 */ /* 0x001fe200010e060b */
[----:B------:R-:W-:-:S04]  /*19a0*/  IADD3 R9, PT, PT, R12, R9, R13 ;  /* 0x000000090c097210 */ /* 0x000fc80007ffe00d */
[----:B------:R-:W-:Y:S01]  /*19b0*/  IADD3 R8, PT, PT, R5, R4, R9 ;  /* 0x0000000405087210 */ /* 0x000fe20007ffe009 */
[----:B------:R-:W-:Y:S06]  /*19c0*/  @P0 BRA `(.L_x_79) ;  /* 0xfffffffc00840947 */ /* 0x000fec000383ffff */
.L_x_78:
[----:B------:R-:W-:Y:S05]  /*19d0*/  BSYNC.RECONVERGENT B2 ;  /* 0x0000000000027941 */ /* 0x000fea0003800200 */
.L_x_77:
[----:B------:R-:W-:Y:S05]  /*19e0*/  @!P1 BRA `(.L_x_76) ;  /* 0x0000000000e89947 */ /* 0x000fea0003800000 */
[----:B------:R-:W-:Y:S01]  /*19f0*/  ISETP.GE.U32.AND P0, PT, R21, 0x8, PT ;  /* 0x000000081500780c */ /* 0x000fe20003f06070 */
[----:B------:R-:W-:Y:S01]  /*1a00*/  BSSY.RECONVERGENT B2, `(.L_x_80) ;  /* 0x0000015000027945 */ /* 0x000fe20003800200 */
[----:B------:R-:W-:-:S04]  /*1a10*/  LOP3.LUT R15, R20, 0x7, RZ, 0xc0, !PT ;  /* 0x00000007140f7812 */ /* 0x000fc800078ec0ff */
[----:B------:R-:W-:-:S07]  /*1a20*/  ISETP.NE.AND P1, PT, R15, RZ, PT ;  /* 0x000000ff0f00720c */ /* 0x000fce0003f25270 */
[----:B------:R-:W-:Y:S06]  /*1a30*/  @!P0 BRA `(.L_x_81) ;  /* 0x0000000000448947 */ /* 0x000fec0003800000 */
[----:B------:R-:W-:-:S05]  /*1a40*/  IADD3 R3, P0, PT, R2, UR8, RZ ;  /* 0x0000000802037c10 */ /* 0x000fca000ff1e0ff */
[----:B------:R-:W-:Y:S01]  /*1a50*/  IMAD.X R6, RZ, RZ, UR9, P0 ;  /* 0x00000009ff067e24 */ /* 0x000fe200080e06ff */
[----:B------:R-:W-:-:S04]  /*1a60*/  LEA R4, P0, R3, UR12, 0x2 ;  /* 0x0000000c03047c11 */ /* 0x000fc8000f8010ff */
        /* <DEDUP_REMOVED lines=8> */
[----:B------:R-:W5:Y:S01]  /*1af0*/  LDG.E R13, desc[UR14][R4.64+0x1c00] ;  /* 0x001c000e040d7981 */ /* 0x000f62000c1e1900 */
[----:B------:R-:W-:Y:S01]  /*1b00*/  VIADD R2, R2, 0x800 ;  /* 0x0000080002027836 */ /* 0x000fe20000000000 */
[----:B--2---:R-:W-:-:S04]  /*1b10*/  IADD3 R3, PT, PT, R6, R3, R8 ;  /* 0x0000000306037210 */ /* 0x004fc80007ffe008 */
[----:B---3--:R-:W-:-:S04]  /*1b20*/  IADD3 R3, PT, PT, R9, R10, R3 ;  /* 0x0000000a09037210 */ /* 0x008fc80007ffe003 */
[----:B----4-:R-:W-:-:S04]  /*1b30*/  IADD3 R3, PT, PT, R11, R12, R3 ;  /* 0x0000000c0b037210 */ /* 0x010fc80007ffe003 */
[----:B-----5:R-:W-:-:S07]  /*1b40*/  IADD3 R8, PT, PT, R13, R14, R3 ;  /* 0x0000000e0d087210 */ /* 0x020fce0007ffe003 */
.L_x_81:
[----:B------:R-:W-:Y:S05]  /*1b50*/  BSYNC.RECONVERGENT B2 ;  /* 0x0000000000027941 */ /* 0x000fea0003800200 */
.L_x_80:
[----:B------:R-:W-:Y:S05]  /*1b60*/  @!P1 BRA `(.L_x_76) ;  /* 0x0000000000889947 */ /* 0x000fea0003800000 */
[----:B------:R-:W-:Y:S01]  /*1b70*/  ISETP.GE.U32.AND P0, PT, R15, 0x4, PT ;  /* 0x000000040f00780c */ /* 0x000fe20003f06070 */
[----:B------:R-:W-:Y:S01]  /*1b80*/  BSSY.RECONVERGENT B2, `(.L_x_82) ;  /* 0x000000e000027945 */ /* 0x000fe20003800200 */
[----:B------:R-:W-:-:S11]  /*1b90*/  LOP3.LUT P1, RZ, R20, 0x3, RZ, 0xc0, !PT ;  /* 0x0000000314ff7812 */ /* 0x000fd6000782c0ff */
[----:B------:R-:W-:Y:S05]  /*1ba0*/  @!P0 BRA `(.L_x_83) ;  /* 0x00000000002c8947 */ /* 0x000fea0003800000 */
[----:B------:R-:W-:-:S05]  /*1bb0*/  IADD3 R3, P0, PT, R2, UR8, RZ ;  /* 0x0000000802037c10 */ /* 0x000fca000ff1e0ff */
[----:B------:R-:W-:Y:S01]  /*1bc0*/  IMAD.X R6, RZ, RZ, UR9, P0 ;  /* 0x00000009ff067e24 */ /* 0x000fe200080e06ff */
[----:B------:R-:W-:-:S04]  /*1bd0*/  LEA R4, P0, R3, UR12, 0x2 ;  /* 0x0000000c03047c11 */ /* 0x000fc8000f8010ff */
[----:B------:R-:W-:-:S05]  /*1be0*/  LEA.HI.X R5, R3, UR13, R6, 0x2, P0 ;  /* 0x0000000d03057c11 */ /* 0x000fca00080f1406 */
[----:B------:R-:W2:Y:S04]  /*1bf0*/  LDG.E R3, desc[UR14][R4.64] ;  /* 0x0000000e04037981 */ /* 0x000ea8000c1e1900 */
[----:B------:R-:W2:Y:S04]  /*1c00*/  LDG.E R6, desc[UR14][R4.64+0x400] ;  /* 0x0004000e04067981 */ /* 0x000ea8000c1e1900 */
[----:B------:R-:W3:Y:S04]  /*1c10*/  LDG.E R10, desc[UR14][R4.64+0x800] ;  /* 0x0008000e040a7981 */ /* 0x000ee8000c1e1900 */
[----:B------:R-:W3:Y:S01]  /*1c20*/  LDG.E R9, desc[UR14][R4.64+0xc00] ;  /* 0x000c000e04097981 */ /* 0x000ee2000c1e1900 */
[----:B------:R-:W-:Y:S01]  /*1c30*/  VIADD R2, R2, 0x400 ;  /* 0x0000040002027836 */ /* 0x000fe20000000000 */
[----:B--2---:R-:W-:-:S04]  /*1c40*/  IADD3 R3, PT, PT, R6, R3, R8 ;  /* 0x0000000306037210 */ /* 0x004fc80007ffe008 */
[----:B---3--:R-:W-:-:S07]  /*1c50*/  IADD3 R8, PT, PT, R9, R10, R3 ;  /* 0x0000000a09087210 */ /* 0x008fce0007ffe003 */
.L_x_83:
[----:B------:R-:W-:Y:S05]  /*1c60*/  BSYNC.RECONVERGENT B2 ;  /* 0x0000000000027941 */ /* 0x000fea0003800200 */
.L_x_82:
[----:B------:R-:W-:Y:S05]  /*1c70*/  @!P1 BRA `(.L_x_76) ;  /* 0x0000000000449947 */ /* 0x000fea0003800000 */
[----:B------:R-:W-:Y:S02]  /*1c80*/  LOP3.LUT R7, R7, 0xffff, RZ, 0xc0, !PT ;  /* 0x0000ffff07077812 */ /* 0x000fe400078ec0ff */
[----:B------:R-:W-:Y:S02]  /*1c90*/  IADD3 R6, P0, PT, R2, UR10, RZ ;  /* 0x0000000a02067c10 */ /* 0x000fe4000ff1e0ff */
[----:B------:R-:W-:Y:S02]  /*1ca0*/  LEA.HI R2, R7, 0x1, RZ, 0x18 ;  /* 0x0000000107027811 */ /* 0x000fe400078fc0ff */
[----:B------:R-:W-:Y:S01]  /*1cb0*/  LEA R5, P1, R6, UR12, 0x2 ;  /* 0x0000000c06057c11 */ /* 0x000fe2000f8210ff */
[----:B------:R-:W-:Y:S01]  /*1cc0*/  IMAD.X R3, RZ, RZ, UR7, P0 ;  /* 0x00000007ff037e24 */ /* 0x000fe200080e06ff */
[----:B------:R-:W-:-:S04]  /*1cd0*/  LOP3.LUT R2, R2, 0x3, RZ, 0xc0, !PT ;  /* 0x0000000302027812 */ /* 0x000fc800078ec0ff */
[----:B------:R-:W-:Y:S01]  /*1ce0*/  LEA.HI.X R6, R6, UR13, R3, 0x2, P1 ;  /* 0x0000000d06067c11 */ /* 0x000fe200088f1403 */
[----:B------:R-:W-:-:S07]  /*1cf0*/  IMAD.MOV R4, RZ, RZ, -R2 ;  /* 0x000000ffff047224 */ /* 0x000fce00078e0a02 */
.L_x_84:
[----:B------:R-:W-:Y:S02]  /*1d00*/  IMAD.MOV.U32 R3, RZ, RZ, R6 ;  /* 0x000000ffff037224 */ /* 0x000fe400078e0006 */
[----:B------:R-:W-:-:S05]  /*1d10*/  IMAD.MOV.U32 R2, RZ, RZ, R5 ;  /* 0x000000ffff027224 */ /* 0x000fca00078e0005 */
[----:B------:R-:W2:Y:S01]  /*1d20*/  LDG.E R3, desc[UR14][R2.64] ;  /* 0x0000000e02037981 */ /* 0x000ea2000c1e1900 */
[----:B------:R-:W-:Y:S01]  /*1d30*/  VIADD R4, R4, 0x1 ;  /* 0x0000000104047836 */ /* 0x000fe20000000000 */
[----:B------:R-:W-:-:S04]  /*1d40*/  IADD3 R5, P1, PT, R5, 0x400, RZ ;  /* 0x0000040005057810 */ /* 0x000fc80007f3e0ff */
[----:B------:R-:W-:Y:S01]  /*1d50*/  ISETP.NE.AND P0, PT, R4, RZ, PT ;  /* 0x000000ff0400720c */ /* 0x000fe20003f05270 */
[----:B------:R-:W-:Y:S02]  /*1d60*/  IMAD.X R6, RZ, RZ, R6, P1 ;  /* 0x000000ffff067224 */ /* 0x000fe400008e0606 */
[----:B--2---:R-:W-:-:S10]  /*1d70*/  IMAD.IADD R8, R3, 0x1, R8 ;  /* 0x0000000103087824 */ /* 0x004fd400078e0208 */
[----:B------:R-:W-:Y:S05]  /*1d80*/  @P0 BRA `(.L_x_84) ;  /* 0xfffffffc00dc0947 */ /* 0x000fea000383ffff */
.L_x_76:
[----:B------:R-:W-:Y:S05]  /*1d90*/  BSYNC.RECONVERGENT B1 ;  /* 0x0000000000017941 */ /* 0x000fea0003800200 */
.L_x_73:
        /* <DEDUP_REMOVED lines=37> */
[----:B0-----:R-:W0:Y:S01]  /*1ff0*/  LDS.64 R2, [UR4+0x20] ;  /* 0x00002004ff027984 */ /* 0x001e220008000a00 */
[----:B-1----:R-:W-:-:S04]  /*2000*/  IADD3 R0, PT, PT, R4, R0, R9 ;  /* 0x0000000004007210 */ /* 0x002fc80007ffe009 */
[----:B------:R-:W-:-:S04]  /*2010*/  IADD3 R0, PT, PT, R6, R0, R5 ;  /* 0x0000000006007210 */ /* 0x000fc80007ffe005 */
[----:B0-----:R-:W-:-:S05]  /*2020*/  IADD3 R0, PT, PT, R2, R0, R7 ;  /* 0x0000000002007210 */ /* 0x001fca0007ffe007 */
[----:B------:R-:W-:-:S07]  /*2030*/  IMAD.IADD R9, R0, 0x1, R3 ;  /* 0x0000000100097824 */ /* 0x000fce00078e0203 */
.L_x_72:
[----:B------:R-:W-:Y:S05]  /*2040*/  BSYNC.RECONVERGENT B0 ;  /* 0x0000000000007941 */ /* 0x000fea0003800200 */
.L_x_57:
[----:B------:R-:W-:Y:S05]  /*2050*/  @P0 EXIT ;  /* 0x000000000000094d */ /* 0x000fea0003800000 */
[----:B------:R-:W3:Y:S02]  /*2060*/  LDCU.64 UR4, c[0x0][0x388] ;  /* 0x00007100ff0477ac */ /* 0x000ee40008000a00 */
[----:B---3--:R-:W-:-:S06]  /*2070*/  UIMAD.WIDE.U32 UR4, UR16, 0x4, UR4 ;  /* 0x00000004100478a5 */ /* 0x008fcc000f8e0004 */
[----:B0-----:R-:W-:Y:S02]  /*2080*/  IMAD.U32 R2, RZ, RZ, UR4 ;  /* 0x00000004ff027e24 */ /* 0x001fe4000f8e00ff */
[----:B------:R-:W-:-:S05]  /*2090*/  IMAD.U32 R3, RZ, RZ, UR5 ;  /* 0x00000005ff037e24 */ /* 0x000fca000f8e00ff */
[----:B------:R-:W-:Y:S01]  /*20a0*/  STG.E desc[UR14][R2.64], R9 ;  /* 0x0000000902007986 */ /* 0x000fe2000c10190e */
[----:B------:R-:W-:Y:S05]  /*20b0*/  EXIT ;  /* 0x000000000000794d */ /* 0x000fea0003800000 */
.L_x_85:
        /* <DEDUP_REMOVED lines=12> */
.L_x_451:


//--------------------- .text._ZN3cub18CUB_300001_SM_10006detail6reduce28DeviceReduceSingleTileKernelINS2_10policy_hubIjyN4cuda3std3__44plusIjEEE10Policy1000EN6thrust24THRUST_300001_SM_1000_NS10device_ptrIjEEPjyS9_jjNS7_10__identityEEEvT0_T1_T2_T3_T4_T6_ --------------------------
	.section	.text._ZN3cub18CUB_300001_SM_10006detail6reduce28DeviceReduceSingleTileKernelINS2_10policy_hubIjyN4cuda3std3__44plusIjEEE10Policy1000EN6thrust24THRUST_300001_SM_1000_NS10device_ptrIjEEPjyS9_jjNS7_10__identityEEEvT0_T1_T2_T3_T4_T6_,"ax",@progbits
	.align	128
        .global         _ZN3cub18CUB_300001_SM_10006detail6reduce28DeviceReduceSingleTileKernelINS2_10policy_hubIjyN4cuda3std3__44plusIjEEE10Policy1000EN6thrust24THRUST_300001_SM_1000_NS10device_ptrIjEEPjyS9_jjNS7_10__identityEEEvT0_T1_T2_T3_T4_T6_
        .type           _ZN3cub18CUB_300001_SM_10006detail6reduce28DeviceReduceSingleTileKernelINS2_10policy_hubIjyN4cuda3std3__44plusIjEEE10Policy1000EN6thrust24THRUST_300001_SM_1000_NS10device_ptrIjEEPjyS9_jjNS7_10__identityEEEvT0_T1_T2_T3_T4_T6_,@function
        .size           _ZN3cub18CUB_300001_SM_10006detail6reduce28DeviceReduceSingleTileKernelINS2_10policy_hubIjyN4cuda3std3__44plusIjEEE10Policy1000EN6thrust24THRUST_300001_SM_1000_NS10device_ptrIjEEPjyS9_jjNS7_10__identityEEEvT0_T1_T2_T3_T4_T6_,(.L_x_452 - _ZN3cub18CUB_300001_SM_10006detail6reduce28DeviceReduceSingleTileKernelINS2_10policy_hubIjyN4cuda3std3__44plusIjEEE10Policy1000EN6thrust24THRUST_300001_SM_1000_NS10device_ptrIjEEPjyS9_jjNS7_10__identityEEEvT0_T1_T2_T3_T4_T6_)
        .other          _ZN3cub18CUB_300001_SM_10006detail6reduce28DeviceReduceSingleTileKernelINS2_10policy_hubIjyN4cuda3std3__44plusIjEEE10Policy1000EN6thrust24THRUST_300001_SM_1000_NS10device_ptrIjEEPjyS9_jjNS7_10__identityEEEvT0_T1_T2_T3_T4_T6_,@"STO_CUDA_ENTRY STV_DEFAULT"
_ZN3cub18CUB_300001_SM_10006detail6reduce28DeviceReduceSingleTileKernelINS2_10policy_hubIjyN4cuda3std3__44plusIjEEE10Policy1000EN6thrust24THRUST_300001_SM_1000_NS10device_ptrIjEEPjyS9_jjNS7_10__identityEEEvT0_T1_T2_T3_T4_T6_:
.text._ZN3cub18CUB_300001_SM_10006detail6reduce28DeviceReduceSingleTileKernelINS2_10policy_hubIjyN4cuda3std3__44plusIjEEE10Policy1000EN6thrust24THRUST_300001_SM_1000_NS10device_ptrIjEEPjyS9_jjNS7_10__identityEEEvT0_T1_T2_T3_T4_T6_:
[----:B------:R-:W-:Y:S01]  /*0000*/  LDC R1, c[0x0][0x37c] ;  /* 0x0000df00ff017b82 */ /* 0x000fe20000000800 */
[----:B------:R-:W0:Y:S01]  /*0010*/  LDCU.64 UR4, c[0x0][0x390] ;  /* 0x00007200ff0477ac */ /* 0x000e220008000a00 */
[----:B------:R-:W1:Y:S01]  /*0020*/  LDCU.64 UR6, c[0x0][0x358] ;  /* 0x00006b00ff0677ac */ /* 0x000e620008000a00 */
[----:B0-----:R-:W-:Y:S02]  /*0030*/  IMAD.U32 R4, RZ, RZ, UR4 ;  /* 0x00000004ff047e24 */ /* 0x001fe4000f8e00ff */
[----:B------:R-:W-:-:S03]  /*0040*/  IMAD.U32 R0, RZ, RZ, UR5 ;  /* 0x00000005ff007e24 */ /* 0x000fc6000f8e00ff */
[----:B------:R-:W-:-:S04]  /*0050*/  ISETP.NE.U32.AND P0, PT, R4, RZ, PT ;  /* 0x000000ff0400720c */ /* 0x000fc80003f05070 */
[----:B------:R-:W-:-:S13]  /*0060*/  ISETP.NE.AND.EX P0, PT, R0, RZ, PT, P0 ;  /* 0x000000ff0000720c */ /* 0x000fda0003f05300 */
        /* <DEDUP_REMOVED lines=8> */
.L_x_86:
[----:B------:R-:W-:Y:S01]  /*00f0*/  ISETP.GT.U32.AND P0, PT, R4, 0xfff, PT ;  /* 0x00000fff0400780c */ /* 0x000fe20003f04070 */
[----:B------:R-:W-:Y:S03]  /*0100*/  BSSY.RECONVERGENT B0, `(.L_x_87) ;  /* 0x00001d1000007945 */ /* 0x000fe60003800200 */
[----:B------:R-:W-:-:S13]  /*0110*/  ISETP.GT.U32.AND.EX P0, PT, R0, RZ, PT, P0 ;  /* 0x000000ff0000720c */ /* 0x000fda0003f04100 */
[----:B------:R-:W-:Y:S05]  /*0120*/  @P0 BRA `(.L_x_88) ;  /* 0x0000000c00940947 */ /* 0x000fea0003800000 */
[----:B------:R-:W0:Y:S01]  /*0130*/  S2R R5, SR_TID.X ;  /* 0x0000000000057919 */ /* 0x000e220000002100 */
[----:B------:R-:W-:Y:S01]  /*0140*/  BSSY.RECONVERGENT B1, `(.L_x_89) ;  /* 0x0000009000017945 */ /* 0x000fe20003800200 */
[----:B------:R-:W-:Y:S01]  /*0150*/  IMAD.MOV.U32 R6, RZ, RZ, RZ ;  /* 0x000000ffff067224 */ /* 0x000fe200078e00ff */
[----:B0-----:R-:W-:Y:S01]  /*0160*/  ISETP.GE.U32.AND P0, PT, R5, R4, PT ;  /* 0x000000040500720c */ /* 0x001fe20003f06070 */
[----:B------:R-:W-:-:S12]  /*0170*/  IMAD.MOV.U32 R7, RZ, RZ, R5 ;  /* 0x000000ffff077224 */ /* 0x000fd800078e0005 */
[----:B------:R-:W-:Y:S05]  /*0180*/  @P0 BRA `(.L_x_90) ;  /* 0x0000000000100947 */ /* 0x000fea0003800000 */
[----:B------:R-:W0:Y:S02]  /*0190*/  LDC.64 R2, c[0x0][0x380] ;  /* 0x0000e000ff027b82 */ /* 0x000e240000000a00 */
[----:B0-----:R-:W-:-:S05]  /*01a0*/  IMAD.WIDE.U32 R2, R5, 0x4, R2 ;  /* 0x0000000405027825 */ /* 0x001fca00078e0002 */
[----:B------:R0:W5:Y:S01]  /*01b0*/  LDG.E R6, desc[UR6][R2.64] ;  /* 0x0000000602067981 */ /* 0x000162000c1e1900 */
[----:B------:R-:W-:-:S07]  /*01c0*/  VIADD R7, R5, 0x100 ;  /* 0x0000010005077836 */ /* 0x000fce0000000000 */
.L_x_90:
[----:B------:R-:W-:Y:S05]  /*01d0*/  BSYNC.RECONVERGENT B1 ;  /* 0x0000000000017941 */ /* 0x000fea0003800200 */
.L_x_89:
[----:B------:R-:W-:Y:S01]  /*01e0*/  ISETP.GE.U32.AND P0, PT, R7, R4, PT ;  /* 0x000000040700720c */ /* 0x000fe20003f06070 */
[----:B------:R-:W-:-:S12]  /*01f0*/  BSSY.RECONVERGENT B1, `(.L_x_91) ;  /* 0x0000060000017945 */ /* 0x000fd80003800200 */
[----:B------:R-:W-:Y:S05]  /*0200*/  @P0 BRA `(.L_x_92) ;  /* 0x0000000400780947 */ /* 0x000fea0003800000 */
[----:B0-----:R-:W-:Y:S01]  /*0210*/  LOP3.LUT R3, RZ, R7, RZ, 0x33, !PT ;  /* 0x00000007ff037212 */ /* 0x001fe200078e33ff */
[----:B------:R-:W-:Y:S04]  /*0220*/  BSSY.RECONVERGENT B2, `(.L_x_93) ;  /* 0x000002c000027945 */ /* 0x000fe80003800200 */
[----:B------:R-:W-:-:S05]  /*0230*/  IMAD.IADD R3, R3, 0x1, R4 ;  /* 0x0000000103037824 */ /* 0x000fca00078e0204 */
[C---:B------:R-:W-:Y:S02]  /*0240*/  ISETP.GE.U32.AND P0, PT, R3.reuse, 0xf00, PT ;  /* 0x00000f000300780c */ /* 0x040fe40003f06070 */
[----:B------:R-:W-:-:S04]  /*0250*/  LEA.HI R8, R3, 0x1, RZ, 0x18 ;  /* 0x0000000103087811 */ /* 0x000fc800078fc0ff */
[----:B------:R-:W-:-:S04]  /*0260*/  LOP3.LUT R22, R8, 0xf, RZ, 0xc0, !PT ;  /* 0x0000000f08167812 */ /* 0x000fc800078ec0ff */
[----:B------:R-:W-:-:S03]  /*0270*/  ISETP.NE.AND P1, PT, R22, RZ, PT ;  /* 0x000000ff1600720c */ /* 0x000fc60003f25270 */
[----:B------:R-:W-:Y:S10]  /*0280*/  @!P0 BRA `(.L_x_94) ;  /* 0x0000000000948947 */ /* 0x000ff40003800000 */
[----:B------:R-:W0:Y:S01]  /*0290*/  LDC.64 R2, c[0x0][0x380] ;  /* 0x0000e000ff027b82 */ /* 0x000e220000000a00 */
[----:B------:R-:W-:-:S05]  /*02a0*/  LOP3.LUT R9, R8, 0x1fffff0, RZ, 0xc0, !PT ;  /* 0x01fffff008097812 */ /* 0x000fca00078ec0ff */
[----:B------:R-:W-:Y:S02]  /*02b0*/  IMAD.MOV R9, RZ, RZ, -R9 ;  /* 0x000000ffff097224 */ /* 0x000fe400078e0a09 */
[----:B0-----:R-:W-:-:S03]  /*02c0*/  IMAD.WIDE.U32 R2, R7, 0x4, R2 ;  /* 0x0000000407027825 */ /* 0x001fc600078e0002 */
[----:B------:R-:W-:-:S05]  /*02d0*/  IADD3 R15, P0, PT, R2, 0x2000, RZ ;  /* 0x00002000020f7810 */ /* 0x000fca0007f1e0ff */
[----:B------:R-:W-:-:S08]  /*02e0*/  IMAD.X R3, RZ, RZ, R3, P0 ;  /* 0x000000ffff037224 */ /* 0x000fd000000e0603 */
.L_x_95:
        /* <DEDUP_REMOVED lines=31> */
.L_x_94:
[----:B------:R-:W-:Y:S05]  /*04e0*/  BSYNC.RECONVERGENT B2 ;  /* 0x0000000000027941 */ /* 0x000fea0003800200 */
.L_x_93:
[----:B------:R-:W-:Y:S05]  /*04f0*/  @!P1 BRA `(.L_x_92) ;  /* 0x0000000000bc9947 */ /* 0x000fea0003800000 */
[----:B------:R-:W-:Y:S01]  /*0500*/  ISETP.GE.U32.AND P0, PT, R22, 0x8, PT ;  /* 0x000000081600780c */ /* 0x000fe20003f06070 */
[----:B------:R-:W-:Y:S01]  /*0510*/  BSSY.RECONVERGENT B2, `(.L_x_96) ;  /* 0x0000013000027945 */ /* 0x000fe20003800200 */
[----:B------:R-:W-:-:S04]  /*0520*/  LOP3.LUT R17, R8, 0x7, RZ, 0xc0, !PT ;  /* 0x0000000708117812 */ /* 0x000fc800078ec0ff */
[----:B------:R-:W-:-:S07]  /*0530*/  ISETP.NE.AND P1, PT, R17, RZ, PT ;  /* 0x000000ff1100720c */ /* 0x000fce0003f25270 */
[----:B------:R-:W-:Y:S06]  /*0540*/  @!P0 BRA `(.L_x_97) ;  /* 0x00000000003c8947 */ /* 0x000fec0003800000 */
[----:B------:R-:W0:Y:S02]  /*0550*/  LDC.64 R2, c[0x0][0x380] ;  /* 0x0000e000ff027b82 */ /* 0x000e240000000a00 */
[----:B0-----:R-:W-:-:S05]  /*0560*/  IMAD.WIDE R2, R7, 0x4, R2 ;  /* 0x0000000407027825 */ /* 0x001fca00078e0202 */
        /* <DEDUP_REMOVED lines=13> */
.L_x_97:
[----:B------:R-:W-:Y:S05]  /*0640*/  BSYNC.RECONVERGENT B2 ;  /* 0x0000000000027941 */ /* 0x000fea0003800200 */
.L_x_96:
        /* <DEDUP_REMOVED lines=11> */
[----:B------:R-:W3:Y:S01]  /*0700*/  LDG.E R12, desc[UR6][R2.64+0xc00] ;  /* 0x000c0006020c7981 */ /* 0x000ee2000c1e1900 */
[----:B------:R-:W-:Y:S01]  /*0710*/  VIADD R7, R7, 0x400 ;  /* 0x0000040007077836 */ /* 0x000fe20000000000 */
[----:B--2--5:R-:W-:-:S04]  /*0720*/  IADD3 R6, PT, PT, R8, R9, R6 ;  /* 0x0000000908067210 */ /* 0x024fc80007ffe006 */
[----:B---3--:R-:W-:-:S07]  /*0730*/  IADD3 R6, PT, PT, R12, R11, R6 ;  /* 0x0000000b0c067210 */ /* 0x008fce0007ffe006 */
.L_x_99:
[----:B------:R-:W-:Y:S05]  /*0740*/  BSYNC.RECONVERGENT B2 ;  /* 0x0000000000027941 */ /* 0x000fea0003800200 */
.L_x_98:
[----:B------:R-:W-:Y:S05]  /*0750*/  @!P1 BRA `(.L_x_92) ;  /* 0x0000000000249947 */ /* 0x000fea0003800000 */
[----:B------:R-:W0:Y:S01]  /*0760*/  LDC.64 R8, c[0x0][0x380] ;  /* 0x0000e000ff087b82 */ /* 0x000e220000000a00 */
[----:B------:R-:W-:-:S07]  /*0770*/  IMAD.MOV R10, RZ, RZ, -R10 ;  /* 0x000000ffff0a7224 */ /* 0x000fce00078e0a0a */
.L_x_100:
[----:B0-----:R-:W-:-:S06]  /*0780*/  IMAD.WIDE R2, R7, 0x4, R8 ;  /* 0x0000000407027825 */ /* 0x001fcc00078e0208 */
[----:B------:R-:W2:Y:S01]  /*0790*/  LDG.E R3, desc[UR6][R2.64] ;  /* 0x0000000602037981 */ /* 0x000ea2000c1e1900 */
[----:B------:R-:W-:Y:S02]  /*07a0*/  VIADD R10, R10, 0x1 ;  /* 0x000000010a0a7836 */ /* 0x000fe40000000000 */
[----:B------:R-:W-:-:S03]  /*07b0*/  VIADD R7, R7, 0x100 ;  /* 0x0000010007077836 */ /* 0x000fc60000000000 */
[----:B------:R-:W-:Y:S01]  /*07c0*/  ISETP.NE.AND P0, PT, R10, RZ, PT ;  /* 0x000000ff0a00720c */ /* 0x000fe20003f05270 */
[----:B--2--5:R-:W-:-:S12]  /*07d0*/  IMAD.IADD R6, R3, 0x1, R6 ;  /* 0x0000000103067824 */ /* 0x024fd800078e0206 */
[----:B------:R-:W-:Y:S05]  /*07e0*/  @P0 BRA `(.L_x_100) ;  /* 0xfffffffc00e40947 */ /* 0x000fea000383ffff */
.L_x_92:
[----:B------:R-:W-:Y:S05]  /*07f0*/  BSYNC.RECONVERGENT B1 ;  /* 0x0000000000017941 */ /* 0x000fea0003800200 */
.L_x_91:
[----:B------:R-:W-:-:S04]  /*0800*/  ISETP.GE.U32.AND P0, PT, R4, 0x100, PT ;  /* 0x000001000400780c */ /* 0x000fc80003f06070 */
[----:B------:R-:W-:-:S13]  /*0810*/  ISETP.GE.U32.AND.EX P0, PT, R0, RZ, PT, P0 ;  /* 0x000000ff0000720c */ /* 0x000fda0003f06100 */
[----:B------:R-:W-:Y:S05]  /*0820*/  @!P0 BRA `(.L_x_101) ;  /* 0x0000000000ac8947 */ /* 0x000fea0003800000 */
[----:B------:R-:W1:Y:S01]  /*0830*/  S2R R8, SR_LANEID ;  /* 0x0000000000087919 */ /* 0x000e620000000000 */
[----:B------:R-:W-:Y:S01]  /*0840*/  ISETP.NE.AND P5, PT, R5, RZ, PT ;  /* 0x000000ff0500720c */ /* 0x000fe20003fa5270 */
[----:B-----5:R-:W0:Y:S01]  /*0850*/  SHFL.DOWN PT, R0, R6, 0x1, 0x1f ;  /* 0x08201f0006007f89 */ /* 0x020e2200000e0000 */
[C---:B-1----:R-:W-:Y:S02]  /*0860*/  ISETP.GT.AND P0, PT, R8.reuse, 0x1e, PT ;  /* 0x0000001e0800780c */ /* 0x042fe40003f04270 */
[----:B------:R-:W-:Y:S02]  /*0870*/  ISETP.NE.AND P1, PT, R8, RZ, PT ;  /* 0x000000ff0800720c */ /* 0x000fe40003f25270 */
[----:B0-----:R-:W-:Y:S02]  /*0880*/  SEL R3, R0, RZ, !P0 ;  /* 0x000000ff00037207 */ /* 0x001fe40004000000 */
        /* <DEDUP_REMOVED lines=21> */
[----:B0-----:R-:W-:-:S05]  /*09e0*/  SEL R3, R3, RZ, !P0 ;  /* 0x000000ff03037207 */ /* 0x001fca0004000000 */
[----:B------:R-:W-:-:S05]  /*09f0*/  IMAD.IADD R7, R2, 0x1, R3 ;  /* 0x0000000102077824 */ /* 0x000fca00078e0203 */
[----:B------:R1:W-:Y:S01]  /*0a00*/  @!P1 STS [R0+0x8], R7 ;  /* 0x0000080700009388 */ /* 0x0003e20000000800 */
[----:B------:R-:W-:Y:S06]  /*0a10*/  BAR.SYNC.DEFER_BLOCKING 0x0 ;  /* 0x0000000000007b1d */ /* 0x000fec0000010000 */
[----:B------:R-:W-:Y:S05]  /*0a20*/  @P5 BRA `(.L_x_102) ;  /* 0x0000001000f85947 */ /* 0x000fea0003800000 */
[----:B------:R-:W0:Y:S01]  /*0a30*/  S2UR UR5, SR_CgaCtaId ;  /* 0x00000000000579c3 */ /* 0x000e220000008800 */
[----:B------:R-:W-:Y:S02]  /*0a40*/  UMOV UR4, 0x400 ;  /* 0x0000040000047882 */ /* 0x000fe40000000000 */
[----:B0-----:R-:W-:-:S09]  /*0a50*/  ULEA UR4, UR5, UR4, 0x18 ;  /* 0x0000000405047291 */ /* 0x001fd2000f8ec0ff */
[----:B-1----:R-:W-:Y:S04]  /*0a60*/  LDS R0, [UR4+0xc] ;  /* 0x00000c04ff007984 */ /* 0x002fe80008000800 */
[----:B------:R-:W0:Y:S04]  /*0a70*/  LDS.128 R8, [UR4+0x10] ;  /* 0x00001004ff087984 */ /* 0x000e280008000c00 */
[----:B------:R-:W1:Y:S01]  /*0a80*/  LDS.64 R2, [UR4+0x20] ;  /* 0x00002004ff027984 */ /* 0x000e620008000a00 */
[----:B0-----:R-:W-:-:S04]  /*0a90*/  IADD3 R0, PT, PT, R8, R0, R7 ;  /* 0x0000000008007210 */ /* 0x001fc80007ffe007 */
[----:B------:R-:W-:-:S04]  /*0aa0*/  IADD3 R0, PT, PT, R10, R0, R9 ;  /* 0x000000000a007210 */ /* 0x000fc80007ffe009 */
[----:B-1----:R-:W-:-:S05]  /*0ab0*/  IADD3 R0, PT, PT, R2, R0, R11 ;  /* 0x0000000002007210 */ /* 0x002fca0007ffe00b */
[----:B------:R-:W-:Y:S01]  /*0ac0*/  IMAD.IADD R7, R0, 0x1, R3 ;  /* 0x0000000100077824 */ /* 0x000fe200078e0203 */
[----:B------:R-:W-:Y:S06]  /*0ad0*/  BRA `(.L_x_102) ;  /* 0x0000001000cc7947 */ /* 0x000fec0003800000 */
.L_x_101:
[C---:B0-----:R-:W-:Y:S01]  /*0ae0*/  LOP3.LUT R2, R5.reuse, 0x3e0, RZ, 0xc0, !PT ;  /* 0x000003e005027812 */ /* 0x041fe200078ec0ff */
[----:B------:R-:W0:Y:S01]  /*0af0*/  S2R R12, SR_LANEID ;  /* 0x00000000000c7919 */ /* 0x000e220000000000 */
[----:B------:R-:W-:Y:S02]  /*0b00*/  ISETP.NE.AND P5, PT, R5, RZ, PT ;  /* 0x000000ff0500720c */ /* 0x000fe40003fa5270 */
[----:B------:R-:W-:Y:S01]  /*0b10*/  LOP3.LUT R7, RZ, R2, RZ, 0x33, !PT ;  /* 0x00000002ff077212 */ /* 0x000fe200078e33ff */
[----:B------:R-:W-:-:S04]  /*0b20*/  VIADD R3, R2, 0x20 ;  /* 0x0000002002037836 */ /* 0x000fc80000000000 */
[----:B------:R-:W-:Y:S01]  /*0b30*/  IMAD.IADD R7, R7, 0x1, R4 ;  /* 0x0000000107077824 */ /* 0x000fe200078e0204 */
[----:B------:R-:W-:-:S04]  /*0b40*/  ISETP.GT.U32.AND P0, PT, R3, R4, PT ;  /* 0x000000040300720c */ /* 0x000fc80003f04070 */
        /* <DEDUP_REMOVED lines=10> */
[----:B------:R-:W-:Y:S01]  /*0bf0*/  @!P1 SHF.R.U32.HI R9, RZ, 0x3, R5 ;  /* 0x00000003ff099819 */ /* 0x000fe20000011605 */
[----:B------:R-:W1:Y:S03]  /*0c00*/  SHFL.DOWN PT, R7, R2, 0x2, R3 ;  /* 0x0840000002077989 */ /* 0x000e6600000e0003 */
[----:B------:R-:W-:Y:S02]  /*0c10*/  @!P1 LOP3.LUT R9, R9, 0x7c, RZ, 0xc0, !PT ;  /* 0x0000007c09099812 */ /* 0x000fe400078ec0ff */
[----:B-1----:R-:W-:Y:S02]  /*0c20*/  SEL R7, R7, RZ, !P0 ;  /* 0x000000ff07077207 */ /* 0x002fe40004000000 */
[----:B------:R-:W-:Y:S02]  /*0c30*/  ISETP.GT.AND P0, PT, R10, R3, PT ;  /* 0x000000030a00720c */ /* 0x000fe40003f04270 */
[----:B------:R-:W-:Y:S01]  /*0c40*/  @!P1 MOV R10, 0x400 ;  /* 0x00000400000a9802 */ /* 0x000fe20000000f00 */
[----:B------:R-:W-:-:S02]  /*0c50*/  IMAD.IADD R8, R2, 0x1, R7 ;  /* 0x0000000102087824 */ /* 0x000fc400078e0207 */
[----:B------:R-:W-:Y:S01]  /*0c60*/  VIADD R2, R12, 0x8 ;  /* 0x000000080c027836 */ /* 0x000fe20000000000 */
[----:B0-----:R-:W-:Y:S02]  /*0c70*/  @!P1 LEA R10, R11, R10, 0x18 ;  /* 0x0000000a0b0a9211 */ /* 0x001fe400078ec0ff */
        /* <DEDUP_REMOVED lines=11> */
[----:B0-----:R-:W-:-:S05]  /*0d30*/  SEL R7, R7, RZ, !P0 ;  /* 0x000000ff07077207 */ /* 0x001fca0004000000 */
[----:B------:R-:W-:-:S05]  /*0d40*/  IMAD.IADD R7, R2, 0x1, R7 ;  /* 0x0000000102077824 */ /* 0x000fca00078e0207 */
[----:B------:R0:W-:Y:S01]  /*0d50*/  @!P1 STS [R10+0x8], R7 ;  /* 0x000008070a009388 */ /* 0x0001e20000000800 */
[----:B------:R-:W-:Y:S06]  /*0d60*/  BAR.SYNC.DEFER_BLOCKING 0x0 ;  /* 0x0000000000007b1d */ /* 0x000fec0000010000 */
[----:B------:R-:W-:Y:S05]  /*0d70*/  @P5 BRA `(.L_x_102) ;  /* 0x0000001000245947 */ /* 0x000fea0003800000 */
[----:B------:R-:W1:Y:S01]  /*0d80*/  S2UR UR5, SR_CgaCtaId ;  /* 0x00000000000579c3 */ /* 0x000e620000008800 */
[----:B------:R-:W-:Y:S01]  /*0d90*/  UMOV UR4, 0x400 ;  /* 0x0000040000047882 */ /* 0x000fe20000000000 */
[C---:B------:R-:W-:Y:S02]  /*0da0*/  ISETP.GT.U32.AND P0, PT, R4.reuse, 0x40, PT ;  /* 0x000000400400780c */ /* 0x040fe40003f04070 */
[C---:B------:R-:W-:Y:S02]  /*0db0*/  ISETP.GT.U32.AND P6, PT, R4.reuse, 0x20, PT ;  /* 0x000000200400780c */ /* 0x040fe40003fc4070 */
[C---:B------:R-:W-:Y:S02]  /*0dc0*/  ISETP.GT.U32.AND P4, PT, R4.reuse, 0x60, PT ;  /* 0x000000600400780c */ /* 0x040fe40003f84070 */
[----:B------:R-:W-:Y:S02]  /*0dd0*/  ISETP.GT.U32.AND P2, PT, R4, 0x80, PT ;  /* 0x000000800400780c */ /* 0x000fe40003f44070 */
[----:B------:R-:W-:-:S02]  /*0de0*/  ISETP.GT.U32.AND.EX P0, PT, R0, RZ, PT, P0 ;  /* 0x000000ff0000720c */ /* 0x000fc40003f04100 */
[----:B------:R-:W-:Y:S02]  /*0df0*/  ISETP.GT.U32.AND.EX P6, PT, R0, RZ, PT, P6 ;  /* 0x000000ff0000720c */ /* 0x000fe40003fc4160 */
[C---:B------:R-:W-:Y:S02]  /*0e00*/  ISETP.GT.U32.AND P3, PT, R4.reuse, 0xa0, PT ;  /* 0x000000a00400780c */ /* 0x040fe40003f64070 */
[----:B------:R-:W-:Y:S02]  /*0e10*/  ISETP.GT.U32.AND P1, PT, R4, 0xc0, PT ;  /* 0x000000c00400780c */ /* 0x000fe40003f24070 */
[C---:B------:R-:W-:Y:S02]  /*0e20*/  ISETP.GT.U32.AND.EX P4, PT, R0.reuse, RZ, PT, P4 ;  /* 0x000000ff0000720c */ /* 0x040fe40003f84140 */
[C---:B------:R-:W-:Y:S02]  /*0e30*/  ISETP.GT.U32.AND.EX P2, PT, R0.reuse, RZ, PT, P2 ;  /* 0x000000ff0000720c */ /* 0x040fe40003f44120 */
[C---:B------:R-:W-:Y:S01]  /*0e40*/  ISETP.GT.U32.AND.EX P3, PT, R0.reuse, RZ, PT, P3 ;  /* 0x000000ff0000720c */ /* 0x040fe20003f64130 */
[----:B-1----:R-:W-:Y:S01]  /*0e50*/  ULEA UR4, UR5, UR4, 0x18 ;  /* 0x0000000405047291 */ /* 0x002fe2000f8ec0ff */
[----:B------:R-:W-:-:S08]  /*0e60*/  ISETP.GT.U32.AND.EX P1, PT, R0, RZ, PT, P1 ;  /* 0x000000ff0000720c */ /* 0x000fd00003f24110 */
[----:B0-----:R-:W0:Y:S04]  /*0e70*/  LDS.128 R8, [UR4+0x10] ;  /* 0x00001004ff087984 */ /* 0x001e280008000c00 */
[----:B------:R-:W1:Y:S04]  /*0e80*/  LDS R5, [UR4+0xc] ;  /* 0x00000c04ff057984 */ /* 0x000e680008000800 */
[----:B------:R-:W2:Y:S01]  /*0e90*/  LDS.64 R2, [UR4+0x20] ;  /* 0x00002004ff027984 */ /* 0x000ea20008000a00 */
[----:B0-----:R-:W-:Y:S02]  /*0ea0*/  SEL R8, R8, RZ, P0 ;  /* 0x000000ff08087207 */ /* 0x001fe40000000000 */
[----:B------:R-:W-:-:S02]  /*0eb0*/  ISETP.GT.U32.AND P0, PT, R4, 0xe0, PT ;  /* 0x000000e00400780c */ /* 0x000fc40003f04070 */
[----:B-1----:R-:W-:Y:S02]  /*0ec0*/  SEL R6, R5, RZ, P6 ;  /* 0x000000ff05067207 */ /* 0x002fe40003000000 */
[----:B------:R-:W-:Y:S02]  /*0ed0*/  SEL R9, R9, RZ, P4 ;  /* 0x000000ff09097207 */ /* 0x000fe40002000000 */
[----:B------:R-:W-:Y:S02]  /*0ee0*/  IADD3 R6, PT, PT, R8, R6, R7 ;  /* 0x0000000608067210 */ /* 0x000fe40007ffe007 */
[----:B------:R-:W-:Y:S02]  /*0ef0*/  SEL R10, R10, RZ, P2 ;  /* 0x000000ff0a0a7207 */ /* 0x000fe40001000000 */
[----:B------:R-:W-:Y:S02]  /*0f00*/  ISETP.GT.U32.AND.EX P0, PT, R0, RZ, PT, P0 ;  /* 0x000000ff0000720c */ /* 0x000fe40003f04100 */
[----:B------:R-:W-:-:S02]  /*0f10*/  SEL R11, R11, RZ, P3 ;  /* 0x000000ff0b0b7207 */ /* 0x000fc40001800000 */
[----:B------:R-:W-:Y:S02]  /*0f20*/  IADD3 R6, PT, PT, R10, R6, R9 ;  /* 0x000000060a067210 */ /* 0x000fe40007ffe009 */
[----:B--2---:R-:W-:Y:S02]  /*0f30*/  SEL R2, R2, RZ, P1 ;  /* 0x000000ff02027207 */ /* 0x004fe40000800000 */
[----:B------:R-:W-:Y:S02]  /*0f40*/  SEL R3, R3, RZ, P0 ;  /* 0x000000ff03037207 */ /* 0x000fe40000000000 */
[----:B------:R-:W-:-:S05]  /*0f50*/  IADD3 R2, PT, PT, R2, R6, R11 ;  /* 0x0000000602027210 */ /* 0x000fca0007ffe00b */
[----:B------:R-:W-:Y:S01]  /*0f60*/  IMAD.IADD R7, R2, 0x1, R3 ;  /* 0x0000000102077824 */ /* 0x000fe200078e0203 */
[----:B------:R-:W-:Y:S06]  /*0f70*/  BRA `(.L_x_102) ;  /* 0x0000000c00a47947 */ /* 0x000fec0003800000 */
.L_x_88:
[----:B------:R-:W0:Y:S01]  /*0f80*/  S2R R8, SR_TID.X ;  /* 0x0000000000087919 */ /* 0x000e220000002100 */
[----:B------:R-:W0:Y:S02]  /*0f90*/  LDC.64 R2, c[0x0][0x380] ;  /* 0x0000e000ff027b82 */ /* 0x000e240000000a00 */
[----:B0-----:R-:W-:-:S05]  /*0fa0*/  IMAD.WIDE.U32 R2, R8, 0x4, R2 ;  /* 0x0000000408027825 */ /* 0x001fca00078e0002 */
        /* <DEDUP_REMOVED lines=16> */
[----:B--2---:R-:W-:-:S04]  /*10b0*/  IADD3 R5, PT, PT, R7, R6, R5 ;  /* 0x0000000607057210 */ /* 0x004fc80007ffe005 */
[----:B---3--:R-:W-:Y:S01]  /*10c0*/  IADD3 R5, PT, PT, R12, R9, R5 ;  /* 0x000000090c057210 */ /* 0x008fe20007ffe005 */
[----:B------:R-:W-:Y:S01]  /*10d0*/  IMAD.MOV.U32 R9, RZ, RZ, 0x1000 ;  /* 0x00001000ff097424 */ /* 0x000fe200078e00ff */
[----:B------:R-:W-:-:S04]  /*10e0*/  IADD3 R12, P1, PT, R4, -0x1000, RZ ;  /* 0xfffff000040c7810 */ /* 0x000fc80007f3e0ff */
[----:B------:R-:W-:Y:S02]  /*10f0*/  ISETP.GE.U32.AND P0, PT, R12, 0x1000, PT ;  /* 0x000010000c00780c */ /* 0x000fe40003f06070 */
[----:B----4-:R-:W-:Y:S01]  /*1100*/  IADD3 R5, PT, PT, R14, R11, R5 ;  /* 0x0000000b0e057210 */ /* 0x010fe20007ffe005 */
[----:B------:R-:W-:Y:S01]  /*1110*/  IMAD.MOV.U32 R11, RZ, RZ, RZ ;  /* 0x000000ffff0b7224 */ /* 0x000fe200078e00ff */
[----:B------:R-:W-:-:S04]  /*1120*/  IADD3.X R14, PT, PT, R0, -0x1, RZ, P1, !PT ;  /* 0xffffffff000e7810 */ /* 0x000fc80000ffe4ff */
[----:B------:R-:W-:Y:S02]  /*1130*/  ISETP.GE.U32.AND.EX P0, PT, R14, RZ, PT, P0 ;  /* 0x000000ff0e00720c */ /* 0x000fe40003f06100 */
[----:B-----5:R-:W-:-:S04]  /*1140*/  IADD3 R5, PT, PT, R16, R13, R5 ;  /* 0x0000000d10057210 */ /* 0x020fc80007ffe005 */
[----:B------:R-:W-:-:S04]  /*1150*/  IADD3 R5, PT, PT, R18, R15, R5 ;  /* 0x0000000f12057210 */ /* 0x000fc80007ffe005 */
[----:B------:R-:W-:-:S04]  /*1160*/  IADD3 R5, PT, PT, R20, R17, R5 ;  /* 0x0000001114057210 */ /* 0x000fc80007ffe005 */
[----:B------:R-:W-:-:S05]  /*1170*/  IADD3 R5, PT, PT, R22, R19, R5 ;  /* 0x0000001316057210 */ /* 0x000fca0007ffe005 */
[----:B------:R-:W-:Y:S01]  /*1180*/  IMAD.IADD R10, R10, 0x1, R5 ;  /* 0x000000010a0a7824 */ /* 0x000fe200078e0205 */
[----:B------:R-:W-:Y:S06]  /*1190*/  @!P0 BRA `(.L_x_103) ;  /* 0x0000000000a08947 */ /* 0x000fec0003800000 */
[----:B------:R-:W0:Y:S01]  /*11a0*/  LDC.64 R4, c[0x0][0x390] ;  /* 0x0000e400ff047b82 */ /* 0x000e220000000a00 */
[----:B------:R-:W-:Y:S02]  /*11b0*/  IMAD.MOV.U32 R9, RZ, RZ, 0x1000 ;  /* 0x00001000ff097424 */ /* 0x000fe400078e00ff */
[----:B------:R-:W-:-:S07]  /*11c0*/  IMAD.MOV.U32 R11, RZ, RZ, RZ ;  /* 0x000000ffff0b7224 */ /* 0x000fce00078e00ff */
.L_x_105:
[----:B------:R-:W-:-:S04]  /*11d0*/  LEA R6, P0, R9, R2, 0x2 ;  /* 0x0000000209067211 */ /* 0x000fc800078010ff */
[----:B------:R-:W-:-:S05]  /*11e0*/  LEA.HI.X R7, R9, R3, R11, 0x2, P0 ;  /* 0x0000000309077211 */ /* 0x000fca00000f140b */
        /* <DEDUP_REMOVED lines=16> */
[----:B--2---:R-:W-:-:S02]  /*12f0*/  IADD3 R25, PT, PT, R26, R25, R10 ;  /* 0x000000191a197210 */ /* 0x004fc40007ffe00a */
[----:B0-----:R-:W-:-:S04]  /*1300*/  IADD3 R10, P1, PT, -R9, R4, RZ ;  /* 0x00000004090a7210 */ /* 0x001fc80007f3e1ff */
[----:B------:R-:W-:Y:S02]  /*1310*/  ISETP.GE.U32.AND P0, PT, R10, 0x1000, PT ;  /* 0x000010000a00780c */ /* 0x000fe40003f06070 */
[----:B---3--:R-:W-:-:S04]  /*1320*/  IADD3 R25, PT, PT, R28, R27, R25 ;  /* 0x0000001b1c197210 */ /* 0x008fc80007ffe019 */
[----:B----4-:R-:W-:-:S04]  /*1330*/  IADD3 R23, PT, PT, R23, R24, R25 ;  /* 0x0000001817177210 */ /* 0x010fc80007ffe019 */
[----:B-----5:R-:W-:Y:S01]  /*1340*/  IADD3 R21, PT, PT, R21, R0, R23 ;  /* 0x0000000015157210 */ /* 0x020fe20007ffe017 */
[----:B------:R-:W-:-:S04]  /*1350*/  IMAD.MOV.U32 R0, RZ, RZ, R5 ;  /* 0x000000ffff007224 */ /* 0x000fc800078e0005 */
[----:B------:R-:W-:Y:S01]  /*1360*/  IMAD.X R10, R0, 0x1, ~R11, P1 ;  /* 0x00000001000a7824 */ /* 0x000fe200008e0e0b */
[----:B------:R-:W-:-:S04]  /*1370*/  IADD3 R13, PT, PT, R16, R13, R21 ;  /* 0x0000000d100d7210 */ /* 0x000fc80007ffe015 */
[----:B------:R-:W-:Y:S02]  /*1380*/  ISETP.GE.U32.AND.EX P0, PT, R10, RZ, PT, P0 ;  /* 0x000000ff0a00720c */ /* 0x000fe40003f06100 */
[----:B------:R-:W-:-:S04]  /*1390*/  IADD3 R13, PT, PT, R18, R15, R13 ;  /* 0x0000000f120d7210 */ /* 0x000fc80007ffe00d */
[----:B------:R-:W-:-:S04]  /*13a0*/  IADD3 R13, PT, PT, R20, R17, R13 ;  /* 0x00000011140d7210 */ /* 0x000fc80007ffe00d */
[----:B------:R-:W-:-:S03]  /*13b0*/  IADD3 R10, PT, PT, R22, R19, R13 ;  /* 0x00000013160a7210 */ /* 0x000fc60007ffe00d */
[----:B------:R-:W-:Y:S05]  /*13c0*/  @!P0 BRA `(.L_x_104) ;  /* 0x0000000400e88947 */ /* 0x000fea0003800000 */
[----:B------:R-:W-:-:S05]  /*13d0*/  IADD3 R9, P0, PT, R9, 0x1000, RZ ;  /* 0x0000100009097810 */ /* 0x000fca0007f1e0ff */
[----:B------:R-:W-:Y:S01]  /*13e0*/  IMAD.X R11, RZ, RZ, R11, P0 ;  /* 0x000000ffff0b7224 */ /* 0x000fe200000e060b */
[----:B------:R-:W-:-:S04]  /*13f0*/  ISETP.GT.U32.AND P0, PT, R9, R12, PT ;  /* 0x0000000c0900720c */ /* 0x000fc80003f04070 */
[----:B------:R-:W-:-:S13]  /*1400*/  ISETP.GT.U32.AND.EX P0, PT, R11, R14, PT, P0 ;  /* 0x0000000e0b00720c */ /* 0x000fda0003f04100 */
[----:B------:R-:W-:Y:S05]  /*1410*/  @!P0 BRA `(.L_x_105) ;  /* 0xfffffffc006c8947 */ /* 0x000fea000383ffff */
.L_x_103:
[----:B------:R-:W-:Y:S01]  /*1420*/  IMAD.IADD R3, R4, 0x1, -R9 ;  /* 0x0000000104037824 */ /* 0x000fe200078e0a09 */
[----:B------:R-:W-:Y:S01]  /*1430*/  ISETP.GE.U32.AND P1, PT, R9, R4, PT ;  /* 0x000000040900720c */ /* 0x000fe20003f26070 */
[----:B------:R-:W-:Y:S03]  /*1440*/  BSSY.RECONVERGENT B1, `(.L_x_104) ;  /* 0x0000072000017945 */ /* 0x000fe60003800200 */
[----:B------:R-:W-:-:S04]  /*1450*/  ISETP.GE.AND P0, PT, R8, R3, PT ;  /* 0x000000030800720c */ /* 0x000fc80003f06270 */
[----:B------:R-:W-:-:S13]  /*1460*/  ISETP.GE.U32.OR.EX P0, PT, R11, R0, P0, P1 ;  /* 0x000000000b00720c */ /* 0x000fda0000706510 */
[----:B------:R-:W-:Y:S05]  /*1470*/  @P0 BRA `(.L_x_106) ;  /* 0x0000000400b80947 */ /* 0x000fea0003800000 */
[----:B------:R-:W-:Y:S01]  /*1480*/  LOP3.LUT R0, RZ, R8, RZ, 0x33, !PT ;  /* 0x00000008ff007212 */ /* 0x000fe200078e33ff */
[----:B------:R-:W-:Y:S03]  /*1490*/  BSSY.RECONVERGENT B2, `(.L_x_107) ;  /* 0x0000031000027945 */ /* 0x000fe60003800200 */
[----:B------:R-:W-:-:S04]  /*14a0*/  IADD3 R0, PT, PT, -R9, R4, R0 ;  /* 0x0000000409007210 */ /* 0x000fc80007ffe100 */
[C---:B------:R-:W-:Y:S02]  /*14b0*/  ISETP.GE.U32.AND P0, PT, R0.reuse, 0xf00, PT ;  /* 0x00000f000000780c */ /* 0x040fe40003f06070 */
[----:B------:R-:W-:Y:S01]  /*14c0*/  LEA.HI R4, R0, 0x1, RZ, 0x18 ;  /* 0x0000000100047811 */ /* 0x000fe200078fc0ff */
[----:B------:R-:W-:-:S03]  /*14d0*/  IMAD.MOV.U32 R0, RZ, RZ, R8 ;  /* 0x000000ffff007224 */ /* 0x000fc600078e0008 */
[----:B------:R-:W-:-:S04]  /*14e0*/  LOP3.LUT R24, R4, 0xf, RZ, 0xc0, !PT ;  /* 0x0000000f04187812 */ /* 0x000fc800078ec0ff */
[----:B------:R-:W-:-:S03]  /*14f0*/  ISETP.NE.AND P1, PT, R24, RZ, PT ;  /* 0x000000ff1800720c */ /* 0x000fc60003f25270 */
[----:B------:R-:W-:Y:S10]  /*1500*/  @!P0 BRA `(.L_x_108) ;  /* 0x0000000000a48947 */ /* 0x000ff40003800000 */
[----:B------:R-:W0:Y:S01]  /*1510*/  LDCU.64 UR4, c[0x0][0x380] ;  /* 0x00007000ff0477ac */ /* 0x000e220008000a00 */
[----:B------:R-:W-:Y:S02]  /*1520*/  IADD3 R3, P0, PT, R8, R9, RZ ;  /* 0x0000000908037210 */ /* 0x000fe40007f1e0ff */
[----:B------:R-:W-:-:S03]  /*1530*/  LOP3.LUT R6, R4, 0x1fffff0, RZ, 0xc0, !PT ;  /* 0x01fffff004067812 */ /* 0x000fc600078ec0ff */
[----:B------:R-:W-:Y:S02]  /*1540*/  IMAD.X R0, RZ, RZ, R11, P0 ;  /* 0x000000ffff007224 */ /* 0x000fe400000e060b */
[----:B------:R-:W-:Y:S01]  /*1550*/  IMAD.MOV R6, RZ, RZ, -R6 ;  /* 0x000000ffff067224 */ /* 0x000fe200078e0a06 */
[----:B0-----:R-:W-:-:S04]  /*1560*/  LEA R15, P2, R3, UR4, 0x2 ;  /* 0x00000004030f7c11 */ /* 0x001fc8000f8410ff */
[----:B------:R-:W-:Y:S02]  /*1570*/  IADD3 R15, P0, PT, R15, 0x2000, RZ ;  /* 0x000020000f0f7810 */ /* 0x000fe40007f1e0ff */
[----:B------:R-:W-:Y:S01]  /*1580*/  LEA.HI.X R3, R3, UR5, R0, 0x2, P2 ;  /* 0x0000000503037c11 */ /* 0x000fe200090f1400 */
[----:B------:R-:W-:-:S04]  /*1590*/  IMAD.MOV.U32 R0, RZ, RZ, R8 ;  /* 0x000000ffff007224 */ /* 0x000fc800078e0008 */
[----:B------:R-:W-:-:S07]  /*15a0*/  IMAD.X R3, RZ, RZ, R3, P0 ;  /* 0x000000ffff037224 */ /* 0x000fce00000e0603 */
.L_x_109:
        /* <DEDUP_REMOVED lines=31> */
.L_x_108:
[----:B------:R-:W-:Y:S05]  /*17a0*/  BSYNC.RECONVERGENT B2 ;  /* 0x0000000000027941 */ /* 0x000fea0003800200 */
.L_x_107:
[----:B------:R-:W-:Y:S05]  /*17b0*/  @!P1 BRA `(.L_x_106) ;  /* 0x0000000000e89947 */ /* 0x000fea0003800000 */
[----:B------:R-:W-:Y:S01]  /*17c0*/  ISETP.GE.U32.AND P0, PT, R24, 0x8, PT ;  /* 0x000000081800780c */ /* 0x000fe20003f06070 */
[----:B------:R-:W-:Y:S01]  /*17d0*/  BSSY.RECONVERGENT B2, `(.L_x_110) ;  /* 0x0000016000027945 */ /* 0x000fe20003800200 */
[----:B------:R-:W-:-:S04]  /*17e0*/  LOP3.LUT R17, R4, 0x7, RZ, 0xc0, !PT ;  /* 0x0000000704117812 */ /* 0x000fc800078ec0ff */
[----:B------:R-:W-:-:S07]  /*17f0*/  ISETP.NE.AND P1, PT, R17, RZ, PT ;  /* 0x000000ff1100720c */ /* 0x000fce0003f25270 */
[----:B------:R-:W-:Y:S06]  /*1800*/  @!P0 BRA `(.L_x_111) ;  /* 0x0000000000488947 */ /* 0x000fec0003800000 */
[----:B------:R-:W0:Y:S01]  /*1810*/  LDCU.64 UR4, c[0x0][0x380] ;  /* 0x00007000ff0477ac */ /* 0x000e220008000a00 */
[----:B------:R-:W-:-:S05]  /*1820*/  IADD3 R3, P0, PT, R0, R9, RZ ;  /* 0x0000000900037210 */ /* 0x000fca0007f1e0ff */
[----:B------:R-:W-:Y:S01]  /*1830*/  IMAD.X R6, RZ, RZ, R11, P0 ;  /* 0x000000ffff067224 */ /* 0x000fe200000e060b */
        /* <DEDUP_REMOVED lines=15> */
.L_x_111:
[----:B------:R-:W-:Y:S05]  /*1930*/  BSYNC.RECONVERGENT B2 ;  /* 0x0000000000027941 */ /* 0x000fea0003800200 */
.L_x_110:
        /* <DEDUP_REMOVED lines=18> */
.L_x_113:
[----:B------:R-:W-:Y:S05]  /*1a60*/  BSYNC.RECONVERGENT B2 ;  /* 0x0000000000027941 */ /* 0x000fea0003800200 */
.L_x_112:
[----:B------:R-:W-:Y:S05]  /*1a70*/  @!P1 BRA `(.L_x_106) ;  /* 0x0000000000389947 */ /* 0x000fea0003800000 */
[----:B------:R-:W0:Y:S01]  /*1a80*/  LDCU.64 UR4, c[0x0][0x380] ;  /* 0x00007000ff0477ac */ /* 0x000e220008000a00 */
[----:B------:R-:W-:Y:S01]  /*1a90*/  IADD3 R5, P0, PT, R0, R9, RZ ;  /* 0x0000000900057210 */ /* 0x000fe20007f1e0ff */
[----:B------:R-:W-:-:S04]  /*1aa0*/  IMAD.MOV R0, RZ, RZ, -R6 ;  /* 0x000000ffff007224 */ /* 0x000fc800078e0a06 */
[----:B------:R-:W-:Y:S01]  /*1ab0*/  IMAD.X R4, RZ, RZ, R11, P0 ;  /* 0x000000ffff047224 */ /* 0x000fe200000e060b */
[----:B0-----:R-:W-:-:S04]  /*1ac0*/  LEA R2, P1, R5, UR4, 0x2 ;  /* 0x0000000405027c11 */ /* 0x001fc8000f8210ff */
[----:B------:R-:W-:-:S09]  /*1ad0*/  LEA.HI.X R5, R5, UR5, R4, 0x2, P1 ;  /* 0x0000000505057c11 */ /* 0x000fd200088f1404 */
.L_x_114:
[----:B------:R-:W-:-:S06]  /*1ae0*/  IMAD.MOV.U32 R3, RZ, RZ, R5 ;  /* 0x000000ffff037224 */ /* 0x000fcc00078e0005 */
[----:B------:R0:W2:Y:S01]  /*1af0*/  LDG.E R3, desc[UR6][R2.64] ;  /* 0x0000000602037981 */ /* 0x0000a2000c1e1900 */
[----:B------:R-:W-:-:S05]  /*1b00*/  VIADD R0, R0, 0x1 ;  /* 0x0000000100007836 */ /* 0x000fca0000000000 */
[----:B------:R-:W-:Y:S02]  /*1b10*/  ISETP.NE.AND P0, PT, R0, RZ, PT ;  /* 0x000000ff0000720c */ /* 0x000fe40003f05270 */
[----:B0-----:R-:W-:-:S05]  /*1b20*/  IADD3 R2, P1, PT, R2, 0x400, RZ ;  /* 0x0000040002027810 */ /* 0x001fca0007f3e0ff */
[----:B------:R-:W-:Y:S02]  /*1b30*/  IMAD.X R5, RZ, RZ, R5, P1 ;  /* 0x000000ffff057224 */ /* 0x000fe400008e0605 */
[----:B--2---:R-:W-:-:S04]  /*1b40*/  IMAD.IADD R10, R3, 0x1, R10 ;  /* 0x00000001030a7824 */ /* 0x004fc800078e020a */
[----:B------:R-:W-:Y:S05]  /*1b50*/  @P0 BRA `(.L_x_114) ;  /* 0xfffffffc00e00947 */ /* 0x000fea000383ffff */
.L_x_106:
[----:B------:R-:W-:Y:S05]  /*1b60*/  BSYNC.RECONVERGENT B1 ;  /* 0x0000000000017941 */ /* 0x000fea0003800200 */
.L_x_104:
[----:B------:R-:W0:Y:S01]  /*1b70*/  S2R R6, SR_LANEID ;  /* 0x0000000000067919 */ /* 0x000e220000000000 */
[----:B------:R-:W-:Y:S01]  /*1b80*/  ISETP.NE.AND P5, PT, R8, RZ, PT ;  /* 0x000000ff0800720c */ /* 0x000fe20003fa5270 */
        /* <DEDUP_REMOVED lines=39> */
[----:B------:R-:W-:-:S07]  /*1e00*/  IMAD.IADD R7, R0, 0x1, R3 ;  /* 0x0000000100077824 */ /* 0x000fce00078e0203 */
.L_x_102:
[----:B------:R-:W-:Y:S05]  /*1e10*/  BSYNC.RECONVERGENT B0 ;  /* 0x0000000000007941 */ /* 0x000fea0003800200 */
.L_x_87:
[----:B------:R-:W-:Y:S05]  /*1e20*/  @P5 EXIT ;  /* 0x000000000000594d */ /* 0x000fea0003800000 */
[----:B------:R-:W3:Y:S01]  /*1e30*/  LDC.64 R2, c[0x0][0x388] ;  /* 0x0000e200ff027b82 */ /* 0x000ee20000000a00 */
[----:B------:R-:W0:Y:S02]  /*1e40*/  LDCU UR4, c[0x0][0x39c] ;  /* 0x00007380ff0477ac */ /* 0x000e240008000800 */
[----:B012---:R-:W-:-:S05]  /*1e50*/  VIADD R7, R7, UR4 ;  /* 0x0000000407077c36 */ /* 0x007fca0008000000 */
[----:B---3--:R-:W-:Y:S01]  /*1e60*/  STG.E desc[UR6][R2.64], R7 ;  /* 0x0000000702007986 */ /* 0x008fe2000c101906 */
[----:B------:R-:W-:Y:S05]  /*1e70*/  EXIT ;  /* 0x000000000000794d */ /* 0x000fea0003800000 */
.L_x_115:
        /* <DEDUP_REMOVED lines=16> */
.L_x_452:


//--------------------- .text._ZN3cub18CUB_300001_SM_10006detail6reduce28DeviceReduceSingleTileKernelINS2_10policy_hubIjjN4cuda3std3__44plusIjEEE10Policy1000EPjSC_iS9_jjNS7_10__identityEEEvT0_T1_T2_T3_T4_T6_ --------------------------
	.section	.text._ZN3cub18CUB_300001_SM_10006detail6reduce28DeviceReduceSingleTileKernelINS2_10policy_hubIjjN4cuda3std3__44plusIjEEE10Policy1000EPjSC_iS9_jjNS7_10__identityEEEvT0_T1_T2_T3_T4_T6_,"ax",@progbits
	.align	128
        .global         _ZN3cub18CUB_300001_SM_10006detail6reduce28DeviceReduceSingleTileKernelINS2_10policy_hubIjjN4cuda3std3__44plusIjEEE10Policy1000EPjSC_iS9_jjNS7_10__identityEEEvT0_T1_T2_T3_T4_T6_
        .type           _ZN3cub18CUB_300001_SM_10006detail6reduce28DeviceReduceSingleTileKernelINS2_10policy_hubIjjN4cuda3std3__44plusIjEEE10Policy1000EPjSC_iS9_jjNS7_10__identityEEEvT0_T1_T2_T3_T4_T6_,@function
        .size           _ZN3cub18CUB_300001_SM_10006detail6reduce28DeviceReduceSingleTileKernelINS2_10policy_hubIjjN4cuda3std3__44plusIjEEE10Policy1000EPjSC_iS9_jjNS7_10__identityEEEvT0_T1_T2_T3_T4_T6_,(.L_x_453 - _ZN3cub18CUB_300001_SM_10006detail6reduce28DeviceReduceSingleTileKernelINS2_10policy_hubIjjN4cuda3std3__44plusIjEEE10Policy1000EPjSC_iS9_jjNS7_10__identityEEEvT0_T1_T2_T3_T4_T6_)
        .other          _ZN3cub18CUB_300001_SM_10006detail6reduce28DeviceReduceSingleTileKernelINS2_10policy_hubIjjN4cuda3std3__44plusIjEEE10Policy1000EPjSC_iS9_jjNS7_10__identityEEEvT0_T1_T2_T3_T4_T6_,@"STO_CUDA_ENTRY STV_DEFAULT"
_ZN3cub18CUB_300001_SM_10006detail6reduce28DeviceReduceSingleTileKernelINS2_10policy_hubIjjN4cuda3std3__44plusIjEEE10Policy1000EPjSC_iS9_jjNS7_10__identityEEEvT0_T1_T2_T3_T4_T6_:
.text._ZN3cub18CUB_300001_SM_10006detail6reduce28DeviceReduceSingleTileKernelINS2_10policy_hubIjjN4cuda3std3__44plusIjEEE10Policy1000EPjSC_iS9_jjNS7_10__identityEEEvT0_T1_T2_T3_T4_T6_:
        /* <DEDUP_REMOVED lines=13> */
.L_x_116:
        /* <DEDUP_REMOVED lines=16> */
.L_x_121:
[----:B------:R-:W-:Y:S05]  /*01d0*/  BSYNC.RECONVERGENT B1 ;  /* 0x0000000000017941 */ /* 0x000fea0003800200 */
.L_x_120:
        /* <DEDUP_REMOVED lines=16> */
.L_x_126:
        /* <DEDUP_REMOVED lines=9> */
.L_x_125:
[----:B------:R-:W-:Y:S05]  /*0370*/  BSYNC.RECONVERGENT B2 ;  /* 0x0000000000027941 */ /* 0x000fea0003800200 */
.L_x_124:
        /* <DEDUP_REMOVED lines=8> */
.L_x_129:
        /* <DEDUP_REMOVED lines=35> */
.L_x_128:
[----:B------:R-:W-:Y:S05]  /*0630*/  BSYNC.RECONVERGENT B2 ;  /* 0x0000000000027941 */ /* 0x000fea0003800200 */
.L_x_127:
        /* <DEDUP_REMOVED lines=22> */
.L_x_131:
[----:B------:R-:W-:Y:S05]  /*07a0*/  BSYNC.RECONVERGENT B2 ;  /* 0x0000000000027941 */ /* 0x000fea0003800200 */
.L_x_130:
        /* <DEDUP_REMOVED lines=10> */
.L_x_123:
[----:B------:R-:W-:Y:S05]  /*0850*/  BSYNC.RECONVERGENT B1 ;  /* 0x0000000000017941 */ /* 0x000fea0003800200 */
.L_x_122:
        /* <DEDUP_REMOVED lines=45> */
.L_x_132:
        /* <DEDUP_REMOVED lines=67> */
.L_x_119:
        /* <DEDUP_REMOVED lines=22> */
.L_x_136:
        /* <DEDUP_REMOVED lines=20> */
.L_x_134:
        /* <DEDUP_REMOVED lines=20> */
.L_x_140:
        /* <DEDUP_REMOVED lines=8> */
.L_x_139:
[----:B------:R-:W-:Y:S05]  /*13c0*/  BSYNC.RECONVERGENT B2 ;  /* 0x0000000000027941 */ /* 0x000fea0003800200 */
.L_x_138:
        /* <DEDUP_REMOVED lines=16> */
.L_x_143:
        /* <DEDUP_REMOVED lines=39> */
.L_x_142:
[----:B------:R-:W-:Y:S05]  /*1740*/  BSYNC.RECONVERGENT B2 ;  /* 0x0000000000027941 */ /* 0x000fea0003800200 */
.L_x_141:
        /* <DEDUP_REMOVED lines=27> */
.L_x_145:
[----:B------:R-:W-:Y:S05]  /*1900*/  BSYNC.RECONVERGENT B2 ;  /* 0x0000000000027941 */ /* 0x000fea0003800200 */
.L_x_144:
        /* <DEDUP_REMOVED lines=10> */
.L_x_137:
[----:B------:R-:W-:Y:S05]  /*19b0*/  BSYNC.RECONVERGENT B1 ;  /* 0x0000000000017941 */ /* 0x000fea0003800200 */
.L_x_135:
        /* <DEDUP_REMOVED lines=43> */
.L_x_118:
        /* <DEDUP_REMOVED lines=12> */
.L_x_148:
[----:B------:R-:W-:Y:S05]  /*1d30*/  BSYNC.RECONVERGENT B1 ;  /* 0x0000000000017941 */ /* 0x000fea0003800200 */
.L_x_147:
        /* <DEDUP_REMOVED lines=16> */
.L_x_153:
        /* <DEDUP_REMOVED lines=9> */
.L_x_152:
[----:B------:R-:W-:Y:S05]  /*1ed0*/  BSYNC.RECONVERGENT B2 ;  /* 0x0000000000027941 */ /* 0x000fea0003800200 */
.L_x_151:
        /* <DEDUP_REMOVED lines=8> */
.L_x_156:
        /* <DEDUP_REMOVED lines=35> */
.L_x_155:
[----:B------:R-:W-:Y:S05]  /*2190*/  BSYNC.RECONVERGENT B2 ;  /* 0x0000000000027941 */ /* 0x000fea0003800200 */
.L_x_154:
        /* <DEDUP_REMOVED lines=22> */
.L_x_158:
[----:B------:R-:W-:Y:S05]  /*2300*/  BSYNC.RECONVERGENT B2 ;  /* 0x0000000000027941 */ /* 0x000fea0003800200 */
.L_x_157:
        /* <DEDUP_REMOVED lines=10> */
.L_x_150:
[----:B------:R-:W-:Y:S05]  /*23b0*/  BSYNC.RECONVERGENT B1 ;  /* 0x0000000000017941 */ /* 0x000fea0003800200 */
.L_x_149:
        /* <DEDUP_REMOVED lines=45> */
.L_x_159:
        /* <DEDUP_REMOVED lines=67> */
.L_x_146:
        /* <DEDUP_REMOVED lines=33> */
.L_x_162:
        /* <DEDUP_REMOVED lines=32> */
.L_x_160:
        /* <DEDUP_REMOVED lines=20> */
.L_x_166:
        /* <DEDUP_REMOVED lines=8> */
.L_x_165:
[----:B------:R-:W-:Y:S05]  /*3090*/  BSYNC.RECONVERGENT B2 ;  /* 0x0000000000027941 */ /* 0x000fea0003800200 */
.L_x_164:
        /* <DEDUP_REMOVED lines=16> */
.L_x_169:
        /* <DEDUP_REMOVED lines=39> */
.L_x_168:
[----:B------:R-:W-:Y:S05]  /*3410*/  BSYNC.RECONVERGENT B2 ;  /* 0x0000000000027941 */ /* 0x000fea0003800200 */
.L_x_167:
        /* <DEDUP_REMOVED lines=27> */
.L_x_171:
[----:B------:R-:W-:Y:S05]  /*35d0*/  BSYNC.RECONVERGENT B2 ;  /* 0x0000000000027941 */ /* 0x000fea0003800200 */
.L_x_170:
        /* <DEDUP_REMOVED lines=10> */
.L_x_163:
[----:B------:R-:W-:Y:S05]  /*3680*/  BSYNC.RECONVERGENT B1 ;  /* 0x0000000000017941 */ /* 0x000fea0003800200 */
.L_x_161:
        /* <DEDUP_REMOVED lines=42> */
.L_x_133:
[----:B------:R-:W-:Y:S05]  /*3930*/  BSYNC.RECONVERGENT B0 ;  /* 0x0000000000007941 */ /* 0x000fea0003800200 */
.L_x_117:
[----:B------:R-:W-:Y:S05]  /*3940*/  @P0 EXIT ;  /* 0x000000000000094d */ /* 0x000fea0003800000 */
[----:B-1----:R-:W1:Y:S01]  /*3950*/  LDC.64 R4, c[0x0][0x388] ;  /* 0x0000e200ff047b82 */ /* 0x002e620000000a00 */
[----:B------:R-:W0:Y:S02]  /*3960*/  LDCU UR4, c[0x0][0x398] ;  /* 0x00007300ff0477ac */ /* 0x000e240008000800 */
[----:B0-234-:R-:W-:-:S05]  /*3970*/  VIADD R3, R3, UR4 ;  /* 0x0000000403037c36 */ /* 0x01dfca0008000000 */
[----:B-1----:R-:W-:Y:S01]  /*3980*/  STG.E desc[UR6][R4.64], R3 ;  /* 0x0000000304007986 */ /* 0x002fe2000c101906 */
[----:B------:R-:W-:Y:S05]  /*3990*/  EXIT ;  /* 0x000000000000794d */ /* 0x000fea0003800000 */
.L_x_172:
        /* <DEDUP_REMOVED lines=14> */
.L_x_453:


//--------------------- .text._ZN3cub18CUB_300001_SM_10006detail6reduce18DeviceReduceKernelINS2_10policy_hubIjjN4cuda3std3__44plusIjEEE10Policy1000EN6thrust24THRUST_300001_SM_1000_NS10device_ptrIjEEjS9_jNS7_10__identityEEEvT0_PT3_T1_NS0_13GridEvenShareISK_EET2_T4_ --------------------------
	.section	.text._ZN3cub18CUB_300001_SM_10006detail6reduce18DeviceReduceKernelINS2_10policy_hubIjjN4cuda3std3__44plusIjEEE10Policy1000EN6thrust24THRUST_300001_SM_1000_NS10device_ptrIjEEjS9_jNS7_10__identityEEEvT0_PT3_T1_NS0_13GridEvenShareISK_EET2_T4_,"ax",@progbits
	.align	128
        .global         _ZN3cub18CUB_300001_SM_10006detail6reduce18DeviceReduceKernelINS2_10policy_hubIjjN4cuda3std3__44plusIjEEE10Policy1000EN6thrust24THRUST_300001_SM_1000_NS10device_ptrIjEEjS9_jNS7_10__identityEEEvT0_PT3_T1_NS0_13GridEvenShareISK_EET2_T4_
        .type           _ZN3cub18CUB_300001_SM_10006detail6reduce18DeviceReduceKernelINS2_10policy_hubIjjN4cuda3std3__44plusIjEEE10Policy1000EN6thrust24THRUST_300001_SM_1000_NS10device_ptrIjEEjS9_jNS7_10__identityEEEvT0_PT3_T1_NS0_13GridEvenShareISK_EET2_T4_,@function
        .size           _ZN3cub18CUB_300001_SM_10006detail6reduce18DeviceReduceKernelINS2_10policy_hubIjjN4cuda3std3__44plusIjEEE10Policy1000EN6thrust24THRUST_300001_SM_1000_NS10device_ptrIjEEjS9_jNS7_10__identityEEEvT0_PT3_T1_NS0_13GridEvenShareISK_EET2_T4_,(.L_x_454 - _ZN3cub18CUB_300001_SM_10006detail6reduce18DeviceReduceKernelINS2_10policy_hubIjjN4cuda3std3__44plusIjEEE10Policy1000EN6thrust24THRUST_300001_SM_1000_NS10device_ptrIjEEjS9_jNS7_10__identityEEEvT0_PT3_T1_NS0_13GridEvenShareISK_EET2_T4_)
        .other          _ZN3cub18CUB_300001_SM_10006detail6reduce18DeviceReduceKernelINS2_10policy_hubIjjN4cuda3std3__44plusIjEEE10Policy1000EN6thrust24THRUST_300001_SM_1000_NS10device_ptrIjEEjS9_jNS7_10__identityEEEvT0_PT3_T1_NS0_13GridEvenShareISK_EET2_T4_,@"STO_CUDA_ENTRY STV_DEFAULT"
_ZN3cub18CUB_300001_SM_10006detail6reduce18DeviceReduceKernelINS2_10policy_hubIjjN4cuda3std3__44plusIjEEE10Policy1000EN6thrust24THRUST_300001_SM_1000_NS10device_ptrIjEEjS9_jNS7_10__identityEEEvT0_PT3_T1_NS0_13GridEvenShareISK_EET2_T4_:
.text._ZN3cub18CUB_300001_SM_10006detail6reduce18DeviceReduceKernelINS2_10policy_hubIjjN4cuda3std3__44plusIjEEE10Policy1000EN6thrust24THRUST_300001_SM_1000_NS10device_ptrIjEEjS9_jNS7_10__identityEEEvT0_PT3_T1_NS0_13GridEvenShareISK_EET2_T4_:
[----:B------:R-:W-:Y:S01]  /*0000*/  LDC R1, c[0x0][0x37c] ;  /* 0x0000df00ff017b82 */ /* 0x000fe20000000800 */
[----:B------:R-:W0:Y:S07]  /*0010*/  S2R R3, SR_CTAID.X ;  /* 0x0000000000037919 */ /* 0x000e2e0000002500 */
[----:B------:R-:W1:Y:S01]  /*0020*/  LDC.64 R8, c[0x0][0x3a8] ;  /* 0x0000ea00ff087b82 */ /* 0x000e620000000a00 */
[----:B------:R-:W2:Y:S01]  /*0030*/  LDCU.64 UR6, c[0x0][0x358] ;  /* 0x00006b00ff0677ac */ /* 0x000ea20008000a00 */
[----:B------:R-:W-:Y:S01]  /*0040*/  BSSY.RECONVERGENT B0, `(.L_x_173) ;  /* 0x0000236000007945 */ /* 0x000fe20003800200 */
[----:B-1----:R-:W-:-:S02]  /*0050*/  IMAD.SHL.U32 R13, R9, 0x1000, RZ ;  /* 0x00001000090d7824 */ /* 0x002fc400078e00ff */
[----:B0-----:R-:W-:-:S05]  /*0060*/  IMAD R0, R3, -0x1000, R8 ;  /* 0xfffff00003007824 */ /* 0x001fca00078e0208 */
[----:B------:R-:W-:-:S13]  /*0070*/  ISETP.GT.U32.AND P0, PT, R0, 0xfff, PT ;  /* 0x00000fff0000780c */ /* 0x000fda0003f04070 */
[----:B--2---:R-:W-:Y:S05]  /*0080*/  @P0 BRA `(.L_x_174) ;  /* 0x0000001000540947 */ /* 0x004fea0003800000 */
[----:B------:R-:W0:Y:S01]  /*0090*/  S2R R2, SR_TID.X ;  /* 0x0000000000027919 */ /* 0x000e220000002100 */
[----:B------:R-:W-:Y:S01]  /*00a0*/  BSSY.RECONVERGENT B1, `(.L_x_175) ;  /* 0x000000a000017945 */ /* 0x000fe20003800200 */
[----:B------:R-:W-:Y:S01]  /*00b0*/  IMAD.MOV.U32 R14, RZ, RZ, RZ ;  /* 0x000000ffff0e7224 */ /* 0x000fe200078e00ff */
[----:B0-----:R-:W-:Y:S01]  /*00c0*/  ISETP.GE.U32.AND P0, PT, R2, R0, PT ;  /* 0x000000000200720c */ /* 0x001fe20003f06070 */
[----:B------:R-:W-:-:S12]  /*00d0*/  IMAD.MOV.U32 R4, RZ, RZ, R2 ;  /* 0x000000ffff047224 */ /* 0x000fd800078e0002 */
[----:B------:R-:W-:Y:S05]  /*00e0*/  @P0 BRA `(.L_x_176) ;  /* 0x0000000000140947 */ /* 0x000fea0003800000 */
[----:B------:R-:W0:Y:S01]  /*00f0*/  LDC.64 R14, c[0x0][0x380] ;  /* 0x0000e000ff0e7b82 */ /* 0x000e220000000a00 */
[----:B------:R-:W-:-:S04]  /*0100*/  IMAD R5, R3, 0x1000, R2 ;  /* 0x0000100003057824 */ /* 0x000fc800078e0202 */
[----:B0-----:R-:W-:-:S06]  /*0110*/  IMAD.WIDE.U32 R14, R5, 0x4, R14 ;  /* 0x00000004050e7825 */ /* 0x001fcc00078e000e */
[----:B------:R0:W5:Y:S01]  /*0120*/  LDG.E R14, desc[UR6][R14.64] ;  /* 0x000000060e0e7981 */ /* 0x000162000c1e1900 */
[----:B------:R-:W-:-:S07]  /*0130*/  VIADD R4, R2, 0x100 ;  /* 0x0000010002047836 */ /* 0x000fce0000000000 */
.L_x_176:
[----:B------:R-:W-:Y:S05]  /*0140*/  BSYNC.RECONVERGENT B1 ;  /* 0x0000000000017941 */ /* 0x000fea0003800200 */
.L_x_175:
[----:B------:R-:W-:Y:S01]  /*0150*/  ISETP.GE.U32.AND P0, PT, R4, R0, PT ;  /* 0x000000000400720c */ /* 0x000fe20003f06070 */
[----:B------:R-:W-:-:S12]  /*0160*/  BSSY.RECONVERGENT B1, `(.L_x_177) ;  /* 0x0000097000017945 */ /* 0x000fd80003800200 */
[----:B------:R-:W-:Y:S05]  /*0170*/  @P0 BRA `(.L_x_178) ;  /* 0x0000000800540947 */ /* 0x000fea0003800000 */
[----:B------:R-:W-:Y:S01]  /*0180*/  LOP3.LUT R5, RZ, R4, RZ, 0x33, !PT ;  /* 0x00000004ff057212 */ /* 0x000fe200078e33ff */
[----:B------:R-:W-:Y:S04]  /*0190*/  BSSY.RECONVERGENT B2, `(.L_x_179) ;  /* 0x000004b000027945 */ /* 0x000fe80003800200 */
[----:B------:R-:W-:-:S04]  /*01a0*/  IMAD.IADD R8, R5, 0x1, R8 ;  /* 0x0000000105087824 */ /* 0x000fc800078e0208 */
[----:B------:R-:W-:-:S05]  /*01b0*/  IMAD R8, R3, -0x1000, R8 ;  /* 0xfffff00003087824 */ /* 0x000fca00078e0208 */
[C---:B------:R-:W-:Y:S02]  /*01c0*/  ISETP.GE.U32.AND P0, PT, R8.reuse, 0xf00, PT ;  /* 0x00000f000800780c */ /* 0x040fe40003f06070 */
[----:B------:R-:W-:-:S04]  /*01d0*/  LEA.HI R5, R8, 0x1, RZ, 0x18 ;  /* 0x0000000108057811 */ /* 0x000fc800078fc0ff */
[----:B------:R-:W-:-:S07]  /*01e0*/  LOP3.LUT R6, R5, 0xf, RZ, 0xc0, !PT ;  /* 0x0000000f05067812 */ /* 0x000fce00078ec0ff */
[----:B------:R-:W-:Y:S05]  /*01f0*/  @!P0 BRA `(.L_x_180) ;  /* 0x0000000400108947 */ /* 0x000fea0003800000 */
[----:B------:R-:W-:Y:S01]  /*0200*/  LOP3.LUT R8, R5, 0x1fffff0, RZ, 0xc0, !PT ;  /* 0x01fffff005087812 */ /* 0x000fe200078ec0ff */
[----:B------:R-:W-:Y:S01]  /*0210*/  BSSY.RECONVERGENT B3, `(.L_x_181) ;  /* 0x0000041000037945 */ /* 0x000fe20003800200 */
[----:B------:R-:W-:Y:S01]  /*0220*/  LOP3.LUT R7, R4, 0x800, RZ, 0xfc, !PT ;  /* 0x0000080004077812 */ /* 0x000fe200078efcff */
[----:B------:R-:W-:Y:S01]  /*0230*/  IMAD R4, R3, 0x1000, R4 ;  /* 0x0000100003047824 */ /* 0x000fe200078e0204 */
[----:B------:R-:W-:-:S07]  /*0240*/  IADD3 R8, PT, PT, -R8, RZ, RZ ;  /* 0x000000ff08087210 */ /* 0x000fce0007ffe1ff */
.L_x_182:
[----:B------:R-:W1:Y:S01]  /*0250*/  LDC.64 R12, c[0x0][0x380] ;  /* 0x0000e000ff0c7b82 */ /* 0x000e620000000a00 */
[----:B------:R-:W-:-:S04]  /*0260*/  VIADD R21, R4, 0x100 ;  /* 0x0000010004157836 */ /* 0x000fc80000000000 */
[----:B-1----:R-:W-:-:S04]  /*0270*/  IMAD.WIDE.U32 R20, R21, 0x4, R12 ;  /* 0x0000000415147825 */ /* 0x002fc800078e000c */
[C---:B------:R-:W-:Y:S01]  /*0280*/  IMAD.WIDE.U32 R16, R4.reuse, 0x4, R12 ;  /* 0x0000000404107825 */ /* 0x040fe200078e000c */
[----:B0-----:R-:W2:Y:S04]  /*0290*/  LDG.E R15, desc[UR6][R20.64] ;  /* 0x00000006140f7981 */ /* 0x001ea8000c1e1900 */
[----:B------:R0:W2:Y:S01]  /*02a0*/  LDG.E R9, desc[UR6][R16.64] ;  /* 0x0000000610097981 */ /* 0x0000a2000c1e1900 */
[C---:B------:R-:W-:Y:S02]  /*02b0*/  VIADD R29, R4.reuse, 0x600 ;  /* 0x00000600041d7836 */ /* 0x040fe40000000000 */
[C---:B------:R-:W-:Y:S01]  /*02c0*/  VIADD R27, R4.reuse, 0x300 ;  /* 0x00000300041b7836 */ /* 0x040fe20000000000 */
[C---:B------:R-:W-:Y:S01]  /*02d0*/  IADD3 R28, PT, PT, R4.reuse, 0x800, RZ ;  /* 0x00000800041c7810 */ /* 0x040fe20007ffe0ff */
[----:B------:R-:W-:-:S02]  /*02e0*/  VIADD R11, R4, 0x200 ;  /* 0x00000200040b7836 */ /* 0x000fc40000000000 */
[----:B------:R-:W-:-:S04]  /*02f0*/  IMAD.WIDE.U32 R26, R27, 0x4, R12 ;  /* 0x000000041b1a7825 */ /* 0x000fc800078e000c */
[--C-:B0-----:R-:W-:Y:S02]  /*0300*/  IMAD.WIDE.U32 R16, R29, 0x4, R12.reuse ;  /* 0x000000041d107825 */ /* 0x101fe400078e000c */
[----:B------:R-:W3:Y:S02]  /*0310*/  LDG.E R26, desc[UR6][R26.64] ;  /* 0x000000061a1a7981 */ /* 0x000ee4000c1e1900 */
[C---:B------:R-:W-:Y:S02]  /*0320*/  VIADD R19, R4.reuse, 0x400 ;  /* 0x0000040004137836 */ /* 0x040fe40000000000 */
[C---:B------:R-:W-:Y:S01]  /*0330*/  VIADD R23, R4.reuse, 0x500 ;  /* 0x0000050004177836 */ /* 0x040fe20000000000 */
[----:B------:R0:W4:Y:S01]  /*0340*/  LDG.E R22, desc[UR6][R16.64] ;  /* 0x0000000610167981 */ /* 0x000122000c1e1900 */
[----:B------:R-:W-:Y:S02]  /*0350*/  VIADD R29, R4, 0x700 ;  /* 0x00000700041d7836 */ /* 0x000fe40000000000 */
[----:B------:R-:W-:-:S04]  /*0360*/  IMAD.WIDE.U32 R10, R11, 0x4, R12 ;  /* 0x000000040b0a7825 */ /* 0x000fc800078e000c */
[--C-:B------:R-:W-:Y:S01]  /*0370*/  IMAD.WIDE.U32 R18, R19, 0x4, R12.reuse ;  /* 0x0000000413127825 */ /* 0x100fe200078e000c */
[----:B------:R1:W3:Y:S03]  /*0380*/  LDG.E R25, desc[UR6][R10.64] ;  /* 0x000000060a197981 */ /* 0x0002e6000c1e1900 */
[--C-:B------:R-:W-:Y:S01]  /*0390*/  IMAD.WIDE.U32 R20, R23, 0x4, R12.reuse ;  /* 0x0000000417147825 */ /* 0x100fe200078e000c */
[----:B------:R-:W4:Y:S03]  /*03a0*/  LDG.E R24, desc[UR6][R18.64] ;  /* 0x0000000612187981 */ /* 0x000f26000c1e1900 */
[--C-:B0-----:R-:W-:Y:S01]  /*03b0*/  IMAD.WIDE.U32 R16, R29, 0x4, R12.reuse ;  /* 0x000000041d107825 */ /* 0x101fe200078e000c */
[----:B------:R0:W4:Y:S03]  /*03c0*/  LDG.E R23, desc[UR6][R20.64] ;  /* 0x0000000614177981 */ /* 0x000126000c1e1900 */
[----:B------:R-:W-:Y:S01]  /*03d0*/  IMAD.WIDE.U32 R28, R28, 0x4, R12 ;  /* 0x000000041c1c7825 */ /* 0x000fe200078e000c */
[----:B------:R-:W4:Y:S03]  /*03e0*/  LDG.E R19, desc[UR6][R16.64] ;  /* 0x0000000610137981 */ /* 0x000f26000c1e1900 */
[----:B------:R-:W-:-:S02]  /*03f0*/  VIADD R27, R4, 0xa00 ;  /* 0x00000a00041b7836 */ /* 0x000fc40000000000 */
[----:B-1----:R-:W-:Y:S01]  /*0400*/  VIADD R11, R4, 0x900 ;  /* 0x00000900040b7836 */ /* 0x002fe20000000000 */
[----:B------:R1:W4:Y:S01]  /*0410*/  LDG.E R18, desc[UR6][R28.64] ;  /* 0x000000061c127981 */ /* 0x000322000c1e1900 */
[----:B0-----:R-:W-:-:S04]  /*0420*/  IMAD.WIDE.U32 R20, R27, 0x4, R12 ;  /* 0x000000041b147825 */ /* 0x001fc800078e000c */
[----:B------:R-:W-:Y:S02]  /*0430*/  VIADD R27, R4, 0xb00 ;  /* 0x00000b00041b7836 */ /* 0x000fe40000000000 */
[----:B------:R-:W-:-:S04]  /*0440*/  IMAD.WIDE.U32 R10, R11, 0x4, R12 ;  /* 0x000000040b0a7825 */ /* 0x000fc800078e000c */
[----:B-1----:R-:W-:Y:S02]  /*0450*/  VIADD R29, R4, 0xc00 ;  /* 0x00000c00041d7836 */ /* 0x002fe40000000000 */
[----:B------:R-:W4:Y:S02]  /*0460*/  LDG.E R11, desc[UR6][R10.64] ;  /* 0x000000060a0b7981 */ /* 0x000f24000c1e1900 */
[----:B------:R-:W-:-:S06]  /*0470*/  IMAD.WIDE.U32 R16, R29, 0x4, R12 ;  /* 0x000000041d107825 */ /* 0x000fcc00078e000c */
[----:B------:R0:W4:Y:S04]  /*0480*/  LDG.E R16, desc[UR6][R16.64] ;  /* 0x0000000610107981 */ /* 0x000128000c1e1900 */
[----:B------:R1:W4:Y:S01]  /*0490*/  LDG.E R10, desc[UR6][R20.64] ;  /* 0x00000006140a7981 */ /* 0x000322000c1e1900 */
[----:B0-----:R-:W-:Y:S01]  /*04a0*/  VIADD R17, R4, 0xf00 ;  /* 0x00000f0004117836 */ /* 0x001fe20000000000 */
[----:B--2--5:R-:W-:Y:S01]  /*04b0*/  IADD3 R9, PT, PT, R15, R9, R14 ;  /* 0x000000090f097210 */ /* 0x024fe20007ffe00e */
[----:B------:R-:W-:-:S04]  /*04c0*/  IMAD.WIDE.U32 R14, R27, 0x4, R12 ;  /* 0x000000041b0e7825 */ /* 0x000fc800078e000c */
[----:B------:R-:W-:Y:S02]  /*04d0*/  VIADD R27, R4, 0xd00 ;  /* 0x00000d00041b7836 */ /* 0x000fe40000000000 */
[----:B------:R-:W2:Y:S02]  /*04e0*/  LDG.E R15, desc[UR6][R14.64] ;  /* 0x000000060e0f7981 */ /* 0x000ea4000c1e1900 */
[----:B------:R-:W-:-:S04]  /*04f0*/  IMAD.WIDE.U32 R28, R27, 0x4, R12 ;  /* 0x000000041b1c7825 */ /* 0x000fc800078e000c */
[----:B------:R-:W-:Y:S02]  /*0500*/  VIADD R27, R4, 0xe00 ;  /* 0x00000e00041b7836 */ /* 0x000fe40000000000 */
[----:B------:R-:W2:Y:S02]  /*0510*/  LDG.E R29, desc[UR6][R28.64] ;  /* 0x000000061c1d7981 */ /* 0x000ea4000c1e1900 */
[----:B-1----:R-:W-:-:S04]  /*0520*/  IMAD.WIDE.U32 R20, R27, 0x4, R12 ;  /* 0x000000041b147825 */ /* 0x002fc800078e000c */
[----:B------:R-:W-:Y:S02]  /*0530*/  IMAD.WIDE.U32 R12, R17, 0x4, R12 ;  /* 0x00000004110c7825 */ /* 0x000fe400078e000c */
[----:B------:R-:W2:Y:S04]  /*0540*/  LDG.E R20, desc[UR6][R20.64] ;  /* 0x0000000614147981 */ /* 0x000ea8000c1e1900 */
[----:B------:R-:W2:Y:S01]  /*0550*/  LDG.E R12, desc[UR6][R12.64] ;  /* 0x000000060c0c7981 */ /* 0x000ea2000c1e1900 */
[----:B---3--:R-:W-:Y:S02]  /*0560*/  IADD3 R9, PT, PT, R26, R25, R9 ;  /* 0x000000191a097210 */ /* 0x008fe40007ffe009 */
[----:B------:R-:W-:Y:S02]  /*0570*/  IADD3 R8, PT, PT, R8, 0x10, RZ ;  /* 0x0000001008087810 */ /* 0x000fe40007ffe0ff */
[----:B----4-:R-:W-:-:S02]  /*0580*/  IADD3 R9, PT, PT, R23, R24, R9 ;  /* 0x0000001817097210 */ /* 0x010fc40007ffe009 */
[----:B------:R-:W-:Y:S02]  /*0590*/  ISETP.NE.AND P0, PT, R8, RZ, PT ;  /* 0x000000ff0800720c */ /* 0x000fe40003f05270 */
[----:B------:R-:W-:Y:S01]  /*05a0*/  IADD3 R9, PT, PT, R19, R22, R9 ;  /* 0x0000001613097210 */ /* 0x000fe20007ffe009 */
[----:B------:R-:W-:Y:S02]  /*05b0*/  VIADD R7, R7, 0x1000 ;  /* 0x0000100007077836 */ /* 0x000fe40000000000 */
[----:B------:R-:W-:Y:S01]  /*05c0*/  VIADD R4, R4, 0x1000 ;  /* 0x0000100004047836 */ /* 0x000fe20000000000 */
[----:B------:R-:W-:-:S04]  /*05d0*/  IADD3 R9, PT, PT, R11, R18, R9 ;  /* 0x000000120b097210 */ /* 0x000fc80007ffe009 */
[----:B--2---:R-:W-:-:S04]  /*05e0*/  IADD3 R9, PT, PT, R15, R10, R9 ;  /* 0x0000000a0f097210 */ /* 0x004fc80007ffe009 */
[----:B------:R-:W-:-:S04]  /*05f0*/  IADD3 R9, PT, PT, R29, R16, R9 ;  /* 0x000000101d097210 */ /* 0x000fc80007ffe009 */
[----:B------:R-:W-:Y:S01]  /*0600*/  IADD3 R14, PT, PT, R12, R20, R9 ;  /* 0x000000140c0e7210 */ /* 0x000fe20007ffe009 */
[----:B------:R-:W-:Y:S06]  /*0610*/  @P0 BRA `(.L_x_182) ;  /* 0xfffffffc000c0947 */ /* 0x000fec000383ffff */
[----:B------:R-:W-:Y:S05]  /*0620*/  BSYNC.RECONVERGENT B3 ;  /* 0x0000000000037941 */ /* 0x000fea0003800200 */
.L_x_181:
[----:B------:R-:W-:-:S07]  /*0630*/  VIADD R4, R7, 0xfffff800 ;  /* 0xfffff80007047836 */ /* 0x000fce0000000000 */
.L_x_180:
[----:B------:R-:W-:Y:S05]  /*0640*/  BSYNC.RECONVERGENT B2 ;  /* 0x0000000000027941 */ /* 0x000fea0003800200 */
.L_x_179:
[----:B------:R-:W-:-:S13]  /*0650*/  ISETP.NE.AND P0, PT, R6, RZ, PT ;  /* 0x000000ff0600720c */ /* 0x000fda0003f05270 */
[----:B------:R-:W-:Y:S05]  /*0660*/  @!P0 BRA `(.L_x_178) ;  /* 0x0000000400188947 */ /* 0x000fea0003800000 */
[----:B------:R-:W-:Y:S01]  /*0670*/  ISETP.GE.U32.AND P0, PT, R6, 0x8, PT ;  /* 0x000000080600780c */ /* 0x000fe20003f06070 */
[----:B------:R-:W-:Y:S01]  /*0680*/  BSSY.RECONVERGENT B2, `(.L_x_183) ;  /* 0x0000022000027945 */ /* 0x000fe20003800200 */
[----:B------:R-:W-:-:S04]  /*0690*/  LOP3.LUT R24, R5, 0x7, RZ, 0xc0, !PT ;  /* 0x0000000705187812 */ /* 0x000fc800078ec0ff */
[----:B------:R-:W-:-:S07]  /*06a0*/  ISETP.NE.AND P1, PT, R24, RZ, PT ;  /* 0x000000ff1800720c */ /* 0x000fce0003f25270 */
[----:B------:R-:W-:Y:S06]  /*06b0*/  @!P0 BRA `(.L_x_184) ;  /* 0x0000000000788947 */ /* 0x000fec0003800000 */
[----:B------:R-:W1:Y:S01]  /*06c0*/  LDC.64 R10, c[0x0][0x380] ;  /* 0x0000e000ff0a7b82 */ /* 0x000e620000000a00 */
[----:B------:R-:W-:-:S04]  /*06d0*/  IMAD R27, R3, 0x1000, R4 ;  /* 0x00001000031b7824 */ /* 0x000fc800078e0204 */
[C---:B------:R-:W-:Y:S02]  /*06e0*/  VIADD R21, R27.reuse, 0x100 ;  /* 0x000001001b157836 */ /* 0x040fe40000000000 */
[C---:B------:R-:W-:Y:S02]  /*06f0*/  VIADD R17, R27.reuse, 0x300 ;  /* 0x000003001b117836 */ /* 0x040fe40000000000 */
[C---:B------:R-:W-:Y:S01]  /*0700*/  VIADD R23, R27.reuse, 0x200 ;  /* 0x000002001b177836 */ /* 0x040fe20000000000 */
[C---:B------:R-:W-:Y:S01]  /*0710*/  IADD3 R7, PT, PT, R27.reuse, 0x400, RZ ;  /* 0x000004001b077810 */ /* 0x040fe20007ffe0ff */
[C---:B------:R-:W-:Y:S02]  /*0720*/  VIADD R9, R27.reuse, 0x500 ;  /* 0x000005001b097836 */ /* 0x040fe40000000000 */
[C---:B------:R-:W-:Y:S02]  /*0730*/  VIADD R25, R27.reuse, 0x600 ;  /* 0x000006001b197836 */ /* 0x040fe40000000000 */
[----:B-1----:R-:W-:-:S04]  /*0740*/  IMAD.WIDE.U32 R12, R27, 0x4, R10 ;  /* 0x000000041b0c7825 */ /* 0x002fc800078e000a */
[--C-:B------:R-:W-:Y:S01]  /*0750*/  IMAD.WIDE.U32 R20, R21, 0x4, R10.reuse ;  /* 0x0000000415147825 */ /* 0x100fe200078e000a */
[----:B0-----:R0:W2:Y:S03]  /*0760*/  LDG.E R15, desc[UR6][R12.64] ;  /* 0x000000060c0f7981 */ /* 0x0010a6000c1e1900 */
[--C-:B------:R-:W-:Y:S01]  /*0770*/  IMAD.WIDE.U32 R16, R17, 0x4, R10.reuse ;  /* 0x0000000411107825 */ /* 0x100fe200078e000a */
[----:B------:R-:W2:Y:S03]  /*0780*/  LDG.E R18, desc[UR6][R20.64] ;  /* 0x0000000614127981 */ /* 0x000ea6000c1e1900 */
[----:B------:R-:W-:Y:S02]  /*0790*/  IMAD.WIDE.U32 R22, R23, 0x4, R10 ;  /* 0x0000000417167825 */ /* 0x000fe400078e000a */
[----:B------:R-:W3:Y:S02]  /*07a0*/  LDG.E R16, desc[UR6][R16.64] ;  /* 0x0000000610107981 */ /* 0x000ee4000c1e1900 */
[----:B------:R-:W-:-:S02]  /*07b0*/  VIADD R27, R27, 0x700 ;  /* 0x000007001b1b7836 */ /* 0x000fc40000000000 */
[--C-:B------:R-:W-:Y:S01]  /*07c0*/  IMAD.WIDE.U32 R6, R7, 0x4, R10.reuse ;  /* 0x0000000407067825 */ /* 0x100fe200078e000a */
[----:B------:R-:W3:Y:S03]  /*07d0*/  LDG.E R19, desc[UR6][R22.64] ;  /* 0x0000000616137981 */ /* 0x000ee6000c1e1900 */
[--C-:B------:R-:W-:Y:S02]  /*07e0*/  IMAD.WIDE.U32 R8, R9, 0x4, R10.reuse ;  /* 0x0000000409087825 */ /* 0x100fe400078e000a */
[----:B------:R-:W4:Y:S02]  /*07f0*/  LDG.E R7, desc[UR6][R6.64] ;  /* 0x0000000606077981 */ /* 0x000f24000c1e1900 */
[--C-:B0-----:R-:W-:Y:S02]  /*0800*/  IMAD.WIDE.U32 R12, R25, 0x4, R10.reuse ;  /* 0x00000004190c7825 */ /* 0x101fe400078e000a */
[----:B------:R-:W4:Y:S02]  /*0810*/  LDG.E R8, desc[UR6][R8.64] ;  /* 0x0000000608087981 */ /* 0x000f24000c1e1900 */
[----:B------:R-:W-:-:S02]  /*0820*/  IMAD.WIDE.U32 R10, R27, 0x4, R10 ;  /* 0x000000041b0a7825 */ /* 0x000fc400078e000a */
[----:B------:R-:W4:Y:S04]  /*0830*/  LDG.E R13, desc[UR6][R12.64] ;  /* 0x000000060c0d7981 */ /* 0x000f28000c1e1900 */
[----:B------:R-:W4:Y:S01]  /*0840*/  LDG.E R10, desc[UR6][R10.64] ;  /* 0x000000060a0a7981 */ /* 0x000f22000c1e1900 */
[----:B------:R-:W-:Y:S01]  /*0850*/  VIADD R4, R4, 0x800 ;  /* 0x0000080004047836 */ /* 0x000fe20000000000 */
[----:B--2--5:R-:W-:-:S04]  /*0860*/  IADD3 R18, PT, PT, R18, R15, R14 ;  /* 0x0000000f12127210 */ /* 0x024fc80007ffe00e */
[----:B---3--:R-:W-:-:S04]  /*0870*/  IADD3 R18, PT, PT, R16, R19, R18 ;  /* 0x0000001310127210 */ /* 0x008fc80007ffe012 */
[----:B----4-:R-:W-:-:S04]  /*0880*/  IADD3 R18, PT, PT, R8, R7, R18 ;  /* 0x0000000708127210 */ /* 0x010fc80007ffe012 */
[----:B------:R-:W-:-:S07]  /*0890*/  IADD3 R14, PT, PT, R10, R13, R18 ;  /* 0x0000000d0a0e7210 */ /* 0x000fce0007ffe012 */
.L_x_184:
[----:B------:R-:W-:Y:S05]  /*08a0*/  BSYNC.RECONVERGENT B2 ;  /* 0x0000000000027941 */ /* 0x000fea0003800200 */
.L_x_183:
        /* <DEDUP_REMOVED lines=8> */
[C---:B------:R-:W-:Y:S01]  /*0930*/  VIADD R13, R11.reuse, 0x100 ;  /* 0x000001000b0d7836 */ /* 0x040fe20000000000 */
[C---:B------:R-:W-:Y:S01]  /*0940*/  IADD3 R17, PT, PT, R11.reuse, 0x300, RZ ;  /* 0x000003000b117810 */ /* 0x040fe20007ffe0ff */
[C---:B0-----:R-:W-:Y:S02]  /*0950*/  VIADD R15, R11.reuse, 0x200 ;  /* 0x000002000b0f7836 */ /* 0x041fe40000000000 */
[----:B-1----:R-:W-:-:S04]  /*0960*/  IMAD.WIDE.U32 R8, R11, 0x4, R6 ;  /* 0x000000040b087825 */ /* 0x002fc800078e0006 */
[--C-:B------:R-:W-:Y:S02]  /*0970*/  IMAD.WIDE.U32 R10, R13, 0x4, R6.reuse ;  /* 0x000000040d0a7825 */ /* 0x100fe400078e0006 */
[----:B------:R-:W2:Y:S02]  /*0980*/  LDG.E R9, desc[UR6][R8.64] ;  /* 0x0000000608097981 */ /* 0x000ea4000c1e1900 */
[--C-:B------:R-:W-:Y:S02]  /*0990*/  IMAD.WIDE.U32 R12, R15, 0x4, R6.reuse ;  /* 0x000000040f0c7825 */ /* 0x100fe400078e0006 */
[----:B------:R-:W2:Y:S02]  /*09a0*/  LDG.E R10, desc[UR6][R10.64] ;  /* 0x000000060a0a7981 */ /* 0x000ea4000c1e1900 */
[----:B------:R-:W-:Y:S02]  /*09b0*/  IMAD.WIDE.U32 R6, R17, 0x4, R6 ;  /* 0x0000000411067825 */ /* 0x000fe400078e0006 */
[----:B------:R-:W3:Y:S04]  /*09c0*/  LDG.E R13, desc[UR6][R12.64] ;  /* 0x000000060c0d7981 */ /* 0x000ee8000c1e1900 */
[----:B------:R-:W3:Y:S01]  /*09d0*/  LDG.E R6, desc[UR6][R6.64] ;  /* 0x0000000606067981 */ /* 0x000ee2000c1e1900 */
[----:B------:R-:W-:Y:S01]  /*09e0*/  VIADD R4, R4, 0x400 ;  /* 0x0000040004047836 */ /* 0x000fe20000000000 */
[----:B--2--5:R-:W-:-:S04]  /*09f0*/  IADD3 R14, PT, PT, R10, R9, R14 ;  /* 0x000000090a0e7210 */ /* 0x024fc80007ffe00e */
[----:B---3--:R-:W-:-:S07]  /*0a00*/  IADD3 R14, PT, PT, R6, R13, R14 ;  /* 0x0000000d060e7210 */ /* 0x008fce0007ffe00e */
.L_x_186:
[----:B------:R-:W-:Y:S05]  /*0a10*/  BSYNC.RECONVERGENT B2 ;  /* 0x0000000000027941 */ /* 0x000fea0003800200 */
.L_x_185:
[----:B------:R-:W-:Y:S05]  /*0a20*/  @!P1 BRA `(.L_x_178) ;  /* 0x0000000000289947 */ /* 0x000fea0003800000 */
[----:B------:R-:W1:Y:S01]  /*0a30*/  LDC.64 R6, c[0x0][0x380] ;  /* 0x0000e000ff067b82 */ /* 0x000e620000000a00 */
[----:B------:R-:W-:Y:S02]  /*0a40*/  IMAD R9, R3, 0x1000, R4 ;  /* 0x0000100003097824 */ /* 0x000fe400078e0204 */
[----:B------:R-:W-:-:S07]  /*0a50*/  IMAD.MOV R8, RZ, RZ, -R5 ;  /* 0x000000ffff087224 */ /* 0x000fce00078e0a05 */
.L_x_187:
[----:B-1----:R-:W-:-:S06]  /*0a60*/  IMAD.WIDE.U32 R4, R9, 0x4, R6 ;  /* 0x0000000409047825 */ /* 0x002fcc00078e0006 */
[----:B------:R-:W2:Y:S01]  /*0a70*/  LDG.E R5, desc[UR6][R4.64] ;  /* 0x0000000604057981 */ /* 0x000ea2000c1e1900 */
[----:B------:R-:W-:Y:S02]  /*0a80*/  VIADD R8, R8, 0x1 ;  /* 0x0000000108087836 */ /* 0x000fe40000000000 */
[----:B------:R-:W-:-:S03]  /*0a90*/  VIADD R9, R9, 0x100 ;  /* 0x0000010009097836 */ /* 0x000fc60000000000 */
[----:B------:R-:W-:Y:S01]  /*0aa0*/  ISETP.NE.AND P0, PT, R8, RZ, PT ;  /* 0x000000ff0800720c */ /* 0x000fe20003f05270 */
[----:B--2--5:R-:W-:-:S12]  /*0ab0*/  IMAD.IADD R14, R5, 0x1, R14 ;  /* 0x00000001050e7824 */ /* 0x024fd800078e020e */
[----:B------:R-:W-:Y:S05]  /*0ac0*/  @P0 BRA `(.L_x_187) ;  /* 0xfffffffc00e40947 */ /* 0x000fea000383ffff */
.L_x_178:
[----:B------:R-:W-:Y:S05]  /*0ad0*/  BSYNC.RECONVERGENT B1 ;  /* 0x0000000000017941 */ /* 0x000fea0003800200 */
.L_x_177:
[----:B------:R-:W-:-:S13]  /*0ae0*/  ISETP.GE.U32.AND P0, PT, R0, 0x100, PT ;  /* 0x000001000000780c */ /* 0x000fda0003f06070 */
[----:B------:R-:W-:Y:S05]  /*0af0*/  @!P0 BRA `(.L_x_188) ;  /* 0x0000000000ac8947 */ /* 0x000fea0003800000 */
[----:B------:R-:W1:Y:S01]  /*0b00*/  S2R R8, SR_LANEID ;  /* 0x0000000000087919 */ /* 0x000e620000000000 */
[----:B-----5:R-:W2:Y:S01]  /*0b10*/  SHFL.DOWN PT, R0, R14, 0x1, 0x1f ;  /* 0x08201f000e007f89 */ /* 0x020ea200000e0000 */
[C---:B-1----:R-:W-:Y:S02]  /*0b20*/  ISETP.GT.AND P0, PT, R8.reuse, 0x1e, PT ;  /* 0x0000001e0800780c */ /* 0x042fe40003f04270 */
[----:B------:R-:W-:Y:S02]  /*0b30*/  ISETP.NE.AND P1, PT, R8, RZ, PT ;  /* 0x000000ff0800720c */ /* 0x000fe40003f25270 */
[----:B--2---:R-:W-:Y:S02]  /*0b40*/  SEL R5, R0, RZ, !P0 ;  /* 0x000000ff00057207 */ /* 0x004fe40004000000 */
[----:B------:R-:W-:Y:S02]  /*0b50*/  ISETP.GT.AND P0, PT, R8, 0x1d, PT ;  /* 0x0000001d0800780c */ /* 0x000fe40003f04270 */
[----:B------:R-:W-:-:S05]  /*0b60*/  IADD3 R5, PT, PT, R5, R14, RZ ;  /* 0x0000000e05057210 */ /* 0x000fca0007ffe0ff */
[----:B------:R-:W1:Y:S02]  /*0b70*/  SHFL.DOWN PT, R0, R5, 0x2, 0x1f ;  /* 0x08401f0005007f89 */ /* 0x000e6400000e0000 */
[----:B------:R-:W-:Y:S01]  /*0b80*/  @!P1 MOV R6, 0x400 ;  /* 0x0000040000069802 */ /* 0x000fe20000000f00 */
[----:B------:R-:W2:Y:S01]  /*0b90*/  @!P1 S2R R9, SR_CgaCtaId ;  /* 0x0000000000099919 */ /* 0x000ea20000008800 */
[----:B-1----:R-:W-:Y:S02]  /*0ba0*/  SEL R0, R0, RZ, !P0 ;  /* 0x000000ff00007207 */ /* 0x002fe40004000000 */
[----:B------:R-:W-:-:S03]  /*0bb0*/  ISETP.GT.AND P0, PT, R8, 0x1b, PT ;  /* 0x0000001b0800780c */ /* 0x000fc60003f04270 */
[----:B------:R-:W-:-:S05]  /*0bc0*/  IMAD.IADD R0, R5, 0x1, R0 ;  /* 0x0000000105007824 */ /* 0x000fca00078e0200 */
[----:B------:R-:W1:Y:S01]  /*0bd0*/  SHFL.DOWN PT, R4, R0, 0x4, 0x1f ;  /* 0x08801f0000047f89 */ /* 0x000e6200000e0000 */
[----:B--2---:R-:W-:Y:S02]  /*0be0*/  @!P1 LEA R9, R9, R6, 0x18 ;  /* 0x0000000609099211 */ /* 0x004fe400078ec0ff */
[----:B-1----:R-:W-:Y:S02]  /*0bf0*/  SEL R7, R4, RZ, !P0 ;  /* 0x000000ff04077207 */ /* 0x002fe40004000000 */
[----:B------:R-:W-:-:S03]  /*0c00*/  ISETP.GT.AND P0, PT, R8, 0x17, PT ;  /* 0x000000170800780c */ /* 0x000fc60003f04270 */
[----:B------:R-:W-:Y:S01]  /*0c10*/  IMAD.IADD R7, R0, 0x1, R7 ;  /* 0x0000000100077824 */ /* 0x000fe200078e0207 */
[----:B------:R-:W-:-:S04]  /*0c20*/  @!P1 SHF.R.U32.HI R0, RZ, 0x3, R2 ;  /* 0x00000003ff009819 */ /* 0x000fc80000011602 */
[----:B------:R-:W1:Y:S01]  /*0c30*/  SHFL.DOWN PT, R4, R7, 0x8, 0x1f ;  /* 0x09001f0007047f89 */ /* 0x000e6200000e0000 */
[----:B------:R-:W-:-:S05]  /*0c40*/  @!P1 LOP3.LUT R0, R0, 0x7c, RZ, 0xc0, !PT ;  /* 0x0000007c00009812 */ /* 0x000fca00078ec0ff */
[----:B------:R-:W-:Y:S01]  /*0c50*/  @!P1 IMAD.IADD R0, R0, 0x1, R9 ;  /* 0x0000000100009824 */ /* 0x000fe200078e0209 */
[----:B-1----:R-:W-:Y:S02]  /*0c60*/  SEL R4, R4, RZ, !P0 ;  /* 0x000000ff04047207 */ /* 0x002fe40004000000 */
[----:B------:R-:W-:-:S03]  /*0c70*/  ISETP.GT.AND P0, PT, R8, 0xf, PT ;  /* 0x0000000f0800780c */ /* 0x000fc60003f04270 */
[----:B------:R-:W-:-:S05]  /*0c80*/  IMAD.IADD R4, R7, 0x1, R4 ;  /* 0x0000000107047824 */ /* 0x000fca00078e0204 */
[----:B------:R-:W1:Y:S02]  /*0c90*/  SHFL.DOWN PT, R5, R4, 0x10, 0x1f ;  /* 0x0a001f0004057f89 */ /* 0x000e6400000e0000 */
[----:B-1----:R-:W-:Y:S02]  /*0ca0*/  SEL R5, R5, RZ, !P0 ;  /* 0x000000ff05057207 */ /* 0x002fe40004000000 */
        /* <DEDUP_REMOVED lines=8> */
[----:B--2---:R-:W-:Y:S04]  /*0d30*/  LDS R0, [UR4+0xc] ;  /* 0x00000c04ff007984 */ /* 0x004fe80008000800 */
[----:B------:R-:W1:Y:S04]  /*0d40*/  LDS.128 R4, [UR4+0x10] ;  /* 0x00001004ff047984 */ /* 0x000e680008000c00 */
[----:B------:R-:W2:Y:S01]  /*0d50*/  LDS.64 R8, [UR4+0x20] ;  /* 0x00002004ff087984 */ /* 0x000ea20008000a00 */
[----:B-1----:R-:W-:-:S04]  /*0d60*/  IADD3 R0, PT, PT, R4, R0, R11 ;  /* 0x0000000004007210 */ /* 0x002fc80007ffe00b */
[----:B------:R-:W-:-:S04]  /*0d70*/  IADD3 R0, PT, PT, R6, R0, R5 ;  /* 0x0000000006007210 */ /* 0x000fc80007ffe005 */
[----:B--2---:R-:W-:-:S05]  /*0d80*/  IADD3 R0, PT, PT, R8, R0, R7 ;  /* 0x0000000008007210 */ /* 0x004fca0007ffe007 */
[----:B------:R-:W-:Y:S01]  /*0d90*/  IMAD.IADD R11, R0, 0x1, R9 ;  /* 0x00000001000b7824 */ /* 0x000fe200078e0209 */
[----:B------:R-:W-:Y:S06]  /*0da0*/  BRA `(.L_x_189) ;  /* 0x00000014007c7947 */ /* 0x000fec0003800000 */
.L_x_188:
[----:B------:R-:W-:Y:S01]  /*0db0*/  LOP3.LUT R4, R2, 0x3e0, RZ, 0xc0, !PT ;  /* 0x000003e002047812 */ /* 0x000fe200078ec0ff */
[----:B------:R-:W1:Y:S03]  /*0dc0*/  S2R R10, SR_LANEID ;  /* 0x00000000000a7919 */ /* 0x000e660000000000 */
[----:B------:R-:W-:Y:S02]  /*0dd0*/  LOP3.LUT R7, RZ, R4, RZ, 0x33, !PT ;  /* 0x00000004ff077212 */ /* 0x000fe400078e33ff */
[----:B------:R-:W-:-:S03]  /*0de0*/  IADD3 R5, PT, PT, R4, 0x20, RZ ;  /* 0x0000002004057810 */ /* 0x000fc60007ffe0ff */
[----:B------:R-:W-:Y:S01]  /*0df0*/  IMAD.IADD R7, R0, 0x1, R7 ;  /* 0x0000000100077824 */ /* 0x000fe200078e0207 */
[----:B------:R-:W-:-:S04]  /*0e00*/  ISETP.GT.U32.AND P0, PT, R5, R0, PT ;  /* 0x000000000500720c */ /* 0x000fc80003f04070 */
[----:B------:R-:W-:-:S05]  /*0e10*/  SEL R7, R7, 0x1f, P0 ;  /* 0x0000001f07077807 */ /* 0x000fca0000000000 */
[----:B-----5:R-:W2:Y:S01]  /*0e20*/  SHFL.DOWN PT, R4, R14, 0x1, R7 ;  /* 0x082000000e047989 */ /* 0x020ea200000e0007 */
[CC--:B-1----:R-:W-:Y:S01]  /*0e30*/  ISETP.GE.AND P0, PT, R10.reuse, R7.reuse, PT ;  /* 0x000000070a00720c */ /* 0x0c2fe20003f06270 */
[C---:B------:R-:W-:Y:S01]  /*0e40*/  VIADD R6, R10.reuse, 0x2 ;  /* 0x000000020a067836 */ /* 0x040fe20000000000 */
[C---:B------:R-:W-:Y:S01]  /*0e50*/  ISETP.NE.AND P1, PT, R10.reuse, RZ, PT ;  /* 0x000000ff0a00720c */ /* 0x040fe20003f25270 */
[----:B------:R-:W-:Y:S01]  /*0e60*/  VIADD R8, R10, 0x4 ;  /* 0x000000040a087836 */ /* 0x000fe20000000000 */
[----:B--2---:R-:W-:Y:S02]  /*0e70*/  SEL R5, R4, RZ, !P0 ;  /* 0x000000ff04057207 */ /* 0x004fe40004000000 */
[----:B------:R-:W-:-:S03]  /*0e80*/  ISETP.GT.AND P0, PT, R6, R7, PT ;  /* 0x000000070600720c */ /* 0x000fc60003f04270 */
[----:B------:R-:W-:-:S06]  /*0e90*/  IMAD.IADD R4, R5, 0x1, R14 ;  /* 0x0000000105047824 */ /* 0x000fcc00078e020e */
[----:B------:R-:W1:Y:S01]  /*0ea0*/  @!P1 S2R R11, SR_CgaCtaId ;  /* 0x00000000000b9919 */ /* 0x000e620000008800 */
[----:B------:R-:W-:Y:S01]  /*0eb0*/  @!P1 SHF.R.U32.HI R9, RZ, 0x3, R2 ;  /* 0x00000003ff099819 */ /* 0x000fe20000011602 */
[----:B------:R-:W2:Y:S03]  /*0ec0*/  SHFL.DOWN PT, R5, R4, 0x2, R7 ;  /* 0x0840000004057989 */ /* 0x000ea600000e0007 */
[----:B------:R-:W-:Y:S02]  /*0ed0*/  @!P1 LOP3.LUT R9, R9, 0x7c, RZ, 0xc0, !PT ;  /* 0x0000007c09099812 */ /* 0x000fe400078ec0ff */
[----:B--2---:R-:W-:Y:S02]  /*0ee0*/  SEL R5, R5, RZ, !P0 ;  /* 0x000000ff05057207 */ /* 0x004fe40004000000 */
[----:B------:R-:W-:-:S03]  /*0ef0*/  ISETP.GT.AND P0, PT, R8, R7, PT ;  /* 0x000000070800720c */ /* 0x000fc60003f04270 */
[----:B------:R-:W-:Y:S01]  /*0f00*/  IMAD.IADD R6, R4, 0x1, R5 ;  /* 0x0000000104067824 */ /* 0x000fe200078e0205 */
[----:B------:R-:W-:-:S04]  /*0f10*/  IADD3 R4, PT, PT, R10, 0x8, RZ ;  /* 0x000000080a047810 */ /* 0x000fc80007ffe0ff */
[----:B------:R-:W2:Y:S02]  /*0f20*/  SHFL.DOWN PT, R5, R6, 0x4, R7 ;  /* 0x0880000006057989 */ /* 0x000ea400000e0007 */
[----:B--2---:R-:W-:Y:S02]  /*0f30*/  SEL R5, R5, RZ, !P0 ;  /* 0x000000ff05057207 */ /* 0x004fe40004000000 */
[----:B------:R-:W-:-:S03]  /*0f40*/  ISETP.GT.AND P0, PT, R4, R7, PT ;  /* 0x000000070400720c */ /* 0x000fc60003f04270 */
[----:B------:R-:W-:Y:S02]  /*0f50*/  IMAD.IADD R8, R6, 0x1, R5 ;  /* 0x0000000106087824 */ /* 0x000fe400078e0205 */
[----:B------:R-:W-:Y:S01]  /*0f60*/  VIADD R6, R10, 0x10 ;  /* 0x000000100a067836 */ /* 0x000fe20000000000 */
[----:B------:R-:W-:Y:S02]  /*0f70*/  @!P1 MOV R10, 0x400 ;  /* 0x00000400000a9802 */ /* 0x000fe40000000f00 */
[----:B------:R-:W2:Y:S02]  /*0f80*/  SHFL.DOWN PT, R5, R8, 0x8, R7 ;  /* 0x0900000008057989 */ /* 0x000ea400000e0007 */
[----:B-1----:R-:W-:-:S05]  /*0f90*/  @!P1 LEA R10, R11, R10, 0x18 ;  /* 0x0000000a0b0a9211 */ /* 0x002fca00078ec0ff */
[----:B------:R-:W-:Y:S01]  /*0fa0*/  @!P1 IMAD.IADD R10, R9, 0x1, R10 ;  /* 0x00000001090a9824 */ /* 0x000fe200078e020a */
[----:B--2---:R-:W-:Y:S02]  /*0fb0*/  SEL R5, R5, RZ, !P0 ;  /* 0x000000ff05057207 */ /* 0x004fe40004000000 */
[----:B------:R-:W-:-:S03]  /*0fc0*/  ISETP.GT.AND P0, PT, R6, R7, PT ;  /* 0x000000070600720c */ /* 0x000fc60003f04270 */
[----:B------:R-:W-:-:S05]  /*0fd0*/  IMAD.IADD R4, R8, 0x1, R5 ;  /* 0x0000000108047824 */ /* 0x000fca00078e0205 */
[----:B------:R-:W1:Y:S02]  /*0fe0*/  SHFL.DOWN PT, R5, R4, 0x10, R7 ;  /* 0x0a00000004057989 */ /* 0x000e6400000e0007 */
[----:B-1----:R-:W-:Y:S02]  /*0ff0*/  SEL R5, R5, RZ, !P0 ;  /* 0x000000ff05057207 */ /* 0x002fe40004000000 */
[----:B------:R-:W-:-:S03]  /*1000*/  ISETP.NE.AND P0, PT, R2, RZ, PT ;  /* 0x000000ff0200720c */ /* 0x000fc60003f05270 */
[----:B------:R-:W-:-:S05]  /*1010*/  IMAD.IADD R11, R4, 0x1, R5 ;  /* 0x00000001040b7824 */ /* 0x000fca00078e0205 */
[----:B------:R1:W-:Y:S01]  /*1020*/  @!P1 STS [R10+0x8], R11 ;  /* 0x0000080b0a009388 */ /* 0x0003e20000000800 */
[----:B------:R-:W-:Y:S06]  /*1030*/  BAR.SYNC.DEFER_BLOCKING 0x0 ;  /* 0x0000000000007b1d */ /* 0x000fec0000010000 */
[----:B------:R-:W-:Y:S05]  /*1040*/  @P0 BRA `(.L_x_189) ;  /* 0x0000001000d40947 */ /* 0x000fea0003800000 */
[----:B------:R-:W2:Y:S01]  /*1050*/  S2UR UR5, SR_CgaCtaId ;  /* 0x00000000000579c3 */ /* 0x000ea20000008800 */
[----:B------:R-:W-:Y:S01]  /*1060*/  UMOV UR4, 0x400 ;  /* 0x0000040000047882 */ /* 0x000fe20000000000 */
[C---:B------:R-:W-:Y:S02]  /*1070*/  ISETP.GT.U32.AND P2, PT, R0.reuse, 0x40, PT ;  /* 0x000000400000780c */ /* 0x040fe40003f44070 */
[C---:B------:R-:W-:Y:S02]  /*1080*/  ISETP.GT.U32.AND P1, PT, R0.reuse, 0x20, PT ;  /* 0x000000200000780c */ /* 0x040fe40003f24070 */
[----:B------:R-:W-:Y:S01]  /*1090*/  ISETP.GT.U32.AND P3, PT, R0, 0x80, PT ;  /* 0x000000800000780c */ /* 0x000fe20003f64070 */
[----:B--2---:R-:W-:-:S09]  /*10a0*/  ULEA UR4, UR5, UR4, 0x18 ;  /* 0x0000000405047291 */ /* 0x004fd2000f8ec0ff */
[----:B------:R-:W2:Y:S04]  /*10b0*/  LDS.128 R4, [UR4+0x10] ;  /* 0x00001004ff047984 */ /* 0x000ea80008000c00 */
[----:B------:R-:W3:Y:S04]  /*10c0*/  LDS R2, [UR4+0xc] ;  /* 0x00000c04ff027984 */ /* 0x000ee80008000800 */
[----:B------:R-:W4:Y:S01]  /*10d0*/  LDS.64 R8, [UR4+0x20] ;  /* 0x00002004ff087984 */ /* 0x000f220008000a00 */
[----:B--2---:R-:W-:Y:S02]  /*10e0*/  SEL R4, R4, RZ, P2 ;  /* 0x000000ff04047207 */ /* 0x004fe40001000000 */
[----:B------:R-:W-:-:S02]  /*10f0*/  ISETP.GT.U32.AND P2, PT, R0, 0x60, PT ;  /* 0x000000600000780c */ /* 0x000fc40003f44070 */
[----:B---3--:R-:W-:Y:S02]  /*1100*/  SEL R2, R2, RZ, P1 ;  /* 0x000000ff02027207 */ /* 0x008fe40000800000 */
[----:B------:R-:W-:Y:S02]  /*1110*/  SEL R5, R5, RZ, P2 ;  /* 0x000000ff05057207 */ /* 0x000fe40001000000 */
[----:B------:R-:W-:Y:S02]  /*1120*/  IADD3 R2, PT, PT, R4, R2, R11 ;  /* 0x0000000204027210 */ /* 0x000fe40007ffe00b */
[----:B------:R-:W-:Y:S02]  /*1130*/  ISETP.GT.U32.AND P1, PT, R0, 0xa0, PT ;  /* 0x000000a00000780c */ /* 0x000fe40003f24070 */
[----:B------:R-:W-:Y:S02]  /*1140*/  SEL R6, R6, RZ, P3 ;  /* 0x000000ff06067207 */ /* 0x000fe40001800000 */
[----:B------:R-:W-:-:S02]  /*1150*/  ISETP.GT.U32.AND P2, PT, R0, 0xc0, PT ;  /* 0x000000c00000780c */ /* 0x000fc40003f44070 */
[----:B------:R-:W-:Y:S02]  /*1160*/  ISETP.GT.U32.AND P3, PT, R0, 0xe0, PT ;  /* 0x000000e00000780c */ /* 0x000fe40003f64070 */
[----:B------:R-:W-:Y:S02]  /*1170*/  SEL R7, R7, RZ, P1 ;  /* 0x000000ff07077207 */ /* 0x000fe40000800000 */
[----:B------:R-:W-:Y:S02]  /*1180*/  IADD3 R2, PT, PT, R6, R2, R5 ;  /* 0x0000000206027210 */ /* 0x000fe40007ffe005 */
[----:B----4-:R-:W-:Y:S02]  /*1190*/  SEL R8, R8, RZ, P2 ;  /* 0x000000ff08087207 */ /* 0x010fe40001000000 */
[----:B------:R-:W-:Y:S02]  /*11a0*/  SEL R9, R9, RZ, P3 ;  /* 0x000000ff09097207 */ /* 0x000fe40001800000 */
[----:B------:R-:W-:-:S05]  /*11b0*/  IADD3 R2, PT, PT, R8, R2, R7 ;  /* 0x0000000208027210 */ /* 0x000fca0007ffe007 */
[----:B-1----:R-:W-:Y:S01]  /*11c0*/  IMAD.IADD R11, R2, 0x1, R9 ;  /* 0x00000001020b7824 */ /* 0x002fe200078e0209 */
[----:B------:R-:W-:Y:S06]  /*11d0*/  BRA `(.L_x_189) ;  /* 0x0000001000707947 */ /* 0x000fec0003800000 */
.L_x_174:
[----:B------:R-:W0:Y:S01]  /*11e0*/  S2R R2, SR_TID.X ;  /* 0x0000000000027919 */ /* 0x000e220000002100 */
[----:B------:R-:W1:Y:S02]  /*11f0*/  LDCU.64 UR4, c[0x0][0x380] ;  /* 0x00007000ff0477ac */ /* 0x000e640008000a00 */
[----:B-1----:R-:W-:Y:S01]  /*1200*/  MOV R4, UR4 ;  /* 0x0000000400047c02 */ /* 0x002fe20008000f00 */
[----:B------:R-:W-:Y:S02]  /*1210*/  IMAD.U32 R5, RZ, RZ, UR5 ;  /* 0x00000005ff057e24 */ /* 0x000fe4000f8e00ff */
[----:B0-----:R-:W-:-:S04]  /*1220*/  IMAD R7, R3, 0x1000, R2 ;  /* 0x0000100003077824 */ /* 0x001fc800078e0202 */
[----:B------:R-:W-:-:S05]  /*1230*/  IMAD.WIDE.U32 R6, R7, 0x4, R4 ;  /* 0x0000000407067825 */ /* 0x000fca00078e0004 */
        /* <DEDUP_REMOVED lines=16> */
[----:B------:R-:W-:-:S02]  /*1340*/  ISETP.GE.U32.AND P0, PT, R0, R13, PT ;  /* 0x0000000d0000720c */ /* 0x000fc40003f06070 */
        /* <DEDUP_REMOVED lines=9> */
[----:B------:R-:W-:Y:S01]  /*13e0*/  IMAD R9, R3, 0x1000, R13 ;  /* 0x0000100003097824 */ /* 0x000fe200078e020d */
[----:B------:R-:W-:Y:S01]  /*13f0*/  LOP3.LUT R6, RZ, R2, RZ, 0x33, !PT ;  /* 0x00000002ff067212 */ /* 0x000fe200078e33ff */
[----:B------:R-:W-:Y:S01]  /*1400*/  VIADD R0, R8, 0xfffff000 ;  /* 0xfffff00008007836 */ /* 0x000fe20000000000 */
[----:B------:R-:W-:Y:S02]  /*1410*/  UMOV UR4, URZ ;  /* 0x000000ff00047c82 */ /* 0x000fe40008000000 */
[----:B------:R-:W-:Y:S02]  /*1420*/  IADD3 R6, PT, PT, -R13, R8, R6 ;  /* 0x000000080d067210 */ /* 0x000fe40007ffe106 */
[C---:B------:R-:W-:Y:S02]  /*1430*/  ISETP.GT.U32.AND P0, PT, R9.reuse, R0, PT ;  /* 0x000000000900720c */ /* 0x040fe40003f04070 */
[----:B------:R-:W-:Y:S01]  /*1440*/  IADD3 R7, PT, PT, R9, 0x800, R2 ;  /* 0x0000080009077810 */ /* 0x000fe20007ffe002 */
[----:B------:R-:W-:-:S02]  /*1450*/  IMAD.MOV.U32 R2, RZ, RZ, R9 ;  /* 0x000000ffff027224 */ /* 0x000fc400078e0009 */
[----:B------:R-:W-:-:S08]  /*1460*/  IMAD R6, R3, -0x1000, R6 ;  /* 0xfffff00003067824 */ /* 0x000fd000078e0206 */
[----:B------:R-:W-:Y:S05]  /*1470*/  @P0 BRA `(.L_x_191) ;  /* 0x00000000009c0947 */ /* 0x000fea0003800000 */
[----:B------:R-:W0:Y:S08]  /*1480*/  LDC R8, c[0x0][0x3a8] ;  /* 0x0000ea00ff087b82 */ /* 0x000e300000000800 */
[----:B------:R-:W1:Y:S02]  /*1490*/  LDC.64 R4, c[0x0][0x380] ;  /* 0x0000e000ff047b82 */ /* 0x000e640000000a00 */
.L_x_192:
[----:B------:R-:W2:Y:S02]  /*14a0*/  S2R R10, SR_TID.X ;  /* 0x00000000000a7919 */ /* 0x000ea40000002100 */
[----:B--2---:R-:W-:-:S04]  /*14b0*/  IMAD.IADD R11, R10, 0x1, R9 ;  /* 0x000000010a0b7824 */ /* 0x004fc800078e0209 */
[----:B-1----:R-:W-:-:S05]  /*14c0*/  IMAD.WIDE.U32 R10, R11, 0x4, R4 ;  /* 0x000000040b0a7825 */ /* 0x002fca00078e0004 */
        /* <DEDUP_REMOVED lines=10> */
[----:B------:R-:W5:Y:S01]  /*1570*/  LDG.E R21, desc[UR6][R10.64+0x2c00] ;  /* 0x002c00060a157981 */ /* 0x000f62000c1e1900 */
[----:B--2---:R-:W-:-:S03]  /*1580*/  IADD3 R20, PT, PT, R20, R18, R27 ;  /* 0x0000001214147210 */ /* 0x004fc60007ffe01b */
[----:B------:R-:W2:Y:S04]  /*1590*/  LDG.E R18, desc[UR6][R10.64+0x2800] ;  /* 0x002800060a127981 */ /* 0x000ea8000c1e1900 */
[----:B------:R-:W2:Y:S01]  /*15a0*/  LDG.E R27, desc[UR6][R10.64+0x3800] ;  /* 0x003800060a1b7981 */ /* 0x000ea2000c1e1900 */
[----:B---3--:R-:W-:-:S03]  /*15b0*/  IADD3 R24, PT, PT, R23, R22, R20 ;  /* 0x0000001617187210 */ /* 0x008fc60007ffe014 */
[----:B------:R-:W3:Y:S04]  /*15c0*/  LDG.E R23, desc[UR6][R10.64+0x3000] ;  /* 0x003000060a177981 */ /* 0x000ee8000c1e1900 */
[----:B------:R-:W3:Y:S04]  /*15d0*/  LDG.E R20, desc[UR6][R10.64+0x3400] ;  /* 0x003400060a147981 */ /* 0x000ee8000c1e1900 */
[----:B------:R-:W3:Y:S01]  /*15e0*/  LDG.E R22, desc[UR6][R10.64+0x3c00] ;  /* 0x003c00060a167981 */ /* 0x000ee2000c1e1900 */
[----:B----4-:R-:W-:-:S04]  /*15f0*/  IADD3 R14, PT, PT, R17, R14, R24 ;  /* 0x0000000e110e7210 */ /* 0x010fc80007ffe018 */
[----:B-----5:R-:W-:-:S04]  /*1600*/  IADD3 R14, PT, PT, R19, R16, R14 ;  /* 0x00000010130e7210 */ /* 0x020fc80007ffe00e */
[----:B------:R-:W-:Y:S02]  /*1610*/  IADD3 R12, PT, PT, R15, R12, R14 ;  /* 0x0000000c0f0c7210 */ /* 0x000fe40007ffe00e */
[----:B0-----:R-:W-:-:S04]  /*1620*/  IADD3 R14, PT, PT, -R9, R8, RZ ;  /* 0x00000008090e7210 */ /* 0x001fc80007ffe1ff */
[----:B------:R-:W-:Y:S02]  /*1630*/  ISETP.GE.U32.AND P0, PT, R14, R13, PT ;  /* 0x0000000d0e00720c */ /* 0x000fe40003f06070 */
[----:B--2---:R-:W-:-:S04]  /*1640*/  IADD3 R12, PT, PT, R21, R18, R12 ;  /* 0x00000012150c7210 */ /* 0x004fc80007ffe00c */
[----:B---3--:R-:W-:-:S04]  /*1650*/  IADD3 R12, PT, PT, R20, R23, R12 ;  /* 0x00000017140c7210 */ /* 0x008fc80007ffe00c */
[----:B------:R-:W-:-:S03]  /*1660*/  IADD3 R27, PT, PT, R22, R27, R12 ;  /* 0x0000001b161b7210 */ /* 0x000fc60007ffe00c */
[----:B------:R-:W-:Y:S05]  /*1670*/  @!P0 BRA `(.L_x_190) ;  /* 0x00000008009c8947 */ /* 0x000fea0003800000 */
[C---:B------:R-:W-:Y:S01]  /*1680*/  IMAD.IADD R9, R13.reuse, 0x1, R9 ;  /* 0x000000010d097824 */ /* 0x040fe200078e0209 */
[----:B------:R-:W-:Y:S01]  /*1690*/  UIADD3 UR4, UPT, UPT, UR4, 0x1, URZ ;  /* 0x0000000104047890 */ /* 0x000fe2000fffe0ff */
[----:B------:R-:W-:Y:S02]  /*16a0*/  IMAD.IADD R2, R13, 0x1, R2 ;  /* 0x000000010d027824 */ /* 0x000fe400078e0202 */
[----:B------:R-:W-:Y:S01]  /*16b0*/  IMAD.IADD R6, R6, 0x1, -R13 ;  /* 0x0000000106067824 */ /* 0x000fe200078e0a0d */
[----:B------:R-:W-:Y:S01]  /*16c0*/  ISETP.GT.U32.AND P0, PT, R9, R0, PT ;  /* 0x000000000900720c */ /* 0x000fe20003f04070 */
[----:B------:R-:W-:-:S12]  /*16d0*/  IMAD.IADD R7, R13, 0x1, R7 ;  /* 0x000000010d077824 */ /* 0x000fd800078e0207 */
[----:B------:R-:W-:Y:S05]  /*16e0*/  @!P0 BRA `(.L_x_192) ;  /* 0xfffffffc006c8947 */ /* 0x000fea000383ffff */
.L_x_191:
[----:B------:R-:W0:Y:S01]  /*16f0*/  S2R R13, SR_TID.X ;  /* 0x00000000000d7919 */ /* 0x000e220000002100 */
[----:B------:R-:W-:Y:S01]  /*1700*/  IMAD.IADD R0, R8, 0x1, -R9 ;  /* 0x0000000108007824 */ /* 0x000fe200078e0a09 */
[----:B------:R-:W-:Y:S04]  /*1710*/  BSSY.RECONVERGENT B1, `(.L_x_190) ;  /* 0x000009d000017945 */ /* 0x000fe80003800200 */
[----:B0-----:R-:W-:-:S04]  /*1720*/  ISETP.GE.AND P0, PT, R13, R0, PT ;  /* 0x000000000d00720c */ /* 0x001fc80003f06270 */
[----:B------:R-:W-:-:S13]  /*1730*/  ISETP.GE.U32.OR P0, PT, R9, R8, P0 ;  /* 0x000000080900720c */ /* 0x000fda0000706470 */
[----:B------:R-:W-:Y:S05]  /*1740*/  @P0 BRA `(.L_x_193) ;  /* 0x0000000800640947 */ /* 0x000fea0003800000 */
[----:B------:R-:W0:Y:S01]  /*1750*/  LDC R10, c[0x0][0x3ac] ;  /* 0x0000eb00ff0a7b82 */ /* 0x000e220000000800 */
[----:B------:R-:W-:Y:S01]  /*1760*/  LOP3.LUT R11, RZ, R13, RZ, 0x33, !PT ;  /* 0x0000000dff0b7212 */ /* 0x000fe200078e33ff */
[----:B------:R-:W-:Y:S06]  /*1770*/  BSSY.RECONVERGENT B2, `(.L_x_194) ;  /* 0x000004f000027945 */ /* 0x000fec0003800200 */
[----:B------:R-:W1:Y:S01]  /*1780*/  LDC R0, c[0x0][0x3ac] ;  /* 0x0000eb00ff007b82 */ /* 0x000e620000000800 */
[----:B0-----:R-:W-:-:S05]  /*1790*/  IMAD.SHL.U32 R10, R10, 0x1000, RZ ;  /* 0x000010000a0a7824 */ /* 0x001fca00078e00ff */
[----:B------:R-:W-:-:S04]  /*17a0*/  LEA R10, R3, R10, 0xc ;  /* 0x0000000a030a7211 */ /* 0x000fc800078e60ff */
[----:B------:R-:W-:Y:S01]  /*17b0*/  IADD3 R8, PT, PT, -R10, R8, R11 ;  /* 0x000000080a087210 */ /* 0x000fe20007ffe10b */
[----:B-1----:R-:W-:Y:S02]  /*17c0*/  IMAD R11, R0, UR4, RZ ;  /* 0x00000004000b7c24 */ /* 0x002fe4000f8e02ff */
[----:B------:R-:W-:Y:S02]  /*17d0*/  IMAD.MOV.U32 R0, RZ, RZ, R13 ;  /* 0x000000ffff007224 */ /* 0x000fe400078e000d */
[----:B------:R-:W-:-:S05]  /*17e0*/  IMAD R8, R11, -0x1000, R8 ;  /* 0xfffff0000b087824 */ /* 0x000fca00078e0208 */
[C---:B------:R-:W-:Y:S02]  /*17f0*/  ISETP.GE.U32.AND P0, PT, R8.reuse, 0xf00, PT ;  /* 0x00000f000800780c */ /* 0x040fe40003f06070 */
[----:B------:R-:W-:-:S04]  /*1800*/  LEA.HI R8, R8, 0x1, RZ, 0x18 ;  /* 0x0000000108087811 */ /* 0x000fc800078fc0ff */
[----:B------:R-:W-:-:S07]  /*1810*/  LOP3.LUT R10, R8, 0xf, RZ, 0xc0, !PT ;  /* 0x0000000f080a7812 */ /* 0x000fce00078ec0ff */
[----:B------:R-:W-:Y:S05]  /*1820*/  @!P0 BRA `(.L_x_195) ;  /* 0x00000004000c8947 */ /* 0x000fea0003800000 */
[----:B------:R-:W-:Y:S01]  /*1830*/  LEA.HI R0, R6, 0x1, RZ, 0x18 ;  /* 0x0000000106007811 */ /* 0x000fe200078fc0ff */
[----:B------:R-:W-:Y:S01]  /*1840*/  BSSY.RECONVERGENT B3, `(.L_x_196) ;  /* 0x0000040000037945 */ /* 0x000fe20003800200 */
[----:B------:R-:W-:Y:S02]  /*1850*/  LOP3.LUT R11, R13, 0x800, RZ, 0xfc, !PT ;  /* 0x000008000d0b7812 */ /* 0x000fe400078efcff */
[----:B------:R-:W-:-:S05]  /*1860*/  LOP3.LUT R0, R0, 0x1fffff0, RZ, 0xc0, !PT ;  /* 0x01fffff000007812 */ /* 0x000fca00078ec0ff */
[----:B------:R-:W-:-:S07]  /*1870*/  IMAD.MOV R0, RZ, RZ, -R0 ;  /* 0x000000ffff007224 */ /* 0x000fce00078e0a00 */
.L_x_197:
[C---:B------:R-:W-:Y:S02]  /*1880*/  VIADD R15, R7.reuse, 0xfffff800 ;  /* 0xfffff800070f7836 */ /* 0x040fe40000000000 */
[----:B------:R-:W-:Y:S02]  /*1890*/  VIADD R21, R7, 0xfffff900 ;  /* 0xfffff90007157836 */ /* 0x000fe40000000000 */
[----:B------:R-:W-:-:S04]  /*18a0*/  IMAD.WIDE.U32 R14, R15, 0x4, R4 ;  /* 0x000000040f0e7825 */ /* 0x000fc800078e0004 */
[--C-:B------:R-:W-:Y:S01]  /*18b0*/  IMAD.WIDE.U32 R20, R21, 0x4, R4.reuse ;  /* 0x0000000415147825 */ /* 0x100fe200078e0004 */
[----:B------:R0:W2:Y:S04]  /*18c0*/  LDG.E R28, desc[UR6][R14.64] ;  /* 0x000000060e1c7981 */ /* 0x0000a8000c1e1900 */
[----:B------:R-:W2:Y:S01]  /*18d0*/  LDG.E R29, desc[UR6][R20.64] ;  /* 0x00000006141d7981 */ /* 0x000ea2000c1e1900 */
[C---:B------:R-:W-:Y:S02]  /*18e0*/  VIADD R17, R7.reuse, 0xfffffa00 ;  /* 0xfffffa0007117836 */ /* 0x040fe40000000000 */
[----:B------:R-:W-:Y:S02]  /*18f0*/  VIADD R19, R7, 0xfffffb00 ;  /* 0xfffffb0007137836 */ /* 0x000fe40000000000 */
[----:B------:R-:W-:-:S04]  /*1900*/  IMAD.WIDE.U32 R16, R17, 0x4, R4 ;  /* 0x0000000411107825 */ /* 0x000fc800078e0004 */
[--C-:B------:R-:W-:Y:S01]  /*1910*/  IMAD.WIDE.U32 R18, R19, 0x4, R4.reuse ;  /* 0x0000000413127825 */ /* 0x100fe200078e0004 */
[----:B------:R1:W3:Y:S04]  /*1920*/  LDG.E R13, desc[UR6][R16.64] ;  /* 0x00000006100d7981 */ /* 0x0002e8000c1e1900 */
[----:B------:R4:W3:Y:S01]  /*1930*/  LDG.E R12, desc[UR6][R18.64] ;  /* 0x00000006120c7981 */ /* 0x0008e2000c1e1900 */
[C---:B------:R-:W-:Y:S01]  /*1940*/  VIADD R22, R7.reuse, 0xfffffd00 ;  /* 0xfffffd0007167836 */ /* 0x040fe20000000000 */
[C---:B------:R-:W-:Y:S01]  /*1950*/  IADD3 R23, PT, PT, R7.reuse, -0x400, RZ ;  /* 0xfffffc0007177810 */ /* 0x040fe20007ffe0ff */
[----:B------:R-:W-:Y:S02]  /*1960*/  VIADD R26, R7, 0xfffffe00 ;  /* 0xfffffe00071a7836 */ /* 0x000fe40000000000 */
[----:B0-----:R-:W-:-:S04]  /*1970*/  IMAD.WIDE.U32 R14, R22, 0x4, R4 ;  /* 0x00000004160e7825 */ /* 0x001fc800078e0004 */
[--C-:B-1----:R-:W-:Y:S02]  /*1980*/  IMAD.WIDE.U32 R16, R26, 0x4, R4.reuse ;  /* 0x000000041a107825 */ /* 0x102fe400078e0004 */
[----:B------:R0:W5:Y:S02]  /*1990*/  LDG.E R26, desc[UR6][R14.64] ;  /* 0x000000060e1a7981 */ /* 0x000164000c1e1900 */
[C-C-:B------:R-:W-:Y:S02]  /*19a0*/  IMAD.WIDE.U32 R24, R7.reuse, 0x4, R4.reuse ;  /* 0x0000000407187825 */ /* 0x140fe400078e0004 */
[----:B------:R-:W5:Y:S02]  /*19b0*/  LDG.E R16, desc[UR6][R16.64] ;  /* 0x0000000610107981 */ /* 0x000f64000c1e1900 */
[----:B----4-:R-:W-:Y:S02]  /*19c0*/  VIADD R19, R7, 0xffffff00 ;  /* 0xffffff0007137836 */ /* 0x010fe40000000000 */
[----:B------:R-:W-:Y:S01]  /*19d0*/  IMAD.WIDE.U32 R20, R23, 0x4, R4 ;  /* 0x0000000417147825 */ /* 0x000fe200078e0004 */
[----:B------:R-:W4:Y:S03]  /*19e0*/  LDG.E R24, desc[UR6][R24.64] ;  /* 0x0000000618187981 */ /* 0x000f26000c1e1900 */
[----:B0-----:R-:W-:-:S02]  /*19f0*/  VIADD R15, R7, 0x200 ;  /* 0x00000200070f7836 */ /* 0x001fc40000000000 */
[----:B------:R-:W-:Y:S02]  /*1a00*/  VIADD R23, R7, 0x100 ;  /* 0x0000010007177836 */ /* 0x000fe40000000000 */
[--C-:B------:R-:W-:Y:S01]  /*1a10*/  IMAD.WIDE.U32 R18, R19, 0x4, R4.reuse ;  /* 0x0000000413127825 */ /* 0x100fe200078e0004 */
[----:B------:R0:W5:Y:S03]  /*1a20*/  LDG.E R25, desc[UR6][R20.64] ;  /* 0x0000000614197981 */ /* 0x000166000c1e1900 */
[----:B------:R-:W-:Y:S02]  /*1a30*/  IMAD.WIDE.U32 R22, R23, 0x4, R4 ;  /* 0x0000000417167825 */ /* 0x000fe400078e0004 */
[----:B------:R-:W4:Y:S04]  /*1a40*/  LDG.E R19, desc[UR6][R18.64] ;  /* 0x0000000612137981 */ /* 0x000f28000c1e1900 */
[----:B------:R1:W4:Y:S01]  /*1a50*/  LDG.E R23, desc[UR6][R22.64] ;  /* 0x0000000616177981 */ /* 0x000322000c1e1900 */
[----:B0-----:R-:W-:-:S04]  /*1a60*/  VIADD R21, R7, 0x300 ;  /* 0x0000030007157836 */ /* 0x001fc80000000000 */
[----:B------:R-:W-:-:S04]  /*1a70*/  IMAD.WIDE.U32 R20, R21, 0x4, R4 ;  /* 0x0000000415147825 */ /* 0x000fc800078e0004 */
[----:B-1----:R-:W-:Y:S02]  /*1a80*/  VIADD R22, R7, 0x700 ;  /* 0x0000070007167836 */ /* 0x002fe40000000000 */
[----:B------:R-:W4:Y:S01]  /*1a90*/  LDG.E R21, desc[UR6][R20.64] ;  /* 0x0000000614157981 */ /* 0x000f22000c1e1900 */
[----:B--2---:R-:W-:Y:S01]  /*1aa0*/  IADD3 R27, PT, PT, R29, R28, R27 ;  /* 0x0000001c1d1b7210 */ /* 0x004fe20007ffe01b */
[----:B------:R-:W-:Y:S01]  /*1ab0*/  IMAD.WIDE.U32 R28, R15, 0x4, R4 ;  /* 0x000000040f1c7825 */ /* 0x000fe200078e0004 */
[----:B------:R-:W-:-:S05]  /*1ac0*/  IADD3 R15, PT, PT, R7, 0x400, RZ ;  /* 0x00000400070f7810 */ /* 0x000fca0007ffe0ff */
[----:B------:R0:W2:Y:S01]  /*1ad0*/  LDG.E R28, desc[UR6][R28.64] ;  /* 0x000000061c1c7981 */ /* 0x0000a2000c1e1900 */
[----:B------:R-:W-:-:S05]  /*1ae0*/  IMAD.WIDE.U32 R14, R15, 0x4, R4 ;  /* 0x000000040f0e7825 */ /* 0x000fca00078e0004 */
[----:B------:R1:W2:Y:S01]  /*1af0*/  LDG.E R17, desc[UR6][R14.64] ;  /* 0x000000060e117981 */ /* 0x0002a2000c1e1900 */
[----:B---3--:R-:W-:Y:S01]  /*1b00*/  IADD3 R27, PT, PT, R12, R13, R27 ;  /* 0x0000000d0c1b7210 */ /* 0x008fe20007ffe01b */
[----:B0-----:R-:W-:-:S04]  /*1b10*/  VIADD R29, R7, 0x500 ;  /* 0x00000500071d7836 */ /* 0x001fc80000000000 */
[----:B------:R-:W-:-:S04]  /*1b20*/  IMAD.WIDE.U32 R12, R29, 0x4, R4 ;  /* 0x000000041d0c7825 */ /* 0x000fc800078e0004 */
[----:B-1----:R-:W-:Y:S01]  /*1b30*/  VIADD R15, R7, 0x600 ;  /* 0x00000600070f7836 */ /* 0x002fe20000000000 */
[----:B------:R0:W3:Y:S03]  /*1b40*/  LDG.E R18, desc[UR6][R12.64] ;  /* 0x000000060c127981 */ /* 0x0000e6000c1e1900 */
[----:B------:R-:W-:-:S04]  /*1b50*/  IMAD.WIDE.U32 R14, R15, 0x4, R4 ;  /* 0x000000040f0e7825 */ /* 0x000fc800078e0004 */
[----:B0-----:R-:W-:Y:S02]  /*1b60*/  IMAD.WIDE.U32 R12, R22, 0x4, R4 ;  /* 0x00000004160c7825 */ /* 0x001fe400078e0004 */
[----:B------:R-:W3:Y:S04]  /*1b70*/  LDG.E R22, desc[UR6][R14.64] ;  /* 0x000000060e167981 */ /* 0x000ee8000c1e1900 */
[----:B------:R-:W3:Y:S01]  /*1b80*/  LDG.E R20, desc[UR6][R12.64] ;  /* 0x000000060c147981 */ /* 0x000ee2000c1e1900 */
[----:B------:R-:W-:Y:S01]  /*1b90*/  VIADD R0, R0, 0x10 ;  /* 0x0000001000007836 */ /* 0x000fe20000000000 */
[----:B-----5:R-:W-:-:S04]  /*1ba0*/  IADD3 R25, PT, PT, R26, R25, R27 ;  /* 0x000000191a197210 */ /* 0x020fc80007ffe01b */
[----:B----4-:R-:W-:Y:S02]  /*1bb0*/  IADD3 R16, PT, PT, R19, R16, R25 ;  /* 0x0000001013107210 */ /* 0x010fe40007ffe019 */
[----:B------:R-:W-:Y:S02]  /*1bc0*/  ISETP.NE.AND P0, PT, R0, RZ, PT ;  /* 0x000000ff0000720c */ /* 0x000fe40003f05270 */
[----:B------:R-:W-:Y:S01]  /*1bd0*/  IADD3 R16, PT, PT, R23, R24, R16 ;  /* 0x0000001817107210 */ /* 0x000fe20007ffe010 */
[----:B------:R-:W-:Y:S02]  /*1be0*/  VIADD R11, R11, 0x1000 ;  /* 0x000010000b0b7836 */ /* 0x000fe40000000000 */
[----:B------:R-:W-:Y:S01]  /*1bf0*/  VIADD R7, R7, 0x1000 ;  /* 0x0000100007077836 */ /* 0x000fe20000000000 */
[----:B--2---:R-:W-:-:S04]  /*1c00*/  IADD3 R16, PT, PT, R21, R28, R16 ;  /* 0x0000001c15107210 */ /* 0x004fc80007ffe010 */
[----:B---3--:R-:W-:-:S04]  /*1c10*/  IADD3 R17, PT, PT, R18, R17, R16 ;  /* 0x0000001112117210 */ /* 0x008fc80007ffe010 */
[----:B------:R-:W-:Y:S01]  /*1c20*/  IADD3 R27, PT, PT, R20, R22, R17 ;  /* 0x00000016141b7210 */ /* 0x000fe20007ffe011 */
[----:B------:R-:W-:Y:S06]  /*1c30*/  @P0 BRA `(.L_x_197) ;  /* 0xfffffffc00100947 */ /* 0x000fec000383ffff */
[----:B------:R-:W-:Y:S05]  /*1c40*/  BSYNC.RECONVERGENT B3 ;  /* 0x0000000000037941 */ /* 0x000fea0003800200 */
.L_x_196:
[----:B------:R-:W-:-:S07]  /*1c50*/  IADD3 R0, PT, PT, R11, -0x800, RZ ;  /* 0xfffff8000b007810 */ /* 0x000fce0007ffe0ff */
.L_x_195:
[----:B------:R-:W-:Y:S05]  /*1c60*/  BSYNC.RECONVERGENT B2 ;  /* 0x0000000000027941 */ /* 0x000fea0003800200 */
.L_x_194:
[----:B------:R-:W-:-:S13]  /*1c70*/  ISETP.NE.AND P0, PT, R10, RZ, PT ;  /* 0x000000ff0a00720c */ /* 0x000fda0003f05270 */
[----:B------:R-:W-:Y:S05]  /*1c80*/  @!P0 BRA `(.L_x_193) ;  /* 0x0000000400148947 */ /* 0x000fea0003800000 */
[----:B------:R-:W-:Y:S01]  /*1c90*/  ISETP.GE.U32.AND P0, PT, R10, 0x8, PT ;  /* 0x000000080a00780c */ /* 0x000fe20003f06070 */
[----:B------:R-:W-:Y:S01]  /*1ca0*/  BSSY.RECONVERGENT B2, `(.L_x_198) ;  /* 0x0000021000027945 */ /* 0x000fe20003800200 */
[----:B------:R-:W-:-:S04]  /*1cb0*/  LOP3.LUT R23, R8, 0x7, RZ, 0xc0, !PT ;  /* 0x0000000708177812 */ /* 0x000fc800078ec0ff */
[----:B------:R-:W-:-:S07]  /*1cc0*/  ISETP.NE.AND P1, PT, R23, RZ, PT ;  /* 0x000000ff1700720c */ /* 0x000fce0003f25270 */
[----:B------:R-:W-:Y:S06]  /*1cd0*/  @!P0 BRA `(.L_x_199) ;  /* 0x0000000000748947 */ /* 0x000fec0003800000 */
[----:B------:R-:W-:-:S04]  /*1ce0*/  IMAD.IADD R11, R0, 0x1, R9 ;  /* 0x00000001000b7824 */ /* 0x000fc800078e0209 */
[C---:B------:R-:W-:Y:S02]  /*1cf0*/  VIADD R19, R11.reuse, 0x100 ;  /* 0x000001000b137836 */ /* 0x040fe40000000000 */
[C---:B------:R-:W-:Y:S02]  /*1d00*/  VIADD R21, R11.reuse, 0x200 ;  /* 0x000002000b157836 */ /* 0x040fe40000000000 */
[C---:B------:R-:W-:Y:S02]  /*1d10*/  VIADD R13, R11.reuse, 0x300 ;  /* 0x000003000b0d7836 */ /* 0x040fe40000000000 */
[----:B------:R-:W-:-:S04]  /*1d20*/  IMAD.WIDE.U32 R16, R11, 0x4, R4 ;  /* 0x000000040b107825 */ /* 0x000fc800078e0004 */
[--C-:B------:R-:W-:Y:S01]  /*1d30*/  IMAD.WIDE.U32 R18, R19, 0x4, R4.reuse ;  /* 0x0000000413127825 */ /* 0x100fe200078e0004 */
[----:B------:R0:W2:Y:S03]  /*1d40*/  LDG.E R22, desc[UR6][R16.64] ;  /* 0x0000000610167981 */ /* 0x0000a6000c1e1900 */
[--C-:B------:R-:W-:Y:S01]  /*1d50*/  IMAD.WIDE.U32 R20, R21, 0x4, R4.reuse ;  /* 0x0000000415147825 */ /* 0x100fe200078e0004 */
[----:B------:R1:W2:Y:S03]  /*1d60*/  LDG.E R7, desc[UR6][R18.64] ;  /* 0x0000000612077981 */ /* 0x0002a6000c1e1900 */
[C---:B------:R-:W-:Y:S02]  /*1d70*/  VIADD R15, R11.reuse, 0x400 ;  /* 0x000004000b0f7836 */ /* 0x040fe40000000000 */
[C---:B------:R-:W-:Y:S01]  /*1d80*/  VIADD R25, R11.reuse, 0x500 ;  /* 0x000005000b197836 */ /* 0x040fe20000000000 */
[----:B------:R-:W-:Y:S01]  /*1d90*/  IADD3 R29, PT, PT, R11, 0x600, RZ ;  /* 0x000006000b1d7810 */ /* 0x000fe20007ffe0ff */
[----:B------:R-:W-:Y:S01]  /*1da0*/  IMAD.WIDE.U32 R12, R13, 0x4, R4 ;  /* 0x000000040d0c7825 */ /* 0x000fe200078e0004 */
[----:B------:R-:W3:Y:S03]  /*1db0*/  LDG.E R20, desc[UR6][R20.64] ;  /* 0x0000000614147981 */ /* 0x000ee6000c1e1900 */
[----:B------:R-:W-:-:S02]  /*1dc0*/  VIADD R24, R11, 0x700 ;  /* 0x000007000b187836 */ /* 0x000fc40000000000 */
[--C-:B------:R-:W-:Y:S01]  /*1dd0*/  IMAD.WIDE.U32 R14, R15, 0x4, R4.reuse ;  /* 0x000000040f0e7825 */ /* 0x100fe200078e0004 */
[----:B------:R-:W3:Y:S03]  /*1de0*/  LDG.E R12, desc[UR6][R12.64] ;  /* 0x000000060c0c7981 */ /* 0x000ee6000c1e1900 */
[--C-:B------:R-:W-:Y:S02]  /*1df0*/  IMAD.WIDE.U32 R10, R25, 0x4, R4.reuse ;  /* 0x00000004190a7825 */ /* 0x100fe400078e0004 */
[----:B------:R-:W4:Y:S02]  /*1e00*/  LDG.E R14, desc[UR6][R14.64] ;  /* 0x000000060e0e7981 */ /* 0x000f24000c1e1900 */
[--C-:B0-----:R-:W-:Y:S02]  /*1e10*/  IMAD.WIDE.U32 R16, R29, 0x4, R4.reuse ;  /* 0x000000041d107825 */ /* 0x101fe400078e0004 */
[----:B------:R-:W4:Y:S02]  /*1e20*/  LDG.E R10, desc[UR6][R10.64] ;  /* 0x000000060a0a7981 */ /* 0x000f24000c1e1900 */
[----:B-1----:R-:W-:-:S02]  /*1e30*/  IMAD.WIDE.U32 R18, R24, 0x4, R4 ;  /* 0x0000000418127825 */ /* 0x002fc400078e0004 */
[----:B------:R-:W5:Y:S04]  /*1e40*/  LDG.E R16, desc[UR6][R16.64] ;  /* 0x0000000610107981 */ /* 0x000f68000c1e1900 */
[----:B------:R-:W5:Y:S01]  /*1e50*/  LDG.E R18, desc[UR6][R18.64] ;  /* 0x0000000612127981 */ /* 0x000f62000c1e1900 */
[----:B------:R-:W-:Y:S01]  /*1e60*/  VIADD R0, R0, 0x800 ;  /* 0x0000080000007836 */ /* 0x000fe20000000000 */
[----:B--2---:R-:W-:-:S04]  /*1e70*/  IADD3 R7, PT, PT, R7, R22, R27 ;  /* 0x0000001607077210 */ /* 0x004fc80007ffe01b */
[----:B---3--:R-:W-:-:S04]  /*1e80*/  IADD3 R7, PT, PT, R12, R20, R7 ;  /* 0x000000140c077210 */ /* 0x008fc80007ffe007 */
[----:B----4-:R-:W-:-:S04]  /*1e90*/  IADD3 R7, PT, PT, R10, R14, R7 ;  /* 0x0000000e0a077210 */ /* 0x010fc80007ffe007 */
[----:B-----5:R-:W-:-:S07]  /*1ea0*/  IADD3 R27, PT, PT, R18, R16, R7 ;  /* 0x00000010121b7210 */ /* 0x020fce0007ffe007 */
.L_x_199:
[----:B------:R-:W-:Y:S05]  /*1eb0*/  BSYNC.RECONVERGENT B2 ;  /* 0x0000000000027941 */ /* 0x000fea0003800200 */
.L_x_198:
[----:B------:R-:W-:Y:S05]  /*1ec0*/  @!P1 BRA `(.L_x_193) ;  /* 0x0000000000849947 */ /* 0x000fea0003800000 */
[----:B------:R-:W-:Y:S01]  /*1ed0*/  ISETP.GE.U32.AND P0, PT, R23, 0x4, PT ;  /* 0x000000041700780c */ /* 0x000fe20003f06070 */
[----:B------:R-:W-:Y:S01]  /*1ee0*/  BSSY.RECONVERGENT B2, `(.L_x_200) ;  /* 0x0000012000027945 */ /* 0x000fe20003800200 */
[----:B------:R-:W-:-:S11]  /*1ef0*/  LOP3.LUT P1, RZ, R8, 0x3, RZ, 0xc0, !PT ;  /* 0x0000000308ff7812 */ /* 0x000fd6000782c0ff */
[----:B------:R-:W-:Y:S05]  /*1f00*/  @!P0 BRA `(.L_x_201) ;  /* 0x00000000003c8947 */ /* 0x000fea0003800000 */
[----:B------:R-:W-:-:S04]  /*1f10*/  IMAD.IADD R7, R0, 0x1, R9 ;  /* 0x0000000100077824 */ /* 0x000fc800078e0209 */
[C---:B------:R-:W-:Y:S02]  /*1f20*/  VIADD R11, R7.reuse, 0x100 ;  /* 0x00000100070b7836 */ /* 0x040fe40000000000 */
[----:B------:R-:W-:-:S04]  /*1f30*/  IMAD.WIDE.U32 R8, R7, 0x4, R4 ;  /* 0x0000000407087825 */ /* 0x000fc800078e0004 */
[C---:B------:R-:W-:Y:S02]  /*1f40*/  VIADD R13, R7.reuse, 0x200 ;  /* 0x00000200070d7836 */ /* 0x040fe40000000000 */
[----:B------:R-:W-:Y:S01]  /*1f50*/  VIADD R15, R7, 0x300 ;  /* 0x00000300070f7836 */ /* 0x000fe20000000000 */
[----:B------:R-:W2:Y:S01]  /*1f60*/  LDG.E R8, desc[UR6][R8.64] ;  /* 0x0000000608087981 */ /* 0x000ea2000c1e1900 */
[----:B------:R-:W-:-:S04]  /*1f70*/  IMAD.WIDE.U32 R10, R11, 0x4, R4 ;  /* 0x000000040b0a7825 */ /* 0x000fc800078e0004 */
[--C-:B------:R-:W-:Y:S02]  /*1f80*/  IMAD.WIDE.U32 R12, R13, 0x4, R4.reuse ;  /* 0x000000040d0c7825 */ /* 0x100fe400078e0004 */
[----:B------:R-:W2:Y:S02]  /*1f90*/  LDG.E R10, desc[UR6][R10.64] ;  /* 0x000000060a0a7981 */ /* 0x000ea4000c1e1900 */
[----:B------:R-:W-:Y:S02]  /*1fa0*/  IMAD.WIDE.U32 R14, R15, 0x4, R4 ;  /* 0x000000040f0e7825 */ /* 0x000fe400078e0004 */
[----:B------:R-:W3:Y:S04]  /*1fb0*/  LDG.E R12, desc[UR6][R12.64] ;  /* 0x000000060c0c7981 */ /* 0x000ee8000c1e1900 */
[----:B------:R-:W3:Y:S01]  /*1fc0*/  LDG.E R14, desc[UR6][R14.64] ;  /* 0x000000060e0e7981 */ /* 0x000ee2000c1e1900 */
[----:B------:R-:W-:-:S02]  /*1fd0*/  IADD3 R0, PT, PT, R0, 0x400, RZ ;  /* 0x0000040000007810 */ /* 0x000fc40007ffe0ff */
[----:B--2---:R-:W-:-:S04]  /*1fe0*/  IADD3 R27, PT, PT, R10, R8, R27 ;  /* 0x000000080a1b7210 */ /* 0x004fc80007ffe01b */
[----:B---3--:R-:W-:-:S07]  /*1ff0*/  IADD3 R27, PT, PT, R14, R12, R27 ;  /* 0x0000000c0e1b7210 */ /* 0x008fce0007ffe01b */
.L_x_201:
[----:B------:R-:W-:Y:S05]  /*2000*/  BSYNC.RECONVERGENT B2 ;  /* 0x0000000000027941 */ /* 0x000fea0003800200 */
.L_x_200:
[----:B------:R-:W-:Y:S05]  /*2010*/  @!P1 BRA `(.L_x_193) ;  /* 0x0000000000309947 */ /* 0x000fea0003800000 */
[----:B------:R-:W-:Y:S01]  /*2020*/  LOP3.LUT R6, R6, 0xffff, RZ, 0xc0, !PT ;  /* 0x0000ffff06067812 */ /* 0x000fe200078ec0ff */
[----:B------:R-:W-:-:S03]  /*2030*/  IMAD.IADD R9, R0, 0x1, R2 ;  /* 0x0000000100097824 */ /* 0x000fc600078e0202 */
[----:B------:R-:W-:-:S04]  /*2040*/  LEA.HI R6, R6, 0x1, RZ, 0x18 ;  /* 0x0000000106067811 */ /* 0x000fc800078fc0ff */
[----:B------:R-:W-:-:S05]  /*2050*/  LOP3.LUT R6, R6, 0x3, RZ, 0xc0, !PT ;  /* 0x0000000306067812 */ /* 0x000fca00078ec0ff */
[----:B------:R-:W-:-:S07]  /*2060*/  IMAD.MOV R0, RZ, RZ, -R6 ;  /* 0x000000ffff007224 */ /* 0x000fce00078e0a06 */
.L_x_202:
[----:B------:R-:W-:-:S06]  /*2070*/  IMAD.WIDE.U32 R6, R9, 0x4, R4 ;  /* 0x0000000409067825 */ /* 0x000fcc00078e0004 */
[----:B------:R-:W2:Y:S01]  /*2080*/  LDG.E R6, desc[UR6][R6.64] ;  /* 0x0000000606067981 */ /* 0x000ea2000c1e1900 */
[----:B------:R-:W-:Y:S02]  /*2090*/  VIADD R0, R0, 0x1 ;  /* 0x0000000100007836 */ /* 0x000fe40000000000 */
[----:B------:R-:W-:-:S03]  /*20a0*/  VIADD R9, R9, 0x100 ;  /* 0x0000010009097836 */ /* 0x000fc60000000000 */
[----:B------:R-:W-:Y:S01]  /*20b0*/  ISETP.NE.AND P0, PT, R0, RZ, PT ;  /* 0x000000ff0000720c */ /* 0x000fe20003f05270 */
[----:B--2---:R-:W-:-:S12]  /*20c0*/  IMAD.IADD R27, R6, 0x1, R27 ;  /* 0x00000001061b7824 */ /* 0x004fd800078e021b */
[----:B------:R-:W-:Y:S05]  /*20d0*/  @P0 BRA `(.L_x_202) ;  /* 0xfffffffc00e40947 */ /* 0x000fea000383ffff */
.L_x_193:
[----:B------:R-:W-:Y:S05]  /*20e0*/  BSYNC.RECONVERGENT B1 ;  /* 0x0000000000017941 */ /* 0x000fea0003800200 */
.L_x_190:
[----:B------:R-:W0:Y:S01]  /*20f0*/  S2R R9, SR_LANEID ;  /* 0x0000000000097919 */ /* 0x000e220000000000 */
[----:B------:R-:W1:Y:S01]  /*2100*/  SHFL.DOWN PT, R0, R27, 0x1, 0x1f ;  /* 0x08201f001b007f89 */ /* 0x000e6200000e0000 */
[----:B------:R-:W2:Y:S01]  /*2110*/  S2R R8, SR_TID.X ;  /* 0x0000000000087919 */ /* 0x000ea20000002100 */
[C---:B0-----:R-:W-:Y:S02]  /*2120*/  ISETP.GT.AND P0, PT, R9.reuse, 0x1e, PT ;  /* 0x0000001e0900780c */ /* 0x041fe40003f04270 */
[C---:B------:R-:W-:Y:S02]  /*2130*/  ISETP.NE.AND P1, PT, R9.reuse, RZ, PT ;  /* 0x000000ff0900720c */ /* 0x040fe40003f25270 */
[----:B-1----:R-:W-:Y:S02]  /*2140*/  SEL R0, R0, RZ, !P0 ;  /* 0x000000ff00007207 */ /* 0x002fe40004000000 */
[----:B------:R-:W-:-:S03]  /*2150*/  ISETP.GT.AND P0, PT, R9, 0x1d, PT ;  /* 0x0000001d0900780c */ /* 0x000fc60003f04270 */
[----:B------:R-:W-:-:S05]  /*2160*/  IMAD.IADD R0, R0, 0x1, R27 ;  /* 0x0000000100007824 */ /* 0x000fca00078e021b */
[----:B------:R-:W0:Y:S01]  /*2170*/  SHFL.DOWN PT, R2, R0, 0x2, 0x1f ;  /* 0x08401f0000027f89 */ /* 0x000e2200000e0000 */
[----:B------:R-:W1:Y:S01]  /*2180*/  @!P1 S2R R6, SR_CgaCtaId ;  /* 0x0000000000069919 */ /* 0x000e620000008800 */
[----:B0-----:R-:W-:Y:S02]  /*2190*/  SEL R5, R2, RZ, !P0 ;  /* 0x000000ff02057207 */ /* 0x001fe40004000000 */
[----:B------:R-:W-:Y:S02]  /*21a0*/  ISETP.GT.AND P0, PT, R9, 0x1b, PT ;  /* 0x0000001b0900780c */ /* 0x000fe40003f04270 */
[----:B------:R-:W-:-:S05]  /*21b0*/  IADD3 R5, PT, PT, R0, R5, RZ ;  /* 0x0000000500057210 */ /* 0x000fca0007ffe0ff */
[----:B------:R-:W0:Y:S02]  /*21c0*/  SHFL.DOWN PT, R2, R5, 0x4, 0x1f ;  /* 0x08801f0005027f89 */ /* 0x000e2400000e0000 */
[----:B0-----:R-:W-:Y:S02]  /*21d0*/  SEL R2, R2, RZ, !P0 ;  /* 0x000000ff02027207 */ /* 0x001fe40004000000 */
[----:B------:R-:W-:-:S03]  /*21e0*/  ISETP.GT.AND P0, PT, R9, 0x17, PT ;  /* 0x000000170900780c */ /* 0x000fc60003f04270 */
[----:B------:R-:W-:Y:S01]  /*21f0*/  IMAD.IADD R2, R5, 0x1, R2 ;  /* 0x0000000105027824 */ /* 0x000fe200078e0202 */
[----:B------:R-:W-:-:S04]  /*2200*/  @!P1 MOV R5, 0x400 ;  /* 0x0000040000059802 */ /* 0x000fc80000000f00 */
[----:B------:R-:W0:Y:S01]  /*2210*/  SHFL.DOWN PT, R4, R2, 0x8, 0x1f ;  /* 0x09001f0002047f89 */ /* 0x000e2200000e0000 */
[----:B-1----:R-:W-:Y:S02]  /*2220*/  @!P1 LEA R5, R6, R5, 0x18 ;  /* 0x0000000506059211 */ /* 0x002fe400078ec0ff */
[----:B0-----:R-:W-:Y:S02]  /*2230*/  SEL R7, R4, RZ, !P0 ;  /* 0x000000ff04077207 */ /* 0x001fe40004000000 */
[----:B------:R-:W-:Y:S02]  /*2240*/  ISETP.GT.AND P0, PT, R9, 0xf, PT ;  /* 0x0000000f0900780c */ /* 0x000fe40003f04270 */
[----:B--2---:R-:W-:Y:S01]  /*2250*/  @!P1 SHF.R.U32.HI R4, RZ, 0x3, R8 ;  /* 0x00000003ff049819 */ /* 0x004fe20000011608 */
[----:B------:R-:W-:-:S03]  /*2260*/  IMAD.IADD R7, R2, 0x1, R7 ;  /* 0x0000000102077824 */ /* 0x000fc600078e0207 */
[----:B------:R-:W-:Y:S02]  /*2270*/  @!P1 LOP3.LUT R4, R4, 0x7c, RZ, 0xc0, !PT ;  /* 0x0000007c04049812 */ /* 0x000fe400078ec0ff */
[----:B------:R-:W0:Y:S03]  /*2280*/  SHFL.DOWN PT, R0, R7, 0x10, 0x1f ;  /* 0x0a001f0007007f89 */ /* 0x000e2600000e0000 */
[----:B------:R-:W-:Y:S01]  /*2290*/  @!P1 IMAD.IADD R4, R4, 0x1, R5 ;  /* 0x0000000104049824 */ /* 0x000fe200078e0205 */
        /* <DEDUP_REMOVED lines=15> */
[----:B------:R-:W-:-:S07]  /*2390*/  IMAD.IADD R11, R0, 0x1, R9 ;  /* 0x00000001000b7824 */ /* 0x000fce00078e0209 */
.L_x_189:
[----:B------:R-:W-:Y:S05]  /*23a0*/  BSYNC.RECONVERGENT B0 ;  /* 0x0000000000007941 */ /* 0x000fea0003800200 */
.L_x_173:
[----:B------:R-:W-:Y:S05]  /*23b0*/  @P0 EXIT ;  /* 0x000000000000094d */ /* 0x000fea0003800000 */
[----:B---3--:R-:W3:Y:S02]  /*23c0*/  LDC.64 R4, c[0x0][0x388] ;  /* 0x0000e200ff047b82 */ /* 0x008ee40000000a00 */
[----:B---3--:R-:W-:-:S05]  /*23d0*/  IMAD.WIDE.U32 R2, R3, 0x4, R4 ;  /* 0x0000000403027825 */ /* 0x008fca00078e0004 */
[----:B------:R-:W-:Y:S01]  /*23e0*/  STG.E desc[UR6][R2.64], R11 ;  /* 0x0000000b02007986 */ /* 0x000fe2000c101906 */
[----:B------:R-:W-:Y:S05]  /*23f0*/  EXIT ;  /* 0x000000000000794d */ /* 0x000fea0003800000 */
.L_x_203:
        /* <DEDUP_REMOVED lines=16> */
.L_x_454:


//--------------------- .text._ZN3cub18CUB_300001_SM_10006detail6reduce28DeviceReduceSingleTileKernelINS2_10policy_hubIjjN4cuda3std3__44plusIjEEE10Policy1000EN6thrust24THRUST_300001_SM_1000_NS10device_ptrIjEEPjjS9_jjNS7_10__identityEEEvT0_T1_T2_T3_T4_T6_ --------------------------
	.section	.text._ZN3cub18CUB_300001_SM_10006detail6reduce28DeviceReduceSingleTileKernelINS2_10policy_hubIjjN4cuda3std3__44plusIjEEE10Policy1000EN6thrust24THRUST_300001_SM_1000_NS10device_ptrIjEEPjjS9_jjNS7_10__identityEEEvT0_T1_T2_T3_T4_T6_,"ax",@progbits
	.align	128
        .global         _ZN3cub18CUB_300001_SM_10006detail6reduce28DeviceReduceSingleTileKernelINS2_10policy_hubIjjN4cuda3std3__44plusIjEEE10Policy1000EN6thrust24THRUST_300001_SM_1000_NS10device_ptrIjEEPjjS9_jjNS7_10__identityEEEvT0_T1_T2_T3_T4_T6_
        .type           _ZN3cub18CUB_300001_SM_10006detail6reduce28DeviceReduceSingleTileKernelINS2_10policy_hubIjjN4cuda3std3__44plusIjEEE10Policy1000EN6thrust24THRUST_300001_SM_1000_NS10device_ptrIjEEPjjS9_jjNS7_10__identityEEEvT0_T1_T2_T3_T4_T6_,@function
        .size           _ZN3cub18CUB_300001_SM_10006detail6reduce28DeviceReduceSingleTileKernelINS2_10policy_hubIjjN4cuda3std3__44plusIjEEE10Policy1000EN6thrust24THRUST_300001_SM_1000_NS10device_ptrIjEEPjjS9_jjNS7_10__identityEEEvT0_T1_T2_T3_T4_T6_,(.L_x_455 - _ZN3cub18CUB_300001_SM_10006detail6reduce28DeviceReduceSingleTileKernelINS2_10policy_hubIjjN4cuda3std3__44plusIjEEE10Policy1000EN6thrust24THRUST_300001_SM_1000_NS10device_ptrIjEEPjjS9_jjNS7_10__identityEEEvT0_T1_T2_T3_T4_T6_)
        .other          _ZN3cub18CUB_300001_SM_10006detail6reduce28DeviceReduceSingleTileKernelINS2_10policy_hubIjjN4cuda3std3__44plusIjEEE10Policy1000EN6thrust24THRUST_300001_SM_1000_NS10device_ptrIjEEPjjS9_jjNS7_10__identityEEEvT0_T1_T2_T3_T4_T6_,@"STO_CUDA_ENTRY STV_DEFAULT"
_ZN3cub18CUB_300001_SM_10006detail6reduce28DeviceReduceSingleTileKernelINS2_10policy_hubIjjN4cuda3std3__44plusIjEEE10Policy1000EN6thrust24THRUST_300001_SM_1000_NS10device_ptrIjEEPjjS9_jjNS7_10__identityEEEvT0_T1_T2_T3_T4_T6_:
.text._ZN3cub18CUB_300001_SM_10006detail6reduce28DeviceReduceSingleTileKernelINS2_10policy_hubIjjN4cuda3std3__44plusIjEEE10Policy1000EN6thrust24THRUST_300001_SM_1000_NS10device_ptrIjEEPjjS9_jjNS7_10__identityEEEvT0_T1_T2_T3_T4_T6_:
        /* <DEDUP_REMOVED lines=13> */
.L_x_204:
[----:B------:R-:W-:Y:S01]  /*00d0*/  ISETP.GT.U32.AND P0, PT, R2, 0xfff, PT ;  /* 0x00000fff0200780c */ /* 0x000fe20003f04070 */
[----:B------:R-:W-:-:S12]  /*00e0*/  BSSY.RECONVERGENT B0, `(.L_x_205) ;  /* 0x00001e7000007945 */ /* 0x000fd80003800200 */
        /* <DEDUP_REMOVED lines=11> */
.L_x_208:
[----:B------:R-:W-:Y:S05]  /*01a0*/  BSYNC.RECONVERGENT B1 ;  /* 0x0000000000017941 */ /* 0x000fea0003800200 */
.L_x_207:
        /* <DEDUP_REMOVED lines=17> */
.L_x_213:
        /* <DEDUP_REMOVED lines=31> */
.L_x_212:
[----:B------:R-:W-:Y:S05]  /*04b0*/  BSYNC.RECONVERGENT B2 ;  /* 0x0000000000027941 */ /* 0x000fea0003800200 */
.L_x_211:
[----:B------:R-:W-:Y:S05]  /*04c0*/  @!P0 BRA `(.L_x_210) ;  /* 0x0000000000c88947 */ /* 0x000fea0003800000 */
[----:B------:R-:W-:Y:S01]  /*04d0*/  ISETP.GE.U32.AND P0, PT, R21, 0x8, PT ;  /* 0x000000081500780c */ /* 0x000fe20003f06070 */
[----:B------:R-:W-:Y:S01]  /*04e0*/  BSSY.RECONVERGENT B2, `(.L_x_214) ;  /* 0x0000013000027945 */ /* 0x000fe20003800200 */
[----:B------:R-:W-:-:S04]  /*04f0*/  LOP3.LUT R16, R4, 0x7, RZ, 0xc0, !PT ;  /* 0x0000000704107812 */ /* 0x000fc800078ec0ff */
[----:B------:R-:W-:-:S07]  /*0500*/  ISETP.NE.AND P1, PT, R16, RZ, PT ;  /* 0x000000ff1000720c */ /* 0x000fce0003f25270 */
[----:B------:R-:W-:Y:S06]  /*0510*/  @!P0 BRA `(.L_x_215) ;  /* 0x00000000003c8947 */ /* 0x000fec0003800000 */
[----:B------:R-:W0:Y:S02]  /*0520*/  LDC.64 R6, c[0x0][0x380] ;  /* 0x0000e000ff067b82 */ /* 0x000e240000000a00 */
[----:B0-----:R-:W-:-:S05]  /*0530*/  IMAD.WIDE.U32 R6, R5, 0x4, R6 ;  /* 0x0000000405067825 */ /* 0x001fca00078e0006 */
        /* <DEDUP_REMOVED lines=13> */
.L_x_215:
[----:B------:R-:W-:Y:S05]  /*0610*/  BSYNC.RECONVERGENT B2 ;  /* 0x0000000000027941 */ /* 0x000fea0003800200 */
.L_x_214:
        /* <DEDUP_REMOVED lines=11> */
[----:B------:R-:W3:Y:S01]  /*06d0*/  LDG.E R10, desc[UR6][R6.64+0xc00] ;  /* 0x000c0006060a7981 */ /* 0x000ee2000c1e1900 */
[----:B------:R-:W-:Y:S01]  /*06e0*/  VIADD R5, R5, 0x400 ;  /* 0x0000040005057836 */ /* 0x000fe20000000000 */
[----:B--2--5:R-:W-:-:S04]  /*06f0*/  IADD3 R0, PT, PT, R4, R9, R0 ;  /* 0x0000000904007210 */ /* 0x024fc80007ffe000 */
[----:B---3--:R-:W-:-:S07]  /*0700*/  IADD3 R0, PT, PT, R10, R11, R0 ;  /* 0x0000000b0a007210 */ /* 0x008fce0007ffe000 */
.L_x_217:
[----:B------:R-:W-:Y:S05]  /*0710*/  BSYNC.RECONVERGENT B2 ;  /* 0x0000000000027941 */ /* 0x000fea0003800200 */
.L_x_216:
[----:B------:R-:W-:Y:S05]  /*0720*/  @!P1 BRA `(.L_x_210) ;  /* 0x0000000000309947 */ /* 0x000fea0003800000 */
[----:B------:R-:W0:Y:S02]  /*0730*/  LDC.64 R6, c[0x0][0x380] ;  /* 0x0000e000ff067b82 */ /* 0x000e240000000a00 */
[----:B0-----:R-:W-:-:S04]  /*0740*/  IMAD.WIDE.U32 R4, R5, 0x4, R6 ;  /* 0x0000000405047825 */ /* 0x001fc800078e0006 */
[----:B------:R-:W-:Y:S02]  /*0750*/  IMAD.MOV R6, RZ, RZ, -R8 ;  /* 0x000000ffff067224 */ /* 0x000fe400078e0a08 */
[----:B------:R-:W-:-:S07]  /*0760*/  IMAD.MOV.U32 R7, RZ, RZ, R5 ;  /* 0x000000ffff077224 */ /* 0x000fce00078e0005 */
.L_x_218:
[----:B------:R-:W-:-:S06]  /*0770*/  IMAD.MOV.U32 R5, RZ, RZ, R7 ;  /* 0x000000ffff057224 */ /* 0x000fcc00078e0007 */
[----:B------:R0:W2:Y:S01]  /*0780*/  LDG.E R5, desc[UR6][R4.64] ;  /* 0x0000000604057981 */ /* 0x0000a2000c1e1900 */
[----:B------:R-:W-:-:S05]  /*0790*/  VIADD R6, R6, 0x1 ;  /* 0x0000000106067836 */ /* 0x000fca0000000000 */
[----:B------:R-:W-:Y:S02]  /*07a0*/  ISETP.NE.AND P0, PT, R6, RZ, PT ;  /* 0x000000ff0600720c */ /* 0x000fe40003f05270 */
[----:B0-----:R-:W-:-:S05]  /*07b0*/  IADD3 R4, P1, PT, R4, 0x400, RZ ;  /* 0x0000040004047810 */ /* 0x001fca0007f3e0ff */
[----:B------:R-:W-:Y:S02]  /*07c0*/  IMAD.X R7, RZ, RZ, R7, P1 ;  /* 0x000000ffff077224 */ /* 0x000fe400008e0607 */
[----:B--2--5:R-:W-:-:S04]  /*07d0*/  IMAD.IADD R0, R5, 0x1, R0 ;  /* 0x0000000105007824 */ /* 0x024fc800078e0200 */
[----:B------:R-:W-:Y:S05]  /*07e0*/  @P0 BRA `(.L_x_218) ;  /* 0xfffffffc00e00947 */ /* 0x000fea000383ffff */
.L_x_210:
[----:B------:R-:W-:Y:S05]  /*07f0*/  BSYNC.RECONVERGENT B1 ;  /* 0x0000000000017941 */ /* 0x000fea0003800200 */
.L_x_209:
[----:B------:R-:W-:-:S13]  /*0800*/  ISETP.GE.U32.AND P0, PT, R2, 0x100, PT ;  /* 0x000001000200780c */ /* 0x000fda0003f06070 */
        /* <DEDUP_REMOVED lines=38> */
[----:B-1----:R-:W1:Y:S01]  /*0a70*/  LDS.64 R2, [UR4+0x20] ;  /* 0x00002004ff027984 */ /* 0x002e620008000a00 */
[----:B0-----:R-:W-:-:S04]  /*0a80*/  IADD3 R0, PT, PT, R4, R0, R9 ;  /* 0x0000000004007210 */ /* 0x001fc80007ffe009 */
[----:B------:R-:W-:-:S04]  /*0a90*/  IADD3 R0, PT, PT, R6, R0, R5 ;  /* 0x0000000006007210 */ /* 0x000fc80007ffe005 */
[----:B-1----:R-:W-:-:S05]  /*0aa0*/  IADD3 R0, PT, PT, R2, R0, R7 ;  /* 0x0000000002007210 */ /* 0x002fca0007ffe007 */
[----:B------:R-:W-:Y:S01]  /*0ab0*/  IMAD.IADD R9, R0, 0x1, R3 ;  /* 0x0000000100097824 */ /* 0x000fe200078e0203 */
[----:B------:R-:W-:Y:S06]  /*0ac0*/  BRA `(.L_x_220) ;  /* 0x0000001400207947 */ /* 0x000fec0003800000 */
.L_x_219:
[----:B------:R-:W-:Y:S01]  /*0ad0*/  LOP3.LUT R4, R3, 0x3e0, RZ, 0xc0, !PT ;  /* 0x000003e003047812 */ /* 0x000fe200078ec0ff */
[----:B------:R-:W1:Y:S03]  /*0ae0*/  S2R R10, SR_LANEID ;  /* 0x00000000000a7919 */ /* 0x000e660000000000 */
[----:B0-----:R-:W-:Y:S01]  /*0af0*/  LOP3.LUT R7, RZ, R4, RZ, 0x33, !PT ;  /* 0x00000004ff077212 */ /* 0x001fe200078e33ff */
[----:B------:R-:W-:-:S04]  /*0b00*/  VIADD R5, R4, 0x20 ;  /* 0x0000002004057836 */ /* 0x000fc80000000000 */
[----:B------:R-:W-:Y:S01]  /*0b10*/  IMAD.IADD R7, R7, 0x1, R2 ;  /* 0x0000000107077824 */ /* 0x000fe200078e0202 */
[----:B------:R-:W-:-:S04]  /*0b20*/  ISETP.GT.U32.AND P0, PT, R5, R2, PT ;  /* 0x000000020500720c */ /* 0x000fc80003f04070 */
        /* <DEDUP_REMOVED lines=40> */
[----:B------:R-:W-:Y:S01]  /*0db0*/  ISETP.GT.U32.AND P3, PT, R2, 0x80, PT ;  /* 0x000000800200780c */ /* 0x000fe20003f64070 */
[----:B-1----:R-:W-:-:S09]  /*0dc0*/  ULEA UR4, UR5, UR4, 0x18 ;  /* 0x0000000405047291 */ /* 0x002fd2000f8ec0ff */
[----:B------:R-:W1:Y:S04]  /*0dd0*/  LDS.128 R4, [UR4+0x10] ;  /* 0x00001004ff047984 */ /* 0x000e680008000c00 */
[----:B------:R-:W2:Y:S04]  /*0de0*/  LDS R0, [UR4+0xc] ;  /* 0x00000c04ff007984 */ /* 0x000ea80008000800 */
[----:B------:R-:W3:Y:S01]  /*0df0*/  LDS.64 R10, [UR4+0x20] ;  /* 0x00002004ff0a7984 */ /* 0x000ee20008000a00 */
[----:B-1----:R-:W-:Y:S02]  /*0e00*/  SEL R4, R4, RZ, P2 ;  /* 0x000000ff04047207 */ /* 0x002fe40001000000 */
[----:B------:R-:W-:-:S02]  /*0e10*/  ISETP.GT.U32.AND P2, PT, R2, 0x60, PT ;  /* 0x000000600200780c */ /* 0x000fc40003f44070 */
[----:B--2---:R-:W-:Y:S02]  /*0e20*/  SEL R0, R0, RZ, P1 ;  /* 0x000000ff00007207 */ /* 0x004fe40000800000 */
        /* <DEDUP_REMOVED lines=8> */
[----:B---3--:R-:W-:Y:S02]  /*0eb0*/  SEL R10, R10, RZ, P2 ;  /* 0x000000ff0a0a7207 */ /* 0x008fe40001000000 */
[----:B------:R-:W-:Y:S02]  /*0ec0*/  SEL R11, R11, RZ, P3 ;  /* 0x000000ff0b0b7207 */ /* 0x000fe40001800000 */
[----:B------:R-:W-:-:S05]  /*0ed0*/  IADD3 R0, PT, PT, R10, R0, R7 ;  /* 0x000000000a007210 */ /* 0x000fca0007ffe007 */
[----:B0-----:R-:W-:Y:S01]  /*0ee0*/  IMAD.IADD R9, R0, 0x1, R11 ;  /* 0x0000000100097824 */ /* 0x001fe200078e020b */
[----:B------:R-:W-:Y:S06]  /*0ef0*/  BRA `(.L_x_220) ;  /* 0x0000001000147947 */ /* 0x000fec0003800000 */
.L_x_206:
[----:B------:R-:W0:Y:S01]  /*0f00*/  S2R R0, SR_TID.X ;  /* 0x0000000000007919 */ /* 0x000e220000002100 */
[----:B------:R-:W1:Y:S02]  /*0f10*/  LDCU.64 UR4, c[0x0][0x380] ;  /* 0x00007000ff0477ac */ /* 0x000e640008000a00 */
[----:B-1----:R-:W-:Y:S02]  /*0f20*/  IMAD.U32 R12, RZ, RZ, UR4 ;  /* 0x00000004ff0c7e24 */ /* 0x002fe4000f8e00ff */
[----:B------:R-:W-:Y:S02]  /*0f30*/  IMAD.U32 R13, RZ, RZ, UR5 ;  /* 0x00000005ff0d7e24 */ /* 0x000fe4000f8e00ff */
        /* <DEDUP_REMOVED lines=17> */
[----:B------:R-:W-:Y:S01]  /*1050*/  UMOV UR4, 0x1000 ;  /* 0x0000100000047882 */ /* 0x000fe20000000000 */
[----:B--2---:R-:W-:-:S04]  /*1060*/  IADD3 R3, PT, PT, R7, R6, R3 ;  /* 0x0000000607037210 */ /* 0x004fc80007ffe003 */
[----:B---3--:R-:W-:-:S04]  /*1070*/  IADD3 R3, PT, PT, R9, R8, R3 ;  /* 0x0000000809037210 */ /* 0x008fc80007ffe003 */
[----:B----4-:R-:W-:-:S04]  /*1080*/  IADD3 R3, PT, PT, R11, R10, R3 ;  /* 0x0000000a0b037210 */ /* 0x010fc80007ffe003 */
[----:B-----5:R-:W-:-:S04]  /*1090*/  IADD3 R3, PT, PT, R15, R14, R3 ;  /* 0x0000000e0f037210 */ /* 0x020fc80007ffe003 */
[----:B------:R-:W-:Y:S01]  /*10a0*/  IADD3 R16, PT, PT, R17, R16, R3 ;  /* 0x0000001011107210 */ /* 0x000fe20007ffe003 */
[----:B------:R-:W-:-:S05]  /*10b0*/  VIADD R3, R2, 0xfffff000 ;  /* 0xfffff00002037836 */ /* 0x000fca0000000000 */
[----:B------:R-:W-:Y:S02]  /*10c0*/  ISETP.GE.U32.AND P0, PT, R3, 0x1000, PT ;  /* 0x000010000300780c */ /* 0x000fe40003f06070 */
[----:B------:R-:W-:-:S04]  /*10d0*/  IADD3 R16, PT, PT, R19, R18, R16 ;  /* 0x0000001213107210 */ /* 0x000fc80007ffe010 */
[----:B------:R-:W-:-:S05]  /*10e0*/  IADD3 R21, PT, PT, R21, R20, R16 ;  /* 0x0000001415157210 */ /* 0x000fca0007ffe010 */
[----:B------:R-:W-:Y:S02]  /*10f0*/  IMAD.IADD R7, R22, 0x1, R21 ;  /* 0x0000000116077824 */ /* 0x000fe400078e0215 */
[----:B------:R-:W-:Y:S05]  /*1100*/  @!P0 BRA `(.L_x_221) ;  /* 0x00000000008c8947 */ /* 0x000fea0003800000 */
[----:B------:R-:W0:Y:S01]  /*1110*/  LDC R2, c[0x0][0x390] ;  /* 0x0000e400ff027b82 */ /* 0x000e220000000800 */
[----:B------:R-:W-:-:S07]  /*1120*/  UMOV UR4, 0x1000 ;  /* 0x0000100000047882 */ /* 0x000fce0000000000 */
[----:B------:R-:W1:Y:S02]  /*1130*/  LDC.64 R12, c[0x0][0x380] ;  /* 0x0000e000ff0c7b82 */ /* 0x000e640000000a00 */
.L_x_223:
[----:B------:R-:W-:-:S04]  /*1140*/  VIADD R5, R0, UR4 ;  /* 0x0000000400057c36 */ /* 0x000fc80008000000 */
        /* <DEDUP_REMOVED lines=17> */
[----:B--2---:R-:W-:Y:S01]  /*1260*/  IADD3 R16, PT, PT, R18, R16, R7 ;  /* 0x0000001012107210 */ /* 0x004fe20007ffe007 */
[----:B0-----:R-:W-:-:S05]  /*1270*/  VIADD R7, R2, -UR4 ;  /* 0x8000000402077c36 */ /* 0x001fca0008000000 */
[----:B------:R-:W-:Y:S02]  /*1280*/  ISETP.GE.U32.AND P0, PT, R7, 0x1000, PT ;  /* 0x000010000700780c */ /* 0x000fe40003f06070 */
        /* <DEDUP_REMOVED lines=8> */
[----:B------:R-:W-:-:S06]  /*1310*/  UIADD3 UR4, UPT, UPT, UR4, 0x1000, URZ ;  /* 0x0000100004047890 */ /* 0x000fcc000fffe0ff */
[----:B------:R-:W-:-:S13]  /*1320*/  ISETP.LT.U32.AND P0, PT, R3, UR4, PT ;  /* 0x0000000403007c0c */ /* 0x000fda000bf01070 */
[----:B------:R-:W-:Y:S05]  /*1330*/  @!P0 BRA `(.L_x_223) ;  /* 0xfffffffc00808947 */ /* 0x000fea000383ffff */
.L_x_221:
[----:B------:R-:W-:Y:S01]  /*1340*/  VIADD R3, R2, -UR4 ;  /* 0x8000000402037c36 */ /* 0x000fe20008000000 */
[----:B------:R-:W-:Y:S04]  /*1350*/  BSSY.RECONVERGENT B1, `(.L_x_222) ;  /* 0x0000095000017945 */ /* 0x000fe80003800200 */
[----:B------:R-:W-:-:S04]  /*1360*/  ISETP.GE.AND P0, PT, R0, R3, PT ;  /* 0x000000030000720c */ /* 0x000fc80003f06270 */
[----:B------:R-:W-:-:S13]  /*1370*/  ISETP.LE.U32.OR P0, PT, R2, UR4, P0 ;  /* 0x0000000402007c0c */ /* 0x000fda0008703470 */
[----:B------:R-:W-:Y:S05]  /*1380*/  @P0 BRA `(.L_x_224) ;  /* 0x0000000800440947 */ /* 0x000fea0003800000 */
[----:B------:R-:W-:Y:S01]  /*1390*/  LOP3.LUT R3, RZ, R0, RZ, 0x33, !PT ;  /* 0x00000000ff037212 */ /* 0x000fe200078e33ff */
[----:B------:R-:W-:Y:S01]  /*13a0*/  BSSY.RECONVERGENT B2, `(.L_x_225) ;  /* 0x000004a000027945 */ /* 0x000fe20003800200 */
[----:B------:R-:W-:Y:S02]  /*13b0*/  IMAD.MOV.U32 R5, RZ, RZ, R0 ;  /* 0x000000ffff057224 */ /* 0x000fe400078e0000 */
[----:B------:R-:W-:-:S04]  /*13c0*/  IADD3 R3, PT, PT, R2, -UR4, R3 ;  /* 0x8000000402037c10 */ /* 0x000fc8000fffe003 */
[C---:B------:R-:W-:Y:S02]  /*13d0*/  ISETP.GE.U32.AND P0, PT, R3.reuse, 0xf00, PT ;  /* 0x00000f000300780c */ /* 0x040fe40003f06070 */
[----:B------:R-:W-:-:S04]  /*13e0*/  LEA.HI R3, R3, 0x1, RZ, 0x18 ;  /* 0x0000000103037811 */ /* 0x000fc800078fc0ff */
[----:B------:R-:W-:-:S07]  /*13f0*/  LOP3.LUT R4, R3, 0xf, RZ, 0xc0, !PT ;  /* 0x0000000f03047812 */ /* 0x000fce00078ec0ff */
[----:B------:R-:W-:Y:S05]  /*1400*/  @!P0 BRA `(.L_x_226) ;  /* 0x00000004000c8947 */ /* 0x000fea0003800000 */
[----:B------:R-:W-:Y:S01]  /*1410*/  LOP3.LUT R6, R3, 0x1fffff0, RZ, 0xc0, !PT ;  /* 0x01fffff003067812 */ /* 0x000fe200078ec0ff */
[----:B------:R-:W-:Y:S01]  /*1420*/  BSSY.RECONVERGENT B3, `(.L_x_227) ;  /* 0x0000040000037945 */ /* 0x000fe20003800200 */
[C---:B------:R-:W-:Y:S01]  /*1430*/  LOP3.LUT R5, R0.reuse, 0x800, RZ, 0xfc, !PT ;  /* 0x0000080000057812 */ /* 0x040fe200078efcff */
[----:B------:R-:W-:Y:S02]  /*1440*/  VIADD R2, R0, UR4 ;  /* 0x0000000400027c36 */ /* 0x000fe40008000000 */
[----:B------:R-:W-:-:S07]  /*1450*/  IMAD.MOV R6, RZ, RZ, -R6 ;  /* 0x000000ffff067224 */ /* 0x000fce00078e0a06 */
.L_x_228:
[----:B------:R-:W-:-:S04]  /*1460*/  IMAD.WIDE.U32 R26, R2, 0x4, R12 ;  /* 0x00000004021a7825 */ /* 0x000fc800078e000c */
[C---:B------:R-:W-:Y:S02]  /*1470*/  VIADD R9, R2.reuse, 0x100 ;  /* 0x0000010002097836 */ /* 0x040fe40000000000 */
[----:B------:R-:W-:Y:S01]  /*1480*/  VIADD R15, R2, 0x400 ;  /* 0x00000400020f7836 */ /* 0x000fe20000000000 */
[----:B------:R0:W2:Y:S01]  /*1490*/  LDG.E R26, desc[UR6][R26.64] ;  /* 0x000000061a1a7981 */ /* 0x0000a2000c1e1900 */
[----:B------:R-:W-:-:S04]  /*14a0*/  IMAD.WIDE.U32 R8, R9, 0x4, R12 ;  /* 0x0000000409087825 */ /* 0x000fc800078e000c */
[C---:B------:R-:W-:Y:S01]  /*14b0*/  VIADD R17, R2.reuse, 0x200 ;  /* 0x0000020002117836 */ /* 0x040fe20000000000 */
[----:B------:R1:W2:Y:S01]  /*14c0*/  LDG.E R25, desc[UR6][R8.64] ;  /* 0x0000000608197981 */ /* 0x0002a2000c1e1900 */
[C---:B------:R-:W-:Y:S02]  /*14d0*/  VIADD R11, R2.reuse, 0x300 ;  /* 0x00000300020b7836 */ /* 0x040fe40000000000 */
[----:B0-----:R-:W-:Y:S02]  /*14e0*/  VIADD R27, R2, 0x700 ;  /* 0x00000700021b7836 */ /* 0x001fe40000000000 */
[----:B------:R-:W-:-:S04]  /*14f0*/  IMAD.WIDE.U32 R14, R15, 0x4, R12 ;  /* 0x000000040f0e7825 */ /* 0x000fc800078e000c */
[--C-:B------:R-:W-:Y:S01]  /*1500*/  IMAD.WIDE.U32 R16, R17, 0x4, R12.reuse ;  /* 0x0000000411107825 */ /* 0x100fe200078e000c */
[----:B------:R0:W3:Y:S03]  /*1510*/  LDG.E R22, desc[UR6][R14.64] ;  /* 0x000000060e167981 */ /* 0x0000e6000c1e1900 */
[----:B------:R-:W-:Y:S01]  /*1520*/  VIADD R29, R2, 0x500 ;  /* 0x00000500021d7836 */ /* 0x000fe20000000000 */
[----:B------:R-:W4:Y:S01]  /*1530*/  LDG.E R24, desc[UR6][R16.64] ;  /* 0x0000000610187981 */ /* 0x000f22000c1e1900 */
[----:B------:R-:W-:-:S04]  /*1540*/  IMAD.WIDE.U32 R10, R11, 0x4, R12 ;  /* 0x000000040b0a7825 */ /* 0x000fc800078e000c */
[--C-:B-1----:R-:W-:Y:S01]  /*1550*/  IMAD.WIDE.U32 R8, R27, 0x4, R12.reuse ;  /* 0x000000041b087825 */ /* 0x102fe200078e000c */
[----:B------:R-:W4:Y:S03]  /*1560*/  LDG.E R23, desc[UR6][R10.64] ;  /* 0x000000060a177981 */ /* 0x000f26000c1e1900 */
[----:B------:R-:W-:Y:S02]  /*1570*/  VIADD R27, R2, 0x900 ;  /* 0x00000900021b7836 */ /* 0x000fe40000000000 */
[----:B------:R-:W-:-:S04]  /*1580*/  IMAD.WIDE.U32 R28, R29, 0x4, R12 ;  /* 0x000000041d1c7825 */ /* 0x000fc800078e000c */
[C---:B------:R-:W-:Y:S01]  /*1590*/  VIADD R19, R2.reuse, 0x600 ;  /* 0x0000060002137836 */ /* 0x040fe20000000000 */
[----:B------:R1:W5:Y:S01]  /*15a0*/  LDG.E R11, desc[UR6][R8.64] ;  /* 0x00000006080b7981 */ /* 0x000362000c1e1900 */
[C---:B0-----:R-:W-:Y:S02]  /*15b0*/  VIADD R15, R2.reuse, 0xa00 ;  /* 0x00000a00020f7836 */ /* 0x041fe40000000000 */
[----:B------:R-:W-:Y:S01]  /*15c0*/  VIADD R20, R2, 0x800 ;  /* 0x0000080002147836 */ /* 0x000fe20000000000 */
[----:B------:R0:W3:Y:S01]  /*15d0*/  LDG.E R21, desc[UR6][R28.64] ;  /* 0x000000061c157981 */ /* 0x0000e2000c1e1900 */
[----:B------:R-:W-:-:S04]  /*15e0*/  IMAD.WIDE.U32 R18, R19, 0x4, R12 ;  /* 0x0000000413127825 */ /* 0x000fc800078e000c */
[----:B-1----:R-:W-:-:S04]  /*15f0*/  IMAD.WIDE.U32 R8, R27, 0x4, R12 ;  /* 0x000000041b087825 */ /* 0x002fc800078e000c */
[--C-:B------:R-:W-:Y:S02]  /*1600*/  IMAD.WIDE.U32 R14, R15, 0x4, R12.reuse ;  /* 0x000000040f0e7825 */ /* 0x100fe400078e000c */
[----:B------:R-:W5:Y:S02]  /*1610*/  LDG.E R9, desc[UR6][R8.64] ;  /* 0x0000000608097981 */ /* 0x000f64000c1e1900 */
[--C-:B------:R-:W-:Y:S02]  /*1620*/  IMAD.WIDE.U32 R16, R20, 0x4, R12.reuse ;  /* 0x0000000414107825 */ /* 0x100fe400078e000c */
[----:B------:R1:W5:Y:S02]  /*1630*/  LDG.E R20, desc[UR6][R18.64] ;  /* 0x0000000612147981 */ /* 0x000364000c1e1900 */
[C---:B0-----:R-:W-:Y:S02]  /*1640*/  VIADD R29, R2.reuse, 0xb00 ;  /* 0x00000b00021d7836 */ /* 0x041fe40000000000 */
[----:B------:R-:W-:Y:S01]  /*1650*/  VIADD R27, R2, 0xc00 ;  /* 0x00000c00021b7836 */ /* 0x000fe20000000000 */
[----:B------:R0:W5:Y:S01]  /*1660*/  LDG.E R10, desc[UR6][R16.64] ;  /* 0x00000006100a7981 */ /* 0x000162000c1e1900 */
[----:B------:R-:W-:-:S03]  /*1670*/  IMAD.WIDE.U32 R28, R29, 0x4, R12 ;  /* 0x000000041d1c7825 */ /* 0x000fc600078e000c */
[----:B------:R0:W5:Y:S01]  /*1680*/  LDG.E R8, desc[UR6][R14.64] ;  /* 0x000000060e087981 */ /* 0x000162000c1e1900 */
[C---:B-1----:R-:W-:Y:S02]  /*1690*/  VIADD R19, R2.reuse, 0xe00 ;  /* 0x00000e0002137836 */ /* 0x042fe40000000000 */
[C---:B------:R-:W-:Y:S02]  /*16a0*/  VIADD R18, R2.reuse, 0xf00 ;  /* 0x00000f0002127836 */ /* 0x040fe40000000000 */
[----:B0-----:R-:W-:Y:S02]  /*16b0*/  IMAD.WIDE.U32 R16, R27, 0x4, R12 ;  /* 0x000000041b107825 */ /* 0x001fe400078e000c */
[----:B------:R-:W5:Y:S02]  /*16c0*/  LDG.E R27, desc[UR6][R28.64] ;  /* 0x000000061c1b7981 */ /* 0x000f64000c1e1900 */
[----:B------:R-:W-:-:S04]  /*16d0*/  VIADD R15, R2, 0xd00 ;  /* 0x00000d00020f7836 */ /* 0x000fc80000000000 */
[--C-:B------:R-:W-:Y:S01]  /*16e0*/  IMAD.WIDE.U32 R14, R15, 0x4, R12.reuse ;  /* 0x000000040f0e7825 */ /* 0x100fe200078e000c */
[----:B------:R0:W5:Y:S05]  /*16f0*/  LDG.E R28, desc[UR6][R16.64] ;  /* 0x00000006101c7981 */ /* 0x00016a000c1e1900 */
[----:B------:R-:W5:Y:S01]  /*1700*/  LDG.E R15, desc[UR6][R14.64] ;  /* 0x000000060e0f7981 */ /* 0x000f62000c1e1900 */
[----:B0-----:R-:W-:-:S04]  /*1710*/  IMAD.WIDE.U32 R16, R19, 0x4, R12 ;  /* 0x0000000413107825 */ /* 0x001fc800078e000c */
[----:B------:R-:W-:Y:S02]  /*1720*/  IMAD.WIDE.U32 R18, R18, 0x4, R12 ;  /* 0x0000000412127825 */ /* 0x000fe400078e000c */
[----:B------:R-:W5:Y:S04]  /*1730*/  LDG.E R16, desc[UR6][R16.64] ;  /* 0x0000000610107981 */ /* 0x000f68000c1e1900 */
[----:B------:R-:W5:Y:S01]  /*1740*/  LDG.E R19, desc[UR6][R18.64] ;  /* 0x0000000612137981 */ /* 0x000f62000c1e1900 */
[----:B------:R-:W-:-:S05]  /*1750*/  VIADD R6, R6, 0x10 ;  /* 0x0000001006067836 */ /* 0x000fca0000000000 */
[----:B------:R-:W-:Y:S01]  /*1760*/  ISETP.NE.AND P0, PT, R6, RZ, PT ;  /* 0x000000ff0600720c */ /* 0x000fe20003f05270 */
[----:B------:R-:W-:Y:S02]  /*1770*/  VIADD R5, R5, 0x1000 ;  /* 0x0000100005057836 */ /* 0x000fe40000000000 */
[----:B------:R-:W-:Y:S01]  /*1780*/  VIADD R2, R2, 0x1000 ;  /* 0x0000100002027836 */ /* 0x000fe20000000000 */
[----:B--2---:R-:W-:-:S04]  /*1790*/  IADD3 R25, PT, PT, R25, R26, R7 ;  /* 0x0000001a19197210 */ /* 0x004fc80007ffe007 */
[----:B----4-:R-:W-:-:S04]  /*17a0*/  IADD3 R23, PT, PT, R23, R24, R25 ;  /* 0x0000001817177210 */ /* 0x010fc80007ffe019 */
[----:B---3--:R-:W-:-:S04]  /*17b0*/  IADD3 R21, PT, PT, R21, R22, R23 ;  /* 0x0000001615157210 */ /* 0x008fc80007ffe017 */
[----:B-----5:R-:W-:-:S04]  /*17c0*/  IADD3 R11, PT, PT, R11, R20, R21 ;  /* 0x000000140b0b7210 */ /* 0x020fc80007ffe015 */
[----:B------:R-:W-:-:S04]  /*17d0*/  IADD3 R9, PT, PT, R9, R10, R11 ;  /* 0x0000000a09097210 */ /* 0x000fc80007ffe00b */
[----:B------:R-:W-:-:S04]  /*17e0*/  IADD3 R8, PT, PT, R27, R8, R9 ;  /* 0x000000081b087210 */ /* 0x000fc80007ffe009 */
[----:B------:R-:W-:-:S04]  /*17f0*/  IADD3 R8, PT, PT, R15, R28, R8 ;  /* 0x0000001c0f087210 */ /* 0x000fc80007ffe008 */
[----:B------:R-:W-:Y:S01]  /*1800*/  IADD3 R7, PT, PT, R19, R16, R8 ;  /* 0x0000001013077210 */ /* 0x000fe20007ffe008 */
[----:B------:R-:W-:Y:S06]  /*1810*/  @P0 BRA `(.L_x_228) ;  /* 0xfffffffc00100947 */ /* 0x000fec000383ffff */
[----:B------:R-:W-:Y:S05]  /*1820*/  BSYNC.RECONVERGENT B3 ;  /* 0x0000000000037941 */ /* 0x000fea0003800200 */
.L_x_227:
[----:B------:R-:W-:-:S07]  /*1830*/  VIADD R5, R5, 0xfffff800 ;  /* 0xfffff80005057836 */ /* 0x000fce0000000000 */
.L_x_226:
[----:B------:R-:W-:Y:S05]  /*1840*/  BSYNC.RECONVERGENT B2 ;  /* 0x0000000000027941 */ /* 0x000fea0003800200 */
.L_x_225:
[----:B------:R-:W-:-:S13]  /*1850*/  ISETP.NE.AND P0, PT, R4, RZ, PT ;  /* 0x000000ff0400720c */ /* 0x000fda0003f05270 */
[----:B------:R-:W-:Y:S05]  /*1860*/  @!P0 BRA `(.L_x_224) ;  /* 0x00000004000c8947 */ /* 0x000fea0003800000 */
[----:B------:R-:W-:Y:S01]  /*1870*/  ISETP.GE.U32.AND P0, PT, R4, 0x8, PT ;  /* 0x000000080400780c */ /* 0x000fe20003f06070 */
[----:B------:R-:W-:Y:S01]  /*1880*/  BSSY.RECONVERGENT B2, `(.L_x_229) ;  /* 0x0000021000027945 */ /* 0x000fe20003800200 */
[----:B------:R-:W-:-:S04]  /*1890*/  LOP3.LUT R24, R3, 0x7, RZ, 0xc0, !PT ;  /* 0x0000000703187812 */ /* 0x000fc800078ec0ff */
[----:B------:R-:W-:-:S07]  /*18a0*/  ISETP.NE.AND P1, PT, R24, RZ, PT ;  /* 0x000000ff1800720c */ /* 0x000fce0003f25270 */
[----:B------:R-:W-:Y:S06]  /*18b0*/  @!P0 BRA `(.L_x_230) ;  /* 0x0000000000748947 */ /* 0x000fec0003800000 */
[----:B------:R-:W-:-:S04]  /*18c0*/  VIADD R9, R5, UR4 ;  /* 0x0000000405097c36 */ /* 0x000fc80008000000 */
[C---:B------:R-:W-:Y:S02]  /*18d0*/  VIADD R21, R9.reuse, 0x100 ;  /* 0x0000010009157836 */ /* 0x040fe40000000000 */
[C---:B------:R-:W-:Y:S02]  /*18e0*/  VIADD R11, R9.reuse, 0x300 ;  /* 0x00000300090b7836 */ /* 0x040fe40000000000 */
[C---:B------:R-:W-:Y:S02]  /*18f0*/  VIADD R23, R9.reuse, 0x200 ;  /* 0x0000020009177836 */ /* 0x040fe40000000000 */
[----:B------:R-:W-:-:S04]  /*1900*/  IMAD.WIDE.U32 R16, R9, 0x4, R12 ;  /* 0x0000000409107825 */ /* 0x000fc800078e000c */
[--C-:B------:R-:W-:Y:S01]  /*1910*/  IMAD.WIDE.U32 R20, R21, 0x4, R12.reuse ;  /* 0x0000000415147825 */ /* 0x100fe200078e000c */
[----:B------:R0:W2:Y:S03]  /*1920*/  LDG.E R2, desc[UR6][R16.64] ;  /* 0x0000000610027981 */ /* 0x0000a6000c1e1900 */
[C---:B------:R-:W-:Y:S01]  /*1930*/  VIADD R15, R9.reuse, 0x400 ;  /* 0x00000400090f7836 */ /* 0x040fe20000000000 */
[----:B------:R-:W2:Y:S01]  /*1940*/  LDG.E R4, desc[UR6][R20.64] ;  /* 0x0000000614047981 */ /* 0x000ea2000c1e1900 */
[----:B------:R-:W-:Y:S02]  /*1950*/  VIADD R19, R9, 0x500 ;  /* 0x0000050009137836 */ /* 0x000fe40000000000 */
[----:B------:R-:W-:-:S04]  /*1960*/  IMAD.WIDE.U32 R10, R11, 0x4, R12 ;  /* 0x000000040b0a7825 */ /* 0x000fc800078e000c */
[--C-:B------:R-:W-:Y:S02]  /*1970*/  IMAD.WIDE.U32 R22, R23, 0x4, R12.reuse ;  /* 0x0000000417167825 */ /* 0x100fe400078e000c */
[----:B------:R-:W3:Y:S02]  /*1980*/  LDG.E R10, desc[UR6][R10.64] ;  /* 0x000000060a0a7981 */ /* 0x000ee4000c1e1900 */
[C---:B------:R-:W-:Y:S02]  /*1990*/  VIADD R25, R9.reuse, 0x600 ;  /* 0x0000060009197836 */ /* 0x040fe40000000000 */
[----:B------:R-:W-:Y:S01]  /*19a0*/  VIADD R27, R9, 0x700 ;  /* 0x00000700091b7836 */ /* 0x000fe20000000000 */
[----:B------:R-:W3:Y:S01]  /*19b0*/  LDG.E R6, desc[UR6][R22.64] ;  /* 0x0000000616067981 */ /* 0x000ee2000c1e1900 */
[----:B------:R-:W-:-:S04]  /*19c0*/  IMAD.WIDE.U32 R14, R15, 0x4, R12 ;  /* 0x000000040f0e7825 */ /* 0x000fc800078e000c */
[--C-:B------:R-:W-:Y:S02]  /*19d0*/  IMAD.WIDE.U32 R8, R19, 0x4, R12.reuse ;  /* 0x0000000413087825 */ /* 0x100fe400078e000c */
[----:B------:R-:W4:Y:S02]  /*19e0*/  LDG.E R15, desc[UR6][R14.64] ;  /* 0x000000060e0f7981 */ /* 0x000f24000c1e1900 */
[--C-:B------:R-:W-:Y:S02]  /*19f0*/  IMAD.WIDE.U32 R18, R25, 0x4, R12.reuse ;  /* 0x0000000419127825 */ /* 0x100fe400078e000c */
[----:B------:R-:W4:Y:S02]  /*1a00*/  LDG.E R8, desc[UR6][R8.64] ;  /* 0x0000000608087981 */ /* 0x000f24000c1e1900 */
[----:B0-----:R-:W-:Y:S02]  /*1a10*/  IMAD.WIDE.U32 R16, R27, 0x4, R12 ;  /* 0x000000041b107825 */ /* 0x001fe400078e000c */
[----:B------:R-:W5:Y:S04]  /*1a20*/  LDG.E R19, desc[UR6][R18.64] ;  /* 0x0000000612137981 */ /* 0x000f68000c1e1900 */
[----:B------:R-:W5:Y:S01]  /*1a30*/  LDG.E R16, desc[UR6][R16.64] ;  /* 0x0000000610107981 */ /* 0x000f62000c1e1900 */
[----:B------:R-:W-:Y:S01]  /*1a40*/  VIADD R5, R5, 0x800 ;  /* 0x0000080005057836 */ /* 0x000fe20000000000 */
[----:B--2---:R-:W-:-:S04]  /*1a50*/  IADD3 R7, PT, PT, R4, R2, R7 ;  /* 0x0000000204077210 */ /* 0x004fc80007ffe007 */
[----:B---3--:R-:W-:-:S04]  /*1a60*/  IADD3 R6, PT, PT, R10, R6, R7 ;  /* 0x000000060a067210 */ /* 0x008fc80007ffe007 */
[----:B----4-:R-:W-:-:S04]  /*1a70*/  IADD3 R6, PT, PT, R8, R15, R6 ;  /* 0x0000000f08067210 */ /* 0x010fc80007ffe006 */
[----:B-----5:R-:W-:-:S07]  /*1a80*/  IADD3 R7, PT, PT, R16, R19, R6 ;  /* 0x0000001310077210 */ /* 0x020fce0007ffe006 */
.L_x_230:
[----:B------:R-:W-:Y:S05]  /*1a90*/  BSYNC.RECONVERGENT B2 ;  /* 0x0000000000027941 */ /* 0x000fea0003800200 */
.L_x_229:
        /* <DEDUP_REMOVED lines=18> */
[----:B------:R-:W-:Y:S01]  /*1bc0*/  VIADD R5, R5, 0x400 ;  /* 0x0000040005057836 */ /* 0x000fe20000000000 */
[----:B--2---:R-:W-:-:S04]  /*1bd0*/  IADD3 R7, PT, PT, R8, R2, R7 ;  /* 0x0000000208077210 */ /* 0x004fc80007ffe007 */
[----:B---3--:R-:W-:-:S07]  /*1be0*/  IADD3 R7, PT, PT, R14, R10, R7 ;  /* 0x0000000a0e077210 */ /* 0x008fce0007ffe007 */
.L_x_232:
[----:B------:R-:W-:Y:S05]  /*1bf0*/  BSYNC.RECONVERGENT B2 ;  /* 0x0000000000027941 */ /* 0x000fea0003800200 */
.L_x_231:
[----:B------:R-:W-:Y:S05]  /*1c00*/  @!P1 BRA `(.L_x_224) ;  /* 0x0000000000249947 */ /* 0x000fea0003800000 */
[----:B------:R-:W-:Y:S02]  /*1c10*/  VIADD R5, R5, UR4 ;  /* 0x0000000405057c36 */ /* 0x000fe40008000000 */
[----:B------:R-:W-:-:S07]  /*1c20*/  IMAD.MOV R4, RZ, RZ, -R4 ;  /* 0x000000ffff047224 */ /* 0x000fce00078e0a04 */
.L_x_233:
[----:B------:R-:W-:-:S06]  /*1c30*/  IMAD.WIDE.U32 R2, R5, 0x4, R12 ;  /* 0x0000000405027825 */ /* 0x000fcc00078e000c */
[----:B------:R-:W2:Y:S01]  /*1c40*/  LDG.E R2, desc[UR6][R2.64] ;  /* 0x0000000602027981 */ /* 0x000ea2000c1e1900 */
[----:B------:R-:W-:Y:S02]  /*1c50*/  VIADD R4, R4, 0x1 ;  /* 0x0000000104047836 */ /* 0x000fe40000000000 */
[----:B------:R-:W-:-:S03]  /*1c60*/  VIADD R5, R5, 0x100 ;  /* 0x0000010005057836 */ /* 0x000fc60000000000 */
[----:B------:R-:W-:Y:S01]  /*1c70*/  ISETP.NE.AND P0, PT, R4, RZ, PT ;  /* 0x000000ff0400720c */ /* 0x000fe20003f05270 */
[----:B--2---:R-:W-:-:S12]  /*1c80*/  IMAD.IADD R7, R2, 0x1, R7 ;  /* 0x0000000102077824 */ /* 0x004fd800078e0207 */
[----:B------:R-:W-:Y:S05]  /*1c90*/  @P0 BRA `(.L_x_233) ;  /* 0xfffffffc00e40947 */ /* 0x000fea000383ffff */
.L_x_224:
[----:B------:R-:W-:Y:S05]  /*1ca0*/  BSYNC.RECONVERGENT B1 ;  /* 0x0000000000017941 */ /* 0x000fea0003800200 */
.L_x_222:
        /* <DEDUP_REMOVED lines=36> */
[----:B--2---:R-:W0:Y:S04]  /*1ef0*/  LDS.128 R4, [UR4+0x10] ;  /* 0x00001004ff047984 */ /* 0x004e280008000c00 */
[----:B------:R-:W1:Y:S01]  /*1f00*/  LDS.64 R2, [UR4+0x20] ;  /* 0x00002004ff027984 */ /* 0x000e620008000a00 */
[----:B0-----:R-:W-:-:S04]  /*1f10*/  IADD3 R0, PT, PT, R4, R0, R9 ;  /* 0x0000000004007210 */ /* 0x001fc80007ffe009 */
[----:B------:R-:W-:-:S04]  /*1f20*/  IADD3 R0, PT, PT, R6, R0, R5 ;  /* 0x0000000006007210 */ /* 0x000fc80007ffe005 */
[----:B-1----:R-:W-:-:S05]  /*1f30*/  IADD3 R0, PT, PT, R2, R0, R7 ;  /* 0x0000000002007210 */ /* 0x002fca0007ffe007 */
[----:B------:R-:W-:-:S07]  /*1f40*/  IMAD.IADD R9, R0, 0x1, R3 ;  /* 0x0000000100097824 */ /* 0x000fce00078e0203 */
.L_x_220:
[----:B------:R-:W-:Y:S05]  /*1f50*/  BSYNC.RECONVERGENT B0 ;  /* 0x0000000000007941 */ /* 0x000fea0003800200 */
.L_x_205:
[----:B------:R-:W-:Y:S05]  /*1f60*/  @P0 EXIT ;  /* 0x000000000000094d */ /* 0x000fea0003800000 */
[----:B-1----:R-:W1:Y:S01]  /*1f70*/  LDC.64 R2, c[0x0][0x388] ;  /* 0x0000e200ff027b82 */ /* 0x002e620000000a00 */
[----:B------:R-:W0:Y:S02]  /*1f80*/  LDCU UR4, c[0x0][0x398] ;  /* 0x00007300ff0477ac */ /* 0x000e240008000800 */
[----:B0-2---:R-:W-:-:S05]  /*1f90*/  VIADD R9, R9, UR4 ;  /* 0x0000000409097c36 */ /* 0x005fca0008000000 */
[----:B-1----:R-:W-:Y:S01]  /*1fa0*/  STG.E desc[UR6][R2.64], R9 ;  /* 0x0000000902007986 */ /* 0x002fe2000c101906 */
[----:B------:R-:W-:Y:S05]  /*1fb0*/  EXIT ;  /* 0x000000000000794d */ /* 0x000fea0003800000 */
.L_x_234:
        /* <DEDUP_REMOVED lines=12> */
.L_x_455:


//--------------------- .text._ZN3cub18CUB_300001_SM_10006detail4scan16DeviceScanKernelINS2_10policy_hubIjjjmN4cuda3std3__44plusIvEEE10Policy1000EN6thrust24THRUST_300001_SM_1000_NS10device_ptrIjEESF_NS0_13ScanTileStateIjLb1EEES9_NS1_10InputValueIjPjEEmjLb0EjEEvT0_T1_T2_iT3_T4_T5_ --------------------------
	.section	.text._ZN3cub18CUB_300001_SM_10006detail4scan16DeviceScanKernelINS2_10policy_hubIjjjmN4cuda3std3__44plusIvEEE10Policy1000EN6thrust24THRUST_300001_SM_1000_NS10device_ptrIjEESF_NS0_13ScanTileStateIjLb1EEES9_NS1_10InputValueIjPjEEmjLb0EjEEvT0_T1_T2_iT3_T4_T5_,"ax",@progbits
	.align	128
        .global         _ZN3cub18CUB_300001_SM_10006detail4scan16DeviceScanKernelINS2_10policy_hubIjjjmN4cuda3std3__44plusIvEEE10Policy1000EN6thrust24THRUST_300001_SM_1000_NS10device_ptrIjEESF_NS0_13ScanTileStateIjLb1EEES9_NS1_10InputValueIjPjEEmjLb0EjEEvT0_T1_T2_iT3_T4_T5_
        .type           _ZN3cub18CUB_300001_SM_10006detail4scan16DeviceScanKernelINS2_10policy_hubIjjjmN4cuda3std3__44plusIvEEE10Policy1000EN6thrust24THRUST_300001_SM_1000_NS10device_ptrIjEESF_NS0_13ScanTileStateIjLb1EEES9_NS1_10InputValueIjPjEEmjLb0EjEEvT0_T1_T2_iT3_T4_T5_,@function
        .size           _ZN3cub18CUB_300001_SM_10006detail4scan16DeviceScanKernelINS2_10policy_hubIjjjmN4cuda3std3__44plusIvEEE10Policy1000EN6thrust24THRUST_300001_SM_1000_NS10device_ptrIjEESF_NS0_13ScanTileStateIjLb1EEES9_NS1_10InputValueIjPjEEmjLb0EjEEvT0_T1_T2_iT3_T4_T5_,(.L_x_456 - _ZN3cub18CUB_300001_SM_10006detail4scan16DeviceScanKernelINS2_10policy_hubIjjjmN4cuda3std3__44plusIvEEE10Policy1000EN6thrust24THRUST_300001_SM_1000_NS10device_ptrIjEESF_NS0_13ScanTileStateIjLb1EEES9_NS1_10InputValueIjPjEEmjLb0EjEEvT0_T1_T2_iT3_T4_T5_)
        .other          _ZN3cub18CUB_300001_SM_10006detail4scan16DeviceScanKernelINS2_10policy_hubIjjjmN4cuda3std3__44plusIvEEE10Policy1000EN6thrust24THRUST_300001_SM_1000_NS10device_ptrIjEESF_NS0_13ScanTileStateIjLb1EEES9_NS1_10InputValueIjPjEEmjLb0EjEEvT0_T1_T2_iT3_T4_T5_,@"STO_CUDA_ENTRY STV_DEFAULT"
_ZN3cub18CUB_300001_SM_10006detail4scan16DeviceScanKernelINS2_10policy_hubIjjjmN4cuda3std3__44plusIvEEE10Policy1000EN6thrust24THRUST_300001_SM_1000_NS10device_ptrIjEESF_NS0_13ScanTileStateIjLb1EEES9_NS1_10InputValueIjPjEEmjLb0EjEEvT0_T1_T2_iT3_T4_T5_:
.text._ZN3cub18CUB_300001_SM_10006detail4scan16DeviceScanKernelINS2_10policy_hubIjjjmN4cuda3std3__44plusIvEEE10Policy1000EN6thrust24THRUST_300001_SM_1000_NS10device_ptrIjEESF_NS0_13ScanTileStateIjLb1EEES9_NS1_10InputValueIjPjEEmjLb0EjEEvT0_T1_T2_iT3_T4_T5_:
[----:B------:R-:W-:Y:S01]  /*0000*/  LDC R1, c[0x0][0x37c] ;  /* 0x0000df00ff017b82 */ /* 0x000fe20000000800 */
[----:B------:R-:W0:Y:S01]  /*0010*/  LDCU UR4, c[0x0][0x3a0] ;  /* 0x00007400ff0477ac */ /* 0x000e220008000800 */
[----:B------:R-:W1:Y:S06]  /*0020*/  LDCU.64 UR12, c[0x0][0x358] ;  /* 0x00006b00ff0c77ac */ /* 0x000e6c0008000a00 */
[----:B------:R-:W2:Y:S01]  /*0030*/  S2UR UR6, SR_CTAID.X ;  /* 0x00000000000679c3 */ /* 0x000ea20000002500 */
[----:B------:R-:W3:Y:S01]  /*0040*/  LDCU.64 UR8, c[0x0][0x3b0] ;  /* 0x00007600ff0877ac */ /* 0x000ee20008000a00 */
[----:B0-----:R-:W-:-:S06]  /*0050*/  UPRMT UR4, UR4, 0x7770, URZ ;  /* 0x0000777004047896 */ /* 0x001fcc00080000ff */
[----:B------:R-:W-:-:S05]  /*0060*/  ISETP.NE.AND P0, PT, RZ, UR4, PT ;  /* 0x00000004ff007c0c */ /* 0x000fca000bf05270 */
[----:B------:R-:W2:Y:S08]  /*0070*/  LDCU UR4, c[0x0][0x398] ;  /* 0x00007300ff0477ac */ /* 0x000eb00008000800 */
[----:B------:R-:W1:Y:S02]  /*0080*/  @P0 LDC.64 R2, c[0x0][0x3a8] ;  /* 0x0000ea00ff020b82 */ /* 0x000e640000000a00 */
[----:B-1----:R0:W5:Y:S01]  /*0090*/  @P0 LDG.E R39, desc[UR12][R2.64] ;  /* 0x0000000c02270981 */ /* 0x002162000c1e1900 */
[----:B--2---:R-:W-:-:S04]  /*00a0*/  UIADD3 UR6, UPT, UPT, UR6, UR4, URZ ;  /* 0x0000000406067290 */ /* 0x004fc8000fffe0ff */
[----:B------:R-:W-:-:S04]  /*00b0*/  UIMAD.WIDE UR10, UR6, 0x1ee0, URZ ;  /* 0x00001ee0060a78a5 */ /* 0x000fc8000f8e02ff */
[----:B---3--:R-:W-:-:S04]  /*00c0*/  UIADD3 UR7, UP0, UPT, -UR10, UR8, URZ ;  /* 0x000000080a077290 */ /* 0x008fc8000ff1e1ff */
[----:B------:R-:W-:Y:S02]  /*00d0*/  UIADD3.X UR4, UPT, UPT, ~UR11, UR9, URZ, UP0, !UPT ;  /* 0x000000090b047290 */ /* 0x000fe400087fe5ff */
[----:B------:R-:W-:-:S04]  /*00e0*/  UISETP.GE.U32.AND UP0, UPT, UR7, 0x1ee1, UPT ;  /* 0x00001ee10700788c */ /* 0x000fc8000bf06070 */
[----:B------:R-:W-:Y:S01]  /*00f0*/  UISETP.GE.U32.AND.EX UP0, UPT, UR4, URZ, UPT, UP0 ;  /* 0x000000ff0400728c */ /* 0x000fe2000bf06100 */
[----:B------:R-:W1:Y:S08]  /*0100*/  @!P0 LDC R39, c[0x0][0x3a8] ;  /* 0x0000ea00ff278b82 */ /* 0x000e700000000800 */
[----:B0-----:R-:W-:Y:S05]  /*0110*/  BRA.U !UP0, `(.L_x_235) ;  /* 0x0000001908f47547 */ /* 0x001fea000b800000 */
[----:B------:R-:W0:Y:S01]  /*0120*/  S2R R35, SR_TID.X ;  /* 0x0000000000237919 */ /* 0x000e220000002100 */
[----:B------:R-:W2:Y:S01]  /*0130*/  LDCU.64 UR4, c[0x0][0x380] ;  /* 0x00007000ff0477ac */ /* 0x000ea20008000a00 */
[C---:B0-----:R-:W-:Y:S02]  /*0140*/  LOP3.LUT R0, R35.reuse, 0x1f, RZ, 0xc0, !PT ;  /* 0x0000001f23007812 */ /* 0x041fe400078ec0ff */
[----:B------:R-:W-:-:S05]  /*0150*/  LOP3.LUT R3, R35, 0x3e0, RZ, 0xc0, !PT ;  /* 0x000003e023037812 */ /* 0x000fca00078ec0ff */
[----:B------:R-:W-:-:S05]  /*0160*/  IMAD R0, R3, 0x13, R0 ;  /* 0x0000001303007824 */ /* 0x000fca00078e0200 */
[----:B------:R-:W-:-:S05]  /*0170*/  IADD3 R0, P0, PT, R0, UR10, RZ ;  /* 0x0000000a00007c10 */ /* 0x000fca000ff1e0ff */
[----:B------:R-:W-:Y:S02]  /*0180*/  IMAD.X R3, RZ, RZ, UR11, P0 ;  /* 0x0000000bff037e24 */ /* 0x000fe400080e06ff */
[----:B------:R-:W-:-:S03]  /*0190*/  IMAD.SHL.U32 R31, R0, 0x4, RZ ;  /* 0x00000004001f7824 */ /* 0x000fc600078e00ff */
[----:B------:R-:W-:Y:S02]  /*01a0*/  SHF.L.U64.HI R30, R0, 0x2, R3 ;  /* 0x00000002001e7819 */ /* 0x000fe40000010203 */
[----:B--2---:R-:W-:-:S04]  /*01b0*/  IADD3 R2, P0, PT, R31, UR4, RZ ;  /* 0x000000041f027c10 */ /* 0x004fc8000ff1e0ff */
[----:B------:R-:W-:-:S05]  /*01c0*/  IADD3.X R3, PT, PT, R30, UR5, RZ, P0, !PT ;  /* 0x000000051e037c10 */ /* 0x000fca00087fe4ff */
[----:B------:R-:W2:Y:S04]  /*01d0*/  LDG.E R5, desc[UR12][R2.64] ;  /* 0x0000000c02057981 */ /* 0x000ea8000c1e1900 */
        /* <DEDUP_REMOVED lines=17> */
[----:B------:R-:W4:Y:S01]  /*02f0*/  LDG.E R8, desc[UR12][R2.64+0x900] ;  /* 0x0009000c02087981 */ /* 0x000f22000c1e1900 */
[----:B------:R-:W0:Y:S01]  /*0300*/  S2UR UR5, SR_CgaCtaId ;  /* 0x00000000000579c3 */ /* 0x000e220000008800 */
[----:B------:R-:W-:Y:S01]  /*0310*/  SHF.R.U32.HI R36, RZ, 0x5, R35 ;  /* 0x00000005ff247819 */ /* 0x000fe20000011623 */
[----:B------:R-:W-:Y:S01]  /*0320*/  UMOV UR4, 0x400 ;  /* 0x0000040000047882 */ /* 0x000fe20000000000 */
[----:B------:R-:W1:Y:S01]  /*0330*/  S2R R37, SR_LANEID ;  /* 0x0000000000257919 */ /* 0x000e620000000000 */
[----:B------:R-:W-:Y:S01]  /*0340*/  UISETP.NE.AND UP0, UPT, UR6, URZ, UPT ;  /* 0x000000ff0600728c */ /* 0x000fe2000bf05270 */
[----:B------:R-:W-:Y:S01]  /*0350*/  BSSY.RECONVERGENT B0, `(.L_x_236) ;  /* 0x0000148000007945 */ /* 0x000fe20003800200 */
[----:B0-----:R-:W-:Y:S01]  /*0360*/  ULEA UR4, UR5, UR4, 0x18 ;  /* 0x0000000405047291 */ /* 0x001fe2000f8ec0ff */
[----:B-1----:R-:W-:-:S05]  /*0370*/  IMAD R34, R36, 0x260, R37 ;  /* 0x0000026024227824 */ /* 0x002fca00078e0225 */
[----:B------:R-:W-:-:S05]  /*0380*/  LEA R34, R34, UR4, 0x2 ;  /* 0x0000000422227c11 */ /* 0x000fca000f8e10ff */
[----:B------:R-:W-:Y:S01]  /*0390*/  IMAD R33, R37, 0x48, R34 ;  /* 0x0000004825217824 */ /* 0x000fe200078e0222 */
[----:B--2---:R0:W-:Y:S04]  /*03a0*/  STS [R34], R5 ;  /* 0x0000000522007388 */ /* 0x0041e80000000800 */
[----:B---3--:R0:W-:Y:S04]  /*03b0*/  STS [R34+0x80], R7 ;  /* 0x0000800722007388 */ /* 0x0081e80000000800 */
[----:B----4-:R0:W-:Y:S04]  /*03c0*/  STS [R34+0x100], R9 ;  /* 0x0001000922007388 */ /* 0x0101e80000000800 */
[----:B------:R0:W-:Y:S04]  /*03d0*/  STS [R34+0x180], R11 ;  /* 0x0001800b22007388 */ /* 0x0001e80000000800 */
        /* <DEDUP_REMOVED lines=14> */
[----:B------:R0:W-:Y:S01]  /*04c0*/  STS [R34+0x900], R8 ;  /* 0x0009000822007388 */ /* 0x0001e20000000800 */
[----:B------:R-:W-:-:S03]  /*04d0*/  NOP ;  /* 0x0000000000007918 */ /* 0x000fc60000000000 */
[----:B------:R0:W1:Y:S04]  /*04e0*/  LDS R32, [R33] ;  /* 0x0000000021207984 */ /* 0x0000680000000800 */
[----:B------:R0:W2:Y:S04]  /*04f0*/  LDS R29, [R33+0x4] ;  /* 0x00000400211d7984 */ /* 0x0000a80000000800 */
[----:B------:R0:W3:Y:S04]  /*0500*/  LDS R28, [R33+0x8] ;  /* 0x00000800211c7984 */ /* 0x0000e80000000800 */
[----:B------:R0:W4:Y:S04]  /*0510*/  LDS R27, [R33+0xc] ;  /* 0x00000c00211b7984 */ /* 0x0001280000000800 */
[----:B------:R0:W0:Y:S04]  /*0520*/  LDS R26, [R33+0x10] ;  /* 0x00001000211a7984 */ /* 0x0000280000000800 */
        /* <DEDUP_REMOVED lines=13> */
[----:B------:R0:W0:Y:S01]  /*0600*/  LDS R9, [R33+0x48] ;  /* 0x0000480021097984 */ /* 0x0000220000000800 */
[----:B------:R-:W-:Y:S06]  /*0610*/  BAR.SYNC.DEFER_BLOCKING 0x0 ;  /* 0x0000000000007b1d */ /* 0x000fec0000010000 */
[----:B-1234-:R-:W-:Y:S05]  /*0620*/  BRA.U UP0, `(.L_x_237) ;  /* 0x0000000500247547 */ /* 0x01efea000b800000 */
[----:B0-----:R-:W-:Y:S02]  /*0630*/  IADD3 R8, PT, PT, R28, R29, R32 ;  /* 0x0000001d1c087210 */ /* 0x001fe40007ffe020 */
[C---:B------:R-:W-:Y:S02]  /*0640*/  ISETP.NE.AND P1, PT, R37.reuse, 0x1f, PT ;  /* 0x0000001f2500780c */ /* 0x040fe40003f25270 */
[----:B------:R-:W-:Y:S02]  /*0650*/  IADD3 R8, PT, PT, R26, R27, R8 ;  /* 0x0000001b1a087210 */ /* 0x000fe40007ffe008 */
[----:B------:R-:W-:Y:S02]  /*0660*/  ISETP.NE.AND P2, PT, R37, RZ, PT ;  /* 0x000000ff2500720c */ /* 0x000fe40003f45270 */
[----:B------:R-:W-:-:S04]  /*0670*/  IADD3 R8, PT, PT, R24, R25, R8 ;  /* 0x0000001918087210 */ /* 0x000fc80007ffe008 */
[----:B------:R-:W-:-:S03]  /*0680*/  IADD3 R8, PT, PT, R22, R23, R8 ;  /* 0x0000001716087210 */ /* 0x000fc60007ffe008 */
[----:B------:R-:W-:Y:S02]  /*0690*/  @!P1 LEA R42, R36, UR4, 0x2 ;  /* 0x00000004242a9c11 */ /* 0x000fe4000f8e10ff */
[----:B------:R-:W-:-:S04]  /*06a0*/  IADD3 R8, PT, PT, R20, R21, R8 ;  /* 0x0000001514087210 */ /* 0x000fc80007ffe008 */
[----:B------:R-:W-:-:S04]  /*06b0*/  IADD3 R8, PT, PT, R6, R7, R8 ;  /* 0x0000000706087210 */ /* 0x000fc80007ffe008 */
[----:B------:R-:W-:-:S04]  /*06c0*/  IADD3 R8, PT, PT, R4, R5, R8 ;  /* 0x0000000504087210 */ /* 0x000fc80007ffe008 */
[----:B------:R-:W-:-:S04]  /*06d0*/  IADD3 R8, PT, PT, R2, R3, R8 ;  /* 0x0000000302087210 */ /* 0x000fc80007ffe008 */
[----:B------:R-:W-:-:S05]  /*06e0*/  IADD3 R38, PT, PT, R9, R0, R8 ;  /* 0x0000000009267210 */ /* 0x000fca0007ffe008 */
[----:B------:R-:W0:Y:S02]  /*06f0*/  SHFL.UP P0, R9, R38, 0x1, RZ ;  /* 0x0420000026097989 */ /* 0x000e2400000000ff */
[----:B0-----:R-:W-:-:S05]  /*0700*/  @P0 IMAD.IADD R9, R38, 0x1, R9 ;  /* 0x0000000126090824 */ /* 0x001fca00078e0209 */
[----:B------:R-:W0:Y:S02]  /*0710*/  SHFL.UP P0, R12, R9, 0x2, RZ ;  /* 0x04400000090c7989 */ /* 0x000e2400000000ff */
[----:B0-----:R-:W-:-:S05]  /*0720*/  @P0 IMAD.IADD R12, R9, 0x1, R12 ;  /* 0x00000001090c0824 */ /* 0x001fca00078e020c */
[----:B------:R-:W0:Y:S02]  /*0730*/  SHFL.UP P0, R17, R12, 0x4, RZ ;  /* 0x048000000c117989 */ /* 0x000e2400000000ff */
[----:B0-----:R-:W-:-:S05]  /*0740*/  @P0 IMAD.IADD R17, R12, 0x1, R17 ;  /* 0x000000010c110824 */ /* 0x001fca00078e0211 */
[----:B------:R-:W0:Y:S02]  /*0750*/  SHFL.UP P0, R40, R17, 0x8, RZ ;  /* 0x0500000011287989 */ /* 0x000e2400000000ff */
[----:B0-----:R-:W-:-:S05]  /*0760*/  @P0 IMAD.IADD R40, R17, 0x1, R40 ;  /* 0x0000000111280824 */ /* 0x001fca00078e0228 */
[----:B------:R-:W0:Y:S02]  /*0770*/  SHFL.UP P0, R41, R40, 0x10, RZ ;  /* 0x0600000028297989 */ /* 0x000e2400000000ff */
[----:B0-----:R-:W-:Y:S01]  /*0780*/  @P0 IMAD.IADD R41, R40, 0x1, R41 ;  /* 0x0000000128290824 */ /* 0x001fe200078e0229 */
[----:B------:R-:W-:-:S03]  /*0790*/  ISETP.NE.AND P0, PT, R36, 0x2, PT ;  /* 0x000000022400780c */ /* 0x000fc60003f05270 */
[----:B------:R-:W-:Y:S01]  /*07a0*/  IMAD.IADD R38, R41, 0x1, -R38 ;  /* 0x0000000129267824 */ /* 0x000fe200078e0a26 */
[----:B------:R-:W-:Y:S01]  /*07b0*/  @!P1 STS [R42+0x10], R41 ;  /* 0x000010292a009388 */ /* 0x000fe20000000800 */
[----:B------:R-:W-:Y:S01]  /*07c0*/  BAR.SYNC.DEFER_BLOCKING 0x0 ;  /* 0x0000000000007b1d */ /* 0x000fe20000010000 */
[----:B------:R-:W-:Y:S02]  /*07d0*/  ISETP.NE.AND P1, PT, R36, 0xc, PT ;  /* 0x0000000c2400780c */ /* 0x000fe40003f25270 */
[----:B------:R-:W-:-:S03]  /*07e0*/  SEL R38, R38, RZ, P2 ;  /* 0x000000ff26267207 */ /* 0x000fc60001000000 */
[----:B------:R-:W0:Y:S04]  /*07f0*/  LDS.128 R8, [UR4+0x10] ;  /* 0x00001004ff087984 */ /* 0x000e280008000c00 */
[----:B------:R-:W1:Y:S04]  /*0800*/  LDS.128 R12, [UR4+0x20] ;  /* 0x00002004ff0c7984 */ /* 0x000e680008000c00 */
[----:B------:R-:W2:Y:S01]  /*0810*/  LDS.128 R16, [UR4+0x30] ;  /* 0x00003004ff107984 */ /* 0x000ea20008000c00 */
[----:B0-----:R-:W-:-:S04]  /*0820*/  IMAD.IADD R9, R8, 0x1, R9 ;  /* 0x0000000108097824 */ /* 0x001fc800078e0209 */
[----:B------:R-:W-:Y:S01]  /*0830*/  IMAD.IADD R10, R10, 0x1, R9 ;  /* 0x000000010a0a7824 */ /* 0x000fe200078e0209 */
[----:B------:R-:W-:Y:S02]  /*0840*/  SEL R8, R9, R8, !P0 ;  /* 0x0000000809087207 */ /* 0x000fe40004000000 */
[----:B------:R-:W-:Y:S01]  /*0850*/  ISETP.NE.AND P0, PT, R36, 0x3, PT ;  /* 0x000000032400780c */ /* 0x000fe20003f05270 */
[----:B------:R-:W-:-:S03]  /*0860*/  IMAD.IADD R11, R11, 0x1, R10 ;  /* 0x000000010b0b7824 */ /* 0x000fc600078e020a */
[----:B------:R-:W-:Y:S01]  /*0870*/  SEL R8, R10, R8, !P0 ;  /* 0x000000080a087207 */ /* 0x000fe20004000000 */
[----:B-1----:R-:W-:Y:S01]  /*0880*/  IMAD.IADD R12, R11, 0x1, R12 ;  /* 0x000000010b0c7824 */ /* 0x002fe200078e020c */
[----:B------:R-:W-:-:S03]  /*0890*/  ISETP.NE.AND P0, PT, R36, 0x4, PT ;  /* 0x000000042400780c */ /* 0x000fc60003f05270 */
[----:B------:R-:W-:Y:S01]  /*08a0*/  IMAD.IADD R13, R13, 0x1, R12 ;  /* 0x000000010d0d7824 */ /* 0x000fe200078e020c */
[----:B------:R-:W-:Y:S02]  /*08b0*/  SEL R8, R11, R8, !P0 ;  /* 0x000000080b087207 */ /* 0x000fe40004000000 */
[----:B------:R-:W-:Y:S01]  /*08c0*/  ISETP.NE.AND P0, PT, R36, 0x5, PT ;  /* 0x000000052400780c */ /* 0x000fe20003f05270 */
[----:B------:R-:W-:-:S03]  /*08d0*/  IMAD.IADD R14, R14, 0x1, R13 ;  /* 0x000000010e0e7824 */ /* 0x000fc600078e020d */
[----:B------:R-:W-:Y:S01]  /*08e0*/  SEL R8, R12, R8, !P0 ;  /* 0x000000080c087207 */ /* 0x000fe20004000000 */
[----:B------:R-:W-:Y:S01]  /*08f0*/  IMAD.IADD R15, R15, 0x1, R14 ;  /* 0x000000010f0f7824 */ /* 0x000fe200078e020e */
[----:B------:R-:W-:-:S03]  /*0900*/  ISETP.NE.AND P0, PT, R36, 0x6, PT ;  /* 0x000000062400780c */ /* 0x000fc60003f05270 */
[----:B--2---:R-:W-:Y:S01]  /*0910*/  IMAD.IADD R16, R15, 0x1, R16 ;  /* 0x000000010f107824 */ /* 0x004fe200078e0210 */
[----:B------:R-:W-:Y:S02]  /*0920*/  SEL R9, R13, R8, !P0 ;  /* 0x000000080d097207 */ /* 0x000fe40004000000 */
[----:B------:R-:W-:Y:S01]  /*0930*/  ISETP.NE.AND P0, PT, R36, 0x7, PT ;  /* 0x000000072400780c */ /* 0x000fe20003f05270 */
[----:B------:R-:W0:Y:S01]  /*0940*/  LDS R8, [UR4+0x40] ;  /* 0x00004004ff087984 */ /* 0x000e220008000800 */
[----:B------:R-:W-:Y:S02]  /*0950*/  IMAD.IADD R17, R17, 0x1, R16 ;  /* 0x0000000111117824 */ /* 0x000fe400078e0210 */
[----:B------:R-:W-:Y:S02]  /*0960*/  SEL R9, R14, R9, !P0 ;  /* 0x000000090e097207 */ /* 0x000fe40004000000 */
[----:B------:R-:W-:Y:S01]  /*0970*/  ISETP.NE.AND P0, PT, R36, 0x8, PT ;  /* 0x000000082400780c */ /* 0x000fe20003f05270 */
[----:B------:R-:W-:-:S03]  /*0980*/  IMAD.IADD R18, R18, 0x1, R17 ;  /* 0x0000000112127824 */ /* 0x000fc600078e0211 */
[----:B------:R-:W-:Y:S02]  /*0990*/  SEL R9, R15, R9, !P0 ;  /* 0x000000090f097207 */ /* 0x000fe40004000000 */
[----:B------:R-:W-:-:S04]  /*09a0*/  ISETP.NE.AND P0, PT, R36, 0x9, PT ;  /* 0x000000092400780c */ /* 0x000fc80003f05270 */
[----:B------:R-:W-:Y:S02]  /*09b0*/  SEL R9, R16, R9, !P0 ;  /* 0x0000000910097207 */ /* 0x000fe40004000000 */
[----:B------:R-:W-:-:S04]  /*09c0*/  ISETP.NE.AND P0, PT, R36, 0xa, PT ;  /* 0x0000000a2400780c */ /* 0x000fc80003f05270 */
[----:B------:R-:W-:Y:S02]  /*09d0*/  SEL R9, R17, R9, !P0 ;  /* 0x0000000911097207 */ /* 0x000fe40004000000 */
[----:B------:R-:W-:-:S04]  /*09e0*/  ISETP.NE.AND P0, PT, R36, 0xb, PT ;  /* 0x0000000b2400780c */ /* 0x000fc80003f05270 */
[----:B------:R-:W-:Y:S01]  /*09f0*/  SEL R9, R18, R9, !P0 ;  /* 0x0000000912097207 */ /* 0x000fe20004000000 */
[----:B------:R-:W-:Y:S01]  /*0a00*/  IMAD.IADD R18, R19, 0x1, R18 ;  /* 0x0000000113127824 */ /* 0x000fe200078e0212 */
[----:B------:R-:W-:-:S04]  /*0a10*/  ISETP.GE.U32.AND P0, PT, R35, 0x20, PT ;  /* 0x000000202300780c */ /* 0x000fc80003f06070 */
[C---:B------:R-:W-:Y:S02]  /*0a20*/  SEL R9, R18.reuse, R9, !P1 ;  /* 0x0000000912097207 */ /* 0x040fe40004800000 */
[----:B------:R-:W-:Y:S02]  /*0a30*/  ISETP.NE.AND P1, PT, R35, RZ, PT ;  /* 0x000000ff2300720c */ /* 0x000fe40003f25270 */
[----:B------:R-:W-:Y:S02]  /*0a40*/  SEL R10, R9, RZ, P0 ;  /* 0x000000ff090a7207 */ /* 0x000fe40000000000 */
[--C-:B0----5:R-:W-:Y:S02]  /*0a50*/  IADD3 R9, PT, PT, R18, R8, R39.reuse ;  /* 0x0000000812097210 */ /* 0x121fe40007ffe027 */
[----:B------:R-:W-:-:S07]  /*0a60*/  IADD3 R38, PT, PT, R10, R38, R39 ;  /* 0x000000260a267210 */ /* 0x000fce0007ffe027 */
[----:B------:R-:W-:Y:S05]  /*0a70*/  @P1 BRA `(.L_x_238) ;  /* 0x0000000c00541947 */ /* 0x000fea0003800000 */
[----:B------:R-:W0:Y:S01]  /*0a80*/  LDC.64 R10, c[0x0][0x390] ;  /* 0x0000e400ff0a7b82 */ /* 0x000e220000000a00 */
[----:B------:R-:W-:-:S05]  /*0a90*/  IMAD.MOV.U32 R8, RZ, RZ, 0x65 ;  /* 0x00000065ff087424 */ /* 0x000fca00078e00ff */
[----:B0-----:R0:W-:Y:S01]  /*0aa0*/  ST.E.64.STRONG.GPU desc[UR12][R10.64+0x100], R8 ;  /* 0x000100080a007985 */ /* 0x0011e2000c10fb0c */
[----:B------:R-:W-:Y:S05]  /*0ab0*/  BRA `(.L_x_238) ;  /* 0x0000000c00447947 */ /* 0x000fea0003800000 */
.L_x_237:
        /* <DEDUP_REMOVED lines=20> */
[----:B-----5:R-:W0:Y:S02]  /*0c00*/  SHFL.UP P0, R39, R40, 0x10, RZ ;  /* 0x0600000028277989 */ /* 0x020e2400000000ff */
[----:B0-----:R-:W-:Y:S01]  /*0c10*/  @P0 IMAD.IADD R39, R40, 0x1, R39 ;  /* 0x0000000128270824 */ /* 0x001fe200078e0227 */
[----:B------:R-:W-:-:S04]  /*0c20*/  ISETP.NE.AND P0, PT, R36, 0x2, PT ;  /* 0x000000022400780c */ /* 0x000fc80003f05270 */
[----:B------:R-:W-:Y:S01]  /*0c30*/  @!P1 STS [R42+0x10], R39 ;  /* 0x000010272a009388 */ /* 0x000fe20000000800 */
[----:B------:R-:W-:Y:S01]  /*0c40*/  BAR.SYNC.DEFER_BLOCKING 0x0 ;  /* 0x0000000000007b1d */ /* 0x000fe20000010000 */
[----:B------:R-:W-:-:S05]  /*0c50*/  ISETP.NE.AND P1, PT, R36, 0xc, PT ;  /* 0x0000000c2400780c */ /* 0x000fca0003f25270 */
[----:B------:R-:W0:Y:S04]  /*0c60*/  LDS.128 R8, [UR4+0x10] ;  /* 0x00001004ff087984 */ /* 0x000e280008000c00 */
[----:B------:R-:W1:Y:S04]  /*0c70*/  LDS.128 R12, [UR4+0x20] ;  /* 0x00002004ff0c7984 */ /* 0x000e680008000c00 */
[----:B------:R-:W2:Y:S01]  /*0c80*/  LDS.128 R16, [UR4+0x30] ;  /* 0x00003004ff107984 */ /* 0x000ea20008000c00 */
[----:B0-----:R-:W-:-:S04]  /*0c90*/  IMAD.IADD R9, R8, 0x1, R9 ;  /* 0x0000000108097824 */ /* 0x001fc800078e0209 */
[----:B------:R-:W-:Y:S01]  /*0ca0*/  IMAD.IADD R10, R10, 0x1, R9 ;  /* 0x000000010a0a7824 */ /* 0x000fe200078e0209 */
[----:B------:R-:W-:Y:S02]  /*0cb0*/  SEL R8, R9, R8, !P0 ;  /* 0x0000000809087207 */ /* 0x000fe40004000000 */
[----:B------:R-:W-:Y:S01]  /*0cc0*/  ISETP.NE.AND P0, PT, R36, 0x3, PT ;  /* 0x000000032400780c */ /* 0x000fe20003f05270 */
[----:B------:R-:W-:Y:S01]  /*0cd0*/  IMAD.IADD R11, R11, 0x1, R10 ;  /* 0x000000010b0b7824 */ /* 0x000fe200078e020a */
[----:B------:R-:W0:Y:S02]  /*0ce0*/  LDS R9, [UR4+0x40] ;  /* 0x00004004ff097984 */ /* 0x000e240008000800 */
        /* <DEDUP_REMOVED lines=13> */
[----:B------:R-:W-:-:S03]  /*0dc0*/  IMAD.IADD R17, R17, 0x1, R16 ;  /* 0x0000000111117824 */ /* 0x000fc600078e0210 */
[----:B------:R-:W-:Y:S01]  /*0dd0*/  SEL R8, R14, R8, !P0 ;  /* 0x000000080e087207 */ /* 0x000fe20004000000 */
[----:B------:R-:W-:Y:S01]  /*0de0*/  IMAD.IADD R18, R18, 0x1, R17 ;  /* 0x0000000112127824 */ /* 0x000fe200078e0211 */
[----:B------:R-:W-:-:S03]  /*0df0*/  ISETP.NE.AND P0, PT, R36, 0x8, PT ;  /* 0x000000082400780c */ /* 0x000fc60003f05270 */
[----:B------:R-:W-:Y:S01]  /*0e00*/  IMAD.IADD R19, R19, 0x1, R18 ;  /* 0x0000000113137824 */ /* 0x000fe200078e0212 */
[----:B------:R-:W-:Y:S02]  /*0e10*/  SEL R8, R15, R8, !P0 ;  /* 0x000000080f087207 */ /* 0x000fe40004000000 */
[----:B------:R-:W-:-:S04]  /*0e20*/  ISETP.NE.AND P0, PT, R36, 0x9, PT ;  /* 0x000000092400780c */ /* 0x000fc80003f05270 */
[----:B------:R-:W-:Y:S02]  /*0e30*/  SEL R8, R16, R8, !P0 ;  /* 0x0000000810087207 */ /* 0x000fe40004000000 */
[----:B------:R-:W-:Y:S01]  /*0e40*/  ISETP.NE.AND P0, PT, R36, 0xa, PT ;  /* 0x0000000a2400780c */ /* 0x000fe20003f05270 */
[----:B0-----:R-:W-:-:S03]  /*0e50*/  IMAD.IADD R9, R19, 0x1, R9 ;  /* 0x0000000113097824 */ /* 0x001fc600078e0209 */
[----:B------:R-:W-:Y:S01]  /*0e60*/  SEL R8, R17, R8, !P0 ;  /* 0x0000000811087207 */ /* 0x000fe20004000000 */
[----:B------:R-:W-:Y:S01]  /*0e70*/  IMAD.IADD R17, R39, 0x1, -R38 ;  /* 0x0000000127117824 */ /* 0x000fe200078e0a26 */
[----:B------:R-:W-:-:S04]  /*0e80*/  ISETP.NE.AND P0, PT, R36, 0xb, PT ;  /* 0x0000000b2400780c */ /* 0x000fc80003f05270 */
[----:B------:R-:W-:Y:S02]  /*0e90*/  SEL R8, R18, R8, !P0 ;  /* 0x0000000812087207 */ /* 0x000fe40004000000 */
[----:B------:R-:W-:Y:S02]  /*0ea0*/  ISETP.GT.U32.AND P0, PT, R35, 0x1f, PT ;  /* 0x0000001f2300780c */ /* 0x000fe40003f04070 */
[----:B------:R-:W-:Y:S02]  /*0eb0*/  SEL R11, R17, RZ, P2 ;  /* 0x000000ff110b7207 */ /* 0x000fe40001000000 */
[----:B------:R-:W-:Y:S02]  /*0ec0*/  SEL R8, R19, R8, !P1 ;  /* 0x0000000813087207 */ /* 0x000fe40004800000 */
[----:B------:R-:W-:-:S03]  /*0ed0*/  ISETP.GE.U32.AND P1, PT, R35, 0x20, PT ;  /* 0x000000202300780c */ /* 0x000fc60003f26070 */
[----:B------:R-:W-:-:S05]  /*0ee0*/  IMAD.IADD R38, R8, 0x1, R11 ;  /* 0x0000000108267824 */ /* 0x000fca00078e020b */
[----:B------:R-:W-:Y:S01]  /*0ef0*/  SEL R17, R17, R38, !P1 ;  /* 0x0000002611117207 */ /* 0x000fe20004800000 */
[----:B------:R-:W-:Y:S06]  /*0f00*/  @P0 BRA `(.L_x_239) ;  /* 0x00000008000c0947 */ /* 0x000fec0003800000 */
[----:B------:R-:W0:Y:S01]  /*0f10*/  LDC.64 R14, c[0x0][0x390] ;  /* 0x0000e400ff0e7b82 */ /* 0x000e220000000a00 */
[----:B------:R-:W-:Y:S01]  /*0f20*/  ISETP.NE.AND P1, PT, R35, RZ, PT ;  /* 0x000000ff2300720c */ /* 0x000fe20003f25270 */
[----:B------:R-:W-:Y:S01]  /*0f30*/  IMAD.U32 R45, RZ, RZ, UR6 ;  /* 0x00000006ff2d7e24 */ /* 0x000fe2000f8e00ff */
[----:B------:R-:W-:-:S05]  /*0f40*/  LOP3.LUT R18, RZ, R35, RZ, 0x33, !PT ;  /* 0x00000023ff127212 */ /* 0x000fca00078e33ff */
[----:B------:R-:W-:-:S06]  /*0f50*/  VIADD R18, R18, UR6 ;  /* 0x0000000612127c36 */ /* 0x000fcc0008000000 */
[----:B------:R-:W-:Y:S01]  /*0f60*/  @!P1 IMAD.MOV.U32 R8, RZ, RZ, 0x64 ;  /* 0x00000064ff089424 */ /* 0x000fe200078e00ff */
[----:B------:R1:W-:Y:S01]  /*0f70*/  @!P1 STS [UR4+0xc], R9 ;  /* 0x00000c09ff009988 */ /* 0x0003e20008000804 */
[----:B0-----:R-:W-:-:S04]  /*0f80*/  IMAD.WIDE R44, R45, 0x8, R14 ;  /* 0x000000082d2c7825 */ /* 0x001fc800078e020e */
[----:B------:R-:W-:Y:S01]  /*0f90*/  IMAD.WIDE R14, R18, 0x8, R14 ;  /* 0x00000008120e7825 */ /* 0x000fe200078e020e */
[----:B------:R1:W-:Y:S01]  /*0fa0*/  @!P1 ST.E.64.STRONG.GPU desc[UR12][R44.64+0x100], R8 ;  /* 0x000100082c009985 */ /* 0x0003e2000c10fb0c */
[----:B------:R-:W-:Y:S05]  /*0fb0*/  NANOSLEEP 0x226 ;  /* 0x000002260000795d */ /* 0x000fea0003800000 */
[----:B------:R-:W2:Y:S01]  /*0fc0*/  LD.E.64.STRONG.GPU R12, desc[UR12][R14.64+0x100] ;  /* 0x0001000c0e0c7980 */ /* 0x000ea2000c10fb00 */
[----:B------:R-:W-:Y:S01]  /*0fd0*/  UMOV UR5, 0xffffffff ;  /* 0xffffffff00057882 */ /* 0x000fe20000000000 */
[----:B--2---:R-:W-:Y:S02]  /*0fe0*/  ISETP.NE.AND P0, PT, R12, 0x63, PT ;  /* 0x000000630c00780c */ /* 0x004fe40003f05270 */
[----:B-1----:R-:W-:Y:S11]  /*0ff0*/  BRA.DIV UR5, `(.L_x_240) ;  /* 0x0000002e05bc7947 */ /* 0x002ff6000b800000 */
[----:B------:R-:W-:-:S13]  /*1000*/  VOTE.ANY P0, !P0 ;  /* 0x0000000000ff7806 */ /* 0x000fda0004000100 */
.L_x_269:
[----:B------:R-:W-:Y:S05]  /*1010*/  @!P0 BRA `(.L_x_241) ;  /* 0x0000000000248947 */ /* 0x000fea0003800000 */
[----:B------:R-:W-:-:S07]  /*1020*/  IMAD.MOV.U32 R8, RZ, RZ, 0x1de ;  /* 0x000001deff087424 */ /* 0x000fce00078e00ff */
.L_x_243:
[----:B------:R-:W-:Y:S05]  /*1030*/  NANOSLEEP R8 ;  /* 0x000000080000735d */ /* 0x000fea0003800000 */
[----:B------:R-:W2:Y:S01]  /*1040*/  LD.E.64.STRONG.GPU R12, desc[UR12][R14.64+0x100] ;  /* 0x0001000c0e0c7980 */ /* 0x000ea2000c10fb00 */
[----:B------:R-:W-:Y:S01]  /*1050*/  UMOV UR5, 0xffffffff ;  /* 0xffffffff00057882 */ /* 0x000fe20000000000 */
[----:B------:R-:W-:Y:S02]  /*1060*/  SHF.R.U32.HI R8, RZ, 0x1, R8 ;  /* 0x00000001ff087819 */ /* 0x000fe40000011608 */
[----:B--2---:R-:W-:Y:S01]  /*1070*/  ISETP.NE.AND P0, PT, R12, 0x63, PT ;  /* 0x000000630c00780c */ /* 0x004fe20003f05270 */
[----:B------:R-:W-:-:S12]  /*1080*/  BRA.DIV UR5, `(.L_x_242) ;  /* 0x0000002e05b87947 */ /* 0x000fd8000b800000 */
[----:B------:R-:W-:-:S13]  /*1090*/  VOTE.ANY P0, !P0 ;  /* 0x0000000000ff7806 */ /* 0x000fda0004000100 */
.L_x_272:
[----:B------:R-:W-:Y:S05]  /*10a0*/  @P0 BRA `(.L_x_243) ;  /* 0xfffffffc00e00947 */ /* 0x000fea000383ffff */
.L_x_241:
[----:B------:R-:W-:Y:S01]  /*10b0*/  UMOV UR5, 0xffffffff ;  /* 0xffffffff00057882 */ /* 0x000fe20000000000 */
[----:B------:R-:W-:Y:S02]  /*10c0*/  ISETP.NE.AND P0, PT, R12, 0x65, PT ;  /* 0x000000650c00780c */ /* 0x000fe40003f05270 */
[----:B------:R-:W-:Y:S11]  /*10d0*/  BRA.DIV UR5, `(.L_x_244) ;  /* 0x0000002e05c47947 */ /* 0x000ff6000b800000 */
[----:B------:R-:W0:Y:S01]  /*10e0*/  S2R R8, SR_GEMASK ;  /* 0x0000000000087919 */ /* 0x000e220000003c00 */
[----:B------:R-:W-:Y:S01]  /*10f0*/  VOTE.ANY R10, PT, !P0 ;  /* 0x00000000000a7806 */ /* 0x000fe200040e0100 */
[C---:B------:R-:W-:Y:S02]  /*1100*/  VIADD R38, R37.reuse, 0x2 ;  /* 0x0000000225267836 */ /* 0x040fe40000000000 */
[----:B------:R-:W-:Y:S01]  /*1110*/  VIADD R39, R37, 0x10 ;  /* 0x0000001025277836 */ /* 0x000fe20000000000 */
[----:B0-----:R-:W-:-:S05]  /*1120*/  LOP3.LUT R10, R10, 0x80000000, R8, 0xec, !PT ;  /* 0x800000000a0a7812 */ /* 0x001fca00078eec08 */
[----:B------:R-:W-:-:S05]  /*1130*/  VIADD R11, R10, 0xffffffff ;  /* 0xffffffff0a0b7836 */ /* 0x000fca0000000000 */
[----:B------:R-:W-:-:S04]  /*1140*/  LOP3.LUT R11, R10, R11, RZ, 0xc, !PT ;  /* 0x0000000b0a0b7212 */ /* 0x000fc800078e0cff */
[----:B------:R-:W0:Y:S02]  /*1150*/  POPC R15, R11 ;  /* 0x0000000b000f7309 */ /* 0x000e240000000000 */
[----:B0-----:R-:W0:Y:S01]  /*1160*/  SHFL.DOWN PT, R16, R13, 0x1, R15 ;  /* 0x082000000d107989 */ /* 0x001e2200000e000f */
[-C--:B------:R-:W-:Y:S02]  /*1170*/  ISETP.GE.AND P0, PT, R37, R15.reuse, PT ;  /* 0x0000000f2500720c */ /* 0x080fe40003f06270 */
[-C--:B------:R-:W-:Y:S02]  /*1180*/  ISETP.GT.AND P2, PT, R39, R15.reuse, PT ;  /* 0x0000000f2700720c */ /* 0x080fe40003f44270 */
[----:B0-----:R-:W-:Y:S02]  /*1190*/  SEL R16, R16, RZ, !P0 ;  /* 0x000000ff10107207 */ /* 0x001fe40004000000 */
[----:B------:R-:W-:-:S03]  /*11a0*/  ISETP.GT.AND P0, PT, R38, R15, PT ;  /* 0x0000000f2600720c */ /* 0x000fc60003f04270 */
[----:B------:R-:W-:-:S05]  /*11b0*/  IMAD.IADD R36, R16, 0x1, R13 ;  /* 0x0000000110247824 */ /* 0x000fca00078e020d */
[----:B------:R-:W0:Y:S02]  /*11c0*/  SHFL.DOWN PT, R16, R36, 0x2, R15 ;  /* 0x0840000024107989 */ /* 0x000e2400000e000f */
[----:B0-----:R-:W-:-:S05]  /*11d0*/  SEL R19, R16, RZ, !P0 ;  /* 0x000000ff10137207 */ /* 0x001fca0004000000 */
[----:B------:R-:W-:Y:S02]  /*11e0*/  IMAD.IADD R40, R36, 0x1, R19 ;  /* 0x0000000124287824 */ /* 0x000fe400078e0213 */
[C---:B------:R-:W-:Y:S02]  /*11f0*/  VIADD R19, R37.reuse, 0x4 ;  /* 0x0000000425137836 */ /* 0x040fe40000000000 */
[----:B------:R-:W-:Y:S01]  /*1200*/  VIADD R36, R37, 0x8 ;  /* 0x0000000825247836 */ /* 0x000fe20000000000 */
[----:B------:R-:W0:Y:S02]  /*1210*/  SHFL.DOWN PT, R16, R40, 0x4, R15 ;  /* 0x0880000028107989 */ /* 0x000e2400000e000f */
[----:B------:R-:W-:-:S04]  /*1220*/  ISETP.GT.AND P0, PT, R19, R15, PT ;  /* 0x0000000f1300720c */ /* 0x000fc80003f04270 */
[----:B0-----:R-:W-:Y:S02]  /*1230*/  SEL R11, R16, RZ, !P0 ;  /* 0x000000ff100b7207 */ /* 0x001fe40004000000 */
[----:B------:R-:W-:-:S03]  /*1240*/  ISETP.GT.AND P0, PT, R36, R15, PT ;  /* 0x0000000f2400720c */ /* 0x000fc60003f04270 */
[----:B------:R-:W-:Y:S02]  /*1250*/  IMAD.IADD R42, R40, 0x1, R11 ;  /* 0x00000001282a7824 */ /* 0x000fe400078e020b */
[----:B------:R-:W0:Y:S03]  /*1260*/  LDC.64 R10, c[0x0][0x390] ;  /* 0x0000e400ff0a7b82 */ /* 0x000e260000000a00 */
[----:B------:R-:W1:Y:S02]  /*1270*/  SHFL.DOWN PT, R16, R42, 0x8, R15 ;  /* 0x090000002a107989 */ /* 0x000e6400000e000f */
[----:B-1----:R-:W-:Y:S02]  /*1280*/  SEL R41, R16, RZ, !P0 ;  /* 0x000000ff10297207 */ /* 0x002fe40004000000 */
[----:B------:R-:W-:-:S03]  /*1290*/  ISETP.NE.AND P0, PT, R12, 0x65, PT ;  /* 0x000000650c00780c */ /* 0x000fc60003f05270 */
[----:B------:R-:W-:Y:S01]  /*12a0*/  IMAD.IADD R41, R42, 0x1, R41 ;  /* 0x000000012a297824 */ /* 0x000fe200078e0229 */
[----:B0-----:R-:W-:-:S04]  /*12b0*/  IADD3 R42, P3, PT, R10, 0x100, RZ ;  /* 0x000001000a2a7810 */ /* 0x001fc80007f7e0ff */
[----:B------:R-:W0:Y:S01]  /*12c0*/  SHFL.DOWN PT, R16, R41, 0x10, R15 ;  /* 0x0a00000029107989 */ /* 0x000e2200000e000f */
[----:B------:R-:W-:-:S04]  /*12d0*/  IMAD.X R43, RZ, RZ, R11, P3 ;  /* 0x000000ffff2b7224 */ /* 0x000fc800018e060b */
[----:B------:R-:W-:Y:S02]  /*12e0*/  VOTE.ALL P0, P0 ;  /* 0x0000000000ff7806 */ /* 0x000fe40000000000 */
[----:B0-----:R-:W-:-:S05]  /*12f0*/  SEL R16, R16, RZ, !P2 ;  /* 0x000000ff10107207 */ /* 0x001fca0005000000 */
[----:B------:R-:W-:-:S07]  /*1300*/  IMAD.IADD R40, R41, 0x1, R16 ;  /* 0x0000000129287824 */ /* 0x000fce00078e0210 */
.L_x_281:
[----:B------:R-:W-:Y:S05]  /*1310*/  @!P0 BRA `(.L_x_245) ;  /* 0x0000000000cc8947 */ /* 0x000fea0003800000 */
[----:B------:R-:W-:-:S07]  /*1320*/  IMAD.MOV.U32 R11, RZ, RZ, 0x1de ;  /* 0x000001deff0b7424 */ /* 0x000fce00078e00ff */
.L_x_251:
[----:B------:R-:W-:-:S05]  /*1330*/  IMAD.WIDE R14, R18, 0x8, R42 ;  /* 0x00000008120e7825 */ /* 0x000fca00078e022a */
[----:B------:R-:W2:Y:S01]  /*1340*/  LD.E.64.STRONG.GPU R12, desc[UR12][R14.64+-0x100] ;  /* 0xffff000c0e0c7980 */ /* 0x000ea2000c10fb00 */
[----:B------:R-:W-:Y:S05]  /*1350*/  YIELD ;  /* 0x0000000000007946 */ /* 0x000fea0003800000 */
[----:B------:R-:W-:Y:S01]  /*1360*/  UMOV UR5, 0xffffffff ;  /* 0xffffffff00057882 */ /* 0x000fe20000000000 */
[----:B------:R-:W-:Y:S02]  /*1370*/  SHF.R.U32.HI R11, RZ, 0x1, R11 ;  /* 0x00000001ff0b7819 */ /* 0x000fe4000001160b */
[----:B--2---:R-:W-:Y:S01]  /*1380*/  ISETP.NE.AND P0, PT, R12, 0x63, PT ;  /* 0x000000630c00780c */ /* 0x004fe20003f05270 */
[----:B------:R-:W-:-:S12]  /*1390*/  BRA.DIV UR5, `(.L_x_246) ;  /* 0x0000003205147947 */ /* 0x000fd8000b800000 */
[----:B------:R-:W-:-:S13]  /*13a0*/  VOTE.ANY P0, !P0 ;  /* 0x0000000000ff7806 */ /* 0x000fda0004000100 */
.L_x_284:
[----:B------:R-:W-:Y:S05]  /*13b0*/  @!P0 BRA `(.L_x_247) ;  /* 0x0000000000248947 */ /* 0x000fea0003800000 */
[----:B------:R-:W-:-:S07]  /*13c0*/  IMAD.MOV.U32 R16, RZ, RZ, R11 ;  /* 0x000000ffff107224 */ /* 0x000fce00078e000b */
.L_x_249:
[----:B------:R-:W-:Y:S05]  /*13d0*/  NANOSLEEP R16 ;  /* 0x000000100000735d */ /* 0x000fea0003800000 */
[----:B------:R-:W2:Y:S01]  /*13e0*/  LD.E.64.STRONG.GPU R12, desc[UR12][R14.64+-0x100] ;  /* 0xffff000c0e0c7980 */ /* 0x000ea2000c10fb00 */
[----:B------:R-:W-:Y:S01]  /*13f0*/  UMOV UR5, 0xffffffff ;  /* 0xffffffff00057882 */ /* 0x000fe20000000000 */
[----:B------:R-:W-:Y:S02]  /*1400*/  SHF.R.U32.HI R16, RZ, 0x1, R16 ;  /* 0x00000001ff107819 */ /* 0x000fe40000011610 */
[----:B--2---:R-:W-:Y:S01]  /*1410*/  ISETP.NE.AND P0, PT, R12, 0x63, PT ;  /* 0x000000630c00780c */ /* 0x004fe20003f05270 */
[----:B------:R-:W-:-:S12]  /*1420*/  BRA.DIV UR5, `(.L_x_248) ;  /* 0x0000003205107947 */ /* 0x000fd8000b800000 */
[----:B------:R-:W-:-:S13]  /*1430*/  VOTE.ANY P0, !P0 ;  /* 0x0000000000ff7806 */ /* 0x000fda0004000100 */
.L_x_287:
[----:B------:R-:W-:Y:S05]  /*1440*/  @P0 BRA `(.L_x_249) ;  /* 0xfffffffc00e00947 */ /* 0x000fea000383ffff */
.L_x_247:
[----:B------:R-:W-:Y:S01]  /*1450*/  UMOV UR5, 0xffffffff ;  /* 0xffffffff00057882 */ /* 0x000fe20000000000 */
[----:B------:R-:W-:Y:S02]  /*1460*/  ISETP.NE.AND P0, PT, R12, 0x65, PT ;  /* 0x000000650c00780c */ /* 0x000fe40003f05270 */
[----:B------:R-:W-:Y:S11]  /*1470*/  BRA.DIV UR5, `(.L_x_250) ;  /* 0x00000032051c7947 */ /* 0x000ff6000b800000 */
[----:B------:R-:W-:Y:S01]  /*1480*/  VOTE.ANY R10, PT, !P0 ;  /* 0x00000000000a7806 */ /* 0x000fe200040e0100 */
[----:B------:R-:W-:-:S03]  /*1490*/  VIADD R18, R18, 0xffffffe0 ;  /* 0xffffffe012127836 */ /* 0x000fc60000000000 */
[----:B------:R-:W-:-:S05]  /*14a0*/  LOP3.LUT R10, R10, 0x80000000, R8, 0xec, !PT ;  /* 0x800000000a0a7812 */ /* 0x000fca00078eec08 */
[----:B------:R-:W-:-:S05]  /*14b0*/  VIADD R15, R10, 0xffffffff ;  /* 0xffffffff0a0f7836 */ /* 0x000fca0000000000 */
[----:B------:R-:W-:-:S06]  /*14c0*/  LOP3.LUT R15, R10, R15, RZ, 0xc, !PT ;  /* 0x0000000f0a0f7212 */ /* 0x000fcc00078e0cff */
        /* <DEDUP_REMOVED lines=17> */
[----:B------:R-:W-:-:S03]  /*15e0*/  ISETP.NE.AND P0, PT, R12, 0x65, PT ;  /* 0x000000650c00780c */ /* 0x000fc60003f05270 */
[----:B------:R-:W-:-:S05]  /*15f0*/  IMAD.IADD R41, R13, 0x1, R16 ;  /* 0x000000010d297824 */ /* 0x000fca00078e0210 */
[----:B------:R-:W0:Y:S05]  /*1600*/  SHFL.DOWN PT, R16, R41, 0x10, R15 ;  /* 0x0a00000029107989 */ /* 0x000e2a00000e000f */
[----:B------:R-:W-:Y:S02]  /*1610*/  VOTE.ALL P0, P0 ;  /* 0x0000000000ff7806 */ /* 0x000fe40000000000 */
[----:B0-----:R-:W-:-:S04]  /*1620*/  SEL R16, R16, RZ, !P2 ;  /* 0x000000ff10107207 */ /* 0x001fc80005000000 */
[----:B------:R-:W-:-:S07]  /*1630*/  IADD3 R40, PT, PT, R41, R16, R40 ;  /* 0x0000001029287210 */ /* 0x000fce0007ffe028 */
.L_x_296:
[----:B------:R-:W-:Y:S05]  /*1640*/  @P0 BRA `(.L_x_251) ;  /* 0xfffffffc00380947 */ /* 0x000fea000383ffff */
.L_x_245:
[----:B------:R-:W-:Y:S01]  /*1650*/  ISETP.NE.AND P0, PT, R37, RZ, PT ;  /* 0x000000ff2500720c */ /* 0x000fe20003f05270 */
[----:B------:R-:W0:Y:S01]  /*1660*/  @!P1 S2R R11, SR_CgaCtaId ;  /* 0x00000000000b9919 */ /* 0x000e220000008800 */
[----:B------:R-:W-:Y:S01]  /*1670*/  @!P1 MOV R10, 0x400 ;  /* 0x00000400000a9802 */ /* 0x000fe20000000f00 */
[----:B------:R-:W-:Y:S02]  /*1680*/  @!P1 IMAD.IADD R9, R9, 0x1, R40 ;  /* 0x0000000109099824 */ /* 0x000fe400078e0228 */
[----:B------:R-:W-:Y:S02]  /*1690*/  @!P1 IMAD.MOV.U32 R8, RZ, RZ, 0x65 ;  /* 0x00000065ff089424 */ /* 0x000fe400078e00ff */
[----:B------:R-:W-:-:S03]  /*16a0*/  IMAD.MOV.U32 R38, RZ, RZ, R17 ;  /* 0x000000ffff267224 */ /* 0x000fc600078e0011 */
[----:B------:R1:W-:Y:S03]  /*16b0*/  @!P1 ST.E.64.STRONG.GPU desc[UR12][R44.64+0x100], R8 ;  /* 0x000100082c009985 */ /* 0x0003e6000c10fb0c */
[----:B------:R-:W-:Y:S01]  /*16c0*/  @!P0 MOV R12, 0x400 ;  /* 0x00000400000c8802 */ /* 0x000fe20000000f00 */
[----:B------:R-:W2:Y:S01]  /*16d0*/  @!P0 S2R R13, SR_CgaCtaId ;  /* 0x00000000000d8919 */ /* 0x000ea20000008800 */
[----:B------:R-:W-:Y:S01]  /*16e0*/  @!P0 IMAD.MOV.U32 R38, RZ, RZ, R40 ;  /* 0x000000ffff268224 */ /* 0x000fe200078e0028 */
[----:B0-----:R-:W-:-:S05]  /*16f0*/  @!P1 LEA R10, R11, R10, 0x18 ;  /* 0x0000000a0b0a9211 */ /* 0x001fca00078ec0ff */
[----:B------:R1:W-:Y:S04]  /*1700*/  @!P1 STS [R10+0x8], R9 ;  /* 0x000008090a009388 */ /* 0x0003e80000000800 */
[----:B------:R1:W-:Y:S01]  /*1710*/  @!P1 STS [R10+0x4], R40 ;  /* 0x000004280a009388 */ /* 0x0003e20000000800 */
[----:B--2---:R-:W-:-:S05]  /*1720*/  @!P0 LEA R13, R13, R12, 0x18 ;  /* 0x0000000c0d0d8211 */ /* 0x004fca00078ec0ff */
[----:B------:R1:W-:Y:S02]  /*1730*/  @!P0 STS [R13+0x54], R40 ;  /* 0x000054280d008388 */ /* 0x0003e40000000800 */
.L_x_239:
[----:B------:R-:W-:Y:S05]  /*1740*/  WARPSYNC.ALL ;  /* 0x0000000000007948 */ /* 0x000fea0003800000 */
[----:B------:R-:W0:Y:S08]  /*1750*/  S2UR UR7, SR_CgaCtaId ;  /* 0x00000000000779c3 */ /* 0x000e300000008800 */
[----:B------:R-:W-:Y:S01]  /*1760*/  BAR.SYNC.DEFER_BLOCKING 0x0 ;  /* 0x0000000000007b1d */ /* 0x000fe20000010000 */
[----:B------:R-:W-:-:S05]  /*1770*/  ISETP.NE.AND P0, PT, R35, RZ, PT ;  /* 0x000000ff2300720c */ /* 0x000fca0003f05270 */
[----:B------:R-:W-:Y:S02]  /*1780*/  UMOV UR5, 0x400 ;  /* 0x0000040000057882 */ /* 0x000fe40000000000 */
[----:B0-----:R-:W-:-:S09]  /*1790*/  ULEA UR5, UR7, UR5, 0x18 ;  /* 0x0000000507057291 */ /* 0x001fd2000f8ec0ff */
[----:B-1----:R-:W0:Y:S02]  /*17a0*/  LDS R8, [UR5+0x54] ;  /* 0x00005405ff087984 */ /* 0x002e240008000800 */
[----:B0-----:R-:W-:-:S05]  /*17b0*/  SEL R9, R8, RZ, P0 ;  /* 0x000000ff08097207 */ /* 0x001fca0000000000 */
[----:B------:R-:W-:-:S07]  /*17c0*/  IMAD.IADD R38, R9, 0x1, R38 ;  /* 0x0000000109267824 */ /* 0x000fce00078e0226 */
.L_x_238:
[----:B------:R-:W-:Y:S05]  /*17d0*/  BSYNC.RECONVERGENT B0 ;  /* 0x0000000000007941 */ /* 0x000fea0003800200 */
.L_x_236:
[----:B------:R-:W-:Y:S01]  /*17e0*/  IMAD.IADD R32, R32, 0x1, R38 ;  /* 0x0000000120207824 */ /* 0x000fe200078e0226 */
[----:B------:R-:W-:Y:S03]  /*17f0*/  BAR.SYNC.DEFER_BLOCKING 0x0 ;  /* 0x0000000000007b1d */ /* 0x000fe60000010000 */
[----:B------:R-:W-:-:S03]  /*1800*/  IMAD.IADD R29, R29, 0x1, R32 ;  /* 0x000000011d1d7824 */ /* 0x000fc600078e0220 */
[----:B------:R-:W1:Y:S01]  /*1810*/  LDCU.64 UR8, c[0x0][0x388] ;  /* 0x00007100ff0877ac */ /* 0x000e620008000a00 */
[----:B------:R-:W-:-:S04]  /*1820*/  IMAD.IADD R28, R28, 0x1, R29 ;  /* 0x000000011c1c7824 */ /* 0x000fc800078e021d */
[----:B------:R-:W-:-:S04]  /*1830*/  IMAD.IADD R27, R27, 0x1, R28 ;  /* 0x000000011b1b7824 */ /* 0x000fc800078e021c */
[----:B------:R-:W-:-:S04]  /*1840*/  IMAD.IADD R26, R26, 0x1, R27 ;  /* 0x000000011a1a7824 */ /* 0x000fc800078e021b */
[----:B------:R-:W-:-:S04]  /*1850*/  IMAD.IADD R25, R25, 0x1, R26 ;  /* 0x0000000119197824 */ /* 0x000fc800078e021a */
[----:B------:R-:W-:Y:S01]  /*1860*/  IMAD.IADD R24, R24, 0x1, R25 ;  /* 0x0000000118187824 */ /* 0x000fe200078e0219 */
[----:B------:R-:W-:Y:S03]  /*1870*/  STS [R33], R38 ;  /* 0x0000002621007388 */ /* 0x000fe60000000800 */
[----:B------:R-:W-:Y:S01]  /*1880*/  IMAD.IADD R23, R23, 0x1, R24 ;  /* 0x0000000117177824 */ /* 0x000fe200078e0218 */
[----:B------:R-:W-:Y:S03]  /*1890*/  STS [R33+0x4], R32 ;  /* 0x0000042021007388 */ /* 0x000fe60000000800 */
        /* <DEDUP_REMOVED lines=19> */
[----:B------:R-:W-:Y:S04]  /*19d0*/  STS [R33+0x2c], R20 ;  /* 0x00002c1421007388 */ /* 0x000fe80000000800 */
[----:B------:R-:W-:Y:S04]  /*19e0*/  STS [R33+0x30], R7 ;  /* 0x0000300721007388 */ /* 0x000fe80000000800 */
[----:B------:R-:W-:Y:S04]  /*19f0*/  STS [R33+0x34], R6 ;  /* 0x0000340621007388 */ /* 0x000fe80000000800 */
[----:B------:R-:W-:Y:S04]  /*1a00*/  STS [R33+0x38], R5 ;  /* 0x0000380521007388 */ /* 0x000fe80000000800 */
[----:B------:R-:W-:Y:S04]  /*1a10*/  STS [R33+0x3c], R4 ;  /* 0x00003c0421007388 */ /* 0x000fe80000000800 */
[----:B------:R-:W-:Y:S04]  /*1a20*/  STS [R33+0x40], R3 ;  /* 0x0000400321007388 */ /* 0x000fe80000000800 */
[----:B------:R1:W-:Y:S04]  /*1a30*/  STS [R33+0x44], R2 ;  /* 0x0000440221007388 */ /* 0x0003e80000000800 */
[----:B------:R-:W-:Y:S01]  /*1a40*/  STS [R33+0x48], R0 ;  /* 0x0000480021007388 */ /* 0x000fe20000000800 */
[----:B------:R-:W-:-:S03]  /*1a50*/  NOP ;  /* 0x0000000000007918 */ /* 0x000fc60000000000 */
[----:B0-----:R-:W0:Y:S01]  /*1a60*/  LDS R9, [R34] ;  /* 0x0000000022097984 */ /* 0x001e220000000800 */
[----:B-1----:R-:W-:-:S03]  /*1a70*/  IADD3 R2, P0, PT, R31, UR8, RZ ;  /* 0x000000081f027c10 */ /* 0x002fc6000ff1e0ff */
[----:B------:R-:W1:Y:S01]  /*1a80*/  LDS R7, [R34+0x80] ;  /* 0x0000800022077984 */ /* 0x000e620000000800 */
[----:B------:R-:W-:-:S03]  /*1a90*/  IADD3.X R3, PT, PT, R30, UR9, RZ, P0, !PT ;  /* 0x000000091e037c10 */ /* 0x000fc600087fe4ff */
[----:B------:R-:W2:Y:S04]  /*1aa0*/  LDS R11, [R34+0x100] ;  /* 0x00010000220b7984 */ /* 0x000ea80000000800 */
[----:B------:R-:W3:Y:S04]  /*1ab0*/  LDS R13, [R34+0x180] ;  /* 0x00018000220d7984 */ /* 0x000ee80000000800 */
[----:B------:R-:W4:Y:S04]  /*1ac0*/  LDS R5, [R34+0x200] ;  /* 0x0002000022057984 */ /* 0x000f280000000800 */
[----:B------:R-:W5:Y:S04]  /*1ad0*/  LDS R15, [R34+0x280] ;  /* 0x00028000220f7984 */ /* 0x000f680000000800 */
        /* <DEDUP_REMOVED lines=13> */
[----:B0-----:R-:W-:Y:S04]  /*1bb0*/  STG.E desc[UR12][R2.64], R9 ;  /* 0x0000000902007986 */ /* 0x001fe8000c10190c */
[----:B-1----:R-:W-:Y:S04]  /*1bc0*/  STG.E desc[UR12][R2.64+0x80], R7 ;  /* 0x0000800702007986 */ /* 0x002fe8000c10190c */
[----:B--2---:R-:W-:Y:S04]  /*1bd0*/  STG.E desc[UR12][R2.64+0x100], R11 ;  /* 0x0001000b02007986 */ /* 0x004fe8000c10190c */
[----:B---3--:R-:W-:Y:S04]  /*1be0*/  STG.E desc[UR12][R2.64+0x180], R13 ;  /* 0x0001800d02007986 */ /* 0x008fe8000c10190c */
[----:B----4-:R-:W-:Y:S04]  /*1bf0*/  STG.E desc[UR12][R2.64+0x200], R5 ;  /* 0x0002000502007986 */ /* 0x010fe8000c10190c */
[----:B-----5:R-:W-:Y:S04]  /*1c00*/  STG.E desc[UR12][R2.64+0x280], R15 ;  /* 0x0002800f02007986 */ /* 0x020fe8000c10190c */
[----:B------:R-:W-:Y:S04]  /*1c10*/  STG.E desc[UR12][R2.64+0x300], R17 ;  /* 0x0003001102007986 */ /* 0x000fe8000c10190c */
        /* <DEDUP_REMOVED lines=11> */
[----:B------:R-:W-:Y:S01]  /*1cd0*/  STG.E desc[UR12][R2.64+0x900], R43 ;  /* 0x0009002b02007986 */ /* 0x000fe2000c10190c */
[----:B------:R-:W-:Y:S05]  /*1ce0*/  EXIT ;  /* 0x000000000000794d */ /* 0x000fea0003800000 */
.L_x_235:
[----:B------:R-:W-:-:S04]  /*1cf0*/  ISETP.NE.U32.AND P0, PT, RZ, UR7, PT ;  /* 0x00000007ff007c0c */ /* 0x000fc8000bf05070 */
[----:B------:R-:W-:-:S13]  /*1d00*/  ISETP.NE.AND.EX P0, PT, RZ, UR4, PT, P0 ;  /* 0x00000004ff007c0c */ /* 0x000fda000bf05300 */
[----:B------:R-:W-:Y:S05]  /*1d10*/  @!P0 EXIT ;  /* 0x000000000000894d */ /* 0x000fea0003800000 */
[----:B------:R-:W0:Y:S02]  /*1d20*/  LDCU.64 UR4, c[0x0][0x380] ;  /* 0x00007000ff0477ac */ /* 0x000e240008000a00 */
[----:B0-----:R-:W-:-:S06]  /*1d30*/  UIMAD.WIDE UR4, UR6, 0x7b80, UR4 ;  /* 0x00007b80060478a5 */ /* 0x001fcc000f8e0204 */
[----:B------:R-:W-:Y:S02]  /*1d40*/  IMAD.U32 R2, RZ, RZ, UR4 ;  /* 0x00000004ff027e24 */ /* 0x000fe4000f8e00ff */
[----:B------:R-:W-:-:S05]  /*1d50*/  IMAD.U32 R3, RZ, RZ, UR5 ;  /* 0x00000005ff037e24 */ /* 0x000fca000f8e00ff */
[----:B------:R0:W2:Y:S01]  /*1d60*/  LDG.E R0, desc[UR12][R2.64] ;  /* 0x0000000c02007981 */ /* 0x0000a2000c1e1900 */
[----:B------:R-:W3:Y:S02]  /*1d70*/  S2R R31, SR_TID.X ;  /* 0x00000000001f7919 */ /* 0x000ee40000002100 */
[C---:B---3--:R-:W-:Y:S02]  /*1d80*/  LOP3.LUT R30, R31.reuse, 0x1f, RZ, 0xc0, !PT ;  /* 0x0000001f1f1e7812 */ /* 0x048fe400078ec0ff */
[----:B------:R-:W-:-:S05]  /*1d90*/  LOP3.LUT R5, R31, 0x3e0, RZ, 0xc0, !PT ;  /* 0x000003e01f057812 */ /* 0x000fca00078ec0ff */
[----:B------:R-:W-:-:S04]  /*1da0*/  IMAD R30, R5, 0x13, R30 ;  /* 0x00000013051e7824 */ /* 0x000fc800078e021e */
[C---:B------:R-:W-:Y:S01]  /*1db0*/  VIADD R4, R30.reuse, 0x20 ;  /* 0x000000201e047836 */ /* 0x040fe20000000000 */
[C---:B------:R-:W-:Y:S01]  /*1dc0*/  ISETP.GE.U32.AND P1, PT, R30.reuse, UR7, PT ;  /* 0x000000071e007c0c */ /* 0x040fe2000bf26070 */
[C---:B------:R-:W-:Y:S01]  /*1dd0*/  VIADD R5, R30.reuse, 0x40 ;  /* 0x000000401e057836 */ /* 0x040fe20000000000 */
[C---:B0-----:R-:W-:Y:S01]  /*1de0*/  LEA R2, P0, R30.reuse, UR4, 0x2 ;  /* 0x000000041e027c11 */ /* 0x041fe2000f8010ff */
[----:B------:R-:W-:Y:S01]  /*1df0*/  VIADD R3, R30, 0x80 ;  /* 0x000000801e037836 */ /* 0x000fe20000000000 */
[----:B------:R-:W-:Y:S01]  /*1e00*/  ISETP.GE.U32.AND P2, PT, R4, UR7, PT ;  /* 0x0000000704007c0c */ /* 0x000fe2000bf46070 */
[C---:B------:R-:W-:Y:S01]  /*1e10*/  VIADD R4, R30.reuse, 0xa0 ;  /* 0x000000a01e047836 */ /* 0x040fe20000000000 */
[----:B------:R-:W-:Y:S01]  /*1e20*/  ISETP.GE.U32.AND P3, PT, R5, UR7, PT ;  /* 0x0000000705007c0c */ /* 0x000fe2000bf66070 */
[----:B------:R-:W-:Y:S01]  /*1e30*/  VIADD R5, R30, 0xc0 ;  /* 0x000000c01e057836 */ /* 0x000fe20000000000 */
[----:B------:R-:W-:Y:S01]  /*1e40*/  ISETP.GE.U32.AND P5, PT, R3, UR7, PT ;  /* 0x0000000703007c0c */ /* 0x000fe2000bfa6070 */
[----:B------:R-:W-:Y:S01]  /*1e50*/  IMAD.X R3, RZ, RZ, UR5, P0 ;  /* 0x00000005ff037e24 */ /* 0x000fe200080e06ff */
[----:B------:R-:W-:Y:S01]  /*1e60*/  ISETP.GE.U32.AND P6, PT, R4, UR7, PT ;  /* 0x0000000704007c0c */ /* 0x000fe2000bfc6070 */
[C---:B------:R-:W-:Y:S01]  /*1e70*/  VIADD R6, R30.reuse, 0x60 ;  /* 0x000000601e067836 */ /* 0x040fe20000000000 */
[----:B------:R-:W-:Y:S01]  /*1e80*/  ISETP.GE.U32.AND P0, PT, R5, UR7, PT ;  /* 0x0000000705007c0c */ /* 0x000fe2000bf06070 */
[----:B------:R-:W-:-:S02]  /*1e90*/  VIADD R5, R30, 0xe0 ;  /* 0x000000e01e057836 */ /* 0x000fc40000000000 */
[----:B------:R-:W-:Y:S01]  /*1ea0*/  VIADD R37, R30, 0x100 ;  /* 0x000001001e257836 */ /* 0x000fe20000000000 */
[----:B------:R-:W-:Y:S01]  /*1eb0*/  ISETP.GE.U32.AND P4, PT, R6, UR7, PT ;  /* 0x0000000706007c0c */ /* 0x000fe2000bf86070 */
[C---:B------:R-:W-:Y:S02]  /*1ec0*/  VIADD R7, R30.reuse, 0x140 ;  /* 0x000001401e077836 */ /* 0x040fe40000000000 */
[C---:B------:R-:W-:Y:S02]  /*1ed0*/  VIADD R36, R30.reuse, 0x120 ;  /* 0x000001201e247836 */ /* 0x040fe40000000000 */
[C---:B------:R-:W-:Y:S02]  /*1ee0*/  VIADD R35, R30.reuse, 0x220 ;  /* 0x000002201e237836 */ /* 0x040fe40000000000 */
[----:B------:R-:W-:Y:S02]  /*1ef0*/  VIADD R34, R30, 0x240 ;  /* 0x000002401e227836 */ /* 0x000fe40000000000 */
[----:B--2---:R-:W-:-:S02]  /*1f00*/  IMAD.MOV.U32 R4, RZ, RZ, R0 ;  /* 0x000000ffff047224 */ /* 0x004fc400078e0000 */
[----:B------:R-:W2:Y:S02]  /*1f10*/  @!P1 LDG.E R0, desc[UR12][R2.64] ;  /* 0x0000000c02009981 */ /* 0x000ea4000c1e1900 */
[--C-:B------:R-:W-:Y:S01]  /*1f20*/  IMAD.MOV.U32 R12, RZ, RZ, R4.reuse ;  /* 0x000000ffff0c7224 */ /* 0x100fe200078e0004 */
[----:B------:R-:W-:Y:S01]  /*1f30*/  ISETP.GE.U32.AND P1, PT, R5, UR7, PT ;  /* 0x0000000705007c0c */ /* 0x000fe2000bf26070 */
[--C-:B------:R-:W-:Y:S02]  /*1f40*/  IMAD.MOV.U32 R8, RZ, RZ, R4.reuse ;  /* 0x000000ffff087224 */ /* 0x100fe400078e0004 */
[C---:B------:R-:W-:Y:S02]  /*1f50*/  VIADD R5, R30.reuse, 0x160 ;  /* 0x000001601e057836 */ /* 0x040fe40000000000 */
[--C-:B------:R-:W-:Y:S01]  /*1f60*/  IMAD.MOV.U32 R6, RZ, RZ, R4.reuse ;  /* 0x000000ffff067224 */ /* 0x100fe200078e0004 */
[----:B------:R-:W3:Y:S01]  /*1f70*/  @!P5 LDG.E R12, desc[UR12][R2.64+0x200] ;  /* 0x0002000c020cd981 */ /* 0x000ee2000c1e1900 */
[--C-:B------:R-:W-:Y:S01]  /*1f80*/  IMAD.MOV.U32 R14, RZ, RZ, R4.reuse ;  /* 0x000000ffff0e7224 */ /* 0x100fe200078e0004 */
[----:B------:R-:W-:Y:S01]  /*1f90*/  ISETP.GE.U32.AND P5, PT, R37, UR7, PT ;  /* 0x0000000725007c0c */ /* 0x000fe2000bfa6070 */
[----:B------:R-:W-:Y:S01]  /*1fa0*/  IMAD.MOV.U32 R16, RZ, RZ, R4 ;  /* 0x000000ffff107224 */ /* 0x000fe200078e0004 */
[----:B------:R-:W4:Y:S01]  /*1fb0*/  @!P3 LDG.E R8, desc[UR12][R2.64+0x100] ;  /* 0x0001000c0208b981 */ /* 0x000f22000c1e1900 */
[----:B------:R-:W-:Y:S01]  /*1fc0*/  ISETP.GE.U32.AND P3, PT, R5, UR7, PT ;  /* 0x0000000705007c0c */ /* 0x000fe2000bf66070 */
[----:B------:R-:W-:-:S02]  /*1fd0*/  VIADD R5, R30, 0x1a0 ;  /* 0x000001a01e057836 */ /* 0x000fc40000000000 */
[----:B------:R-:W4:Y:S01]  /*1fe0*/  @!P2 LDG.E R6, desc[UR12][R2.64+0x80] ;  /* 0x0000800c0206a981 */ /* 0x000f22000c1e1900 */
[----:B------:R-:W-:Y:S01]  /*1ff0*/  ISETP.GE.U32.AND P2, PT, R7, UR7, PT ;  /* 0x0000000707007c0c */ /* 0x000fe2000bf46070 */
[--C-:B------:R-:W-:Y:S02]  /*2000*/  IMAD.MOV.U32 R10, RZ, RZ, R4.reuse ;  /* 0x000000ffff0a7224 */ /* 0x100fe400078e0004 */
[----:B------:R-:W4:Y:S01]  /*2010*/  @!P6 LDG.E R14, desc[UR12][R2.64+0x280] ;  /* 0x0002800c020ee981 */ /* 0x000f22000c1e1900 */
[----:B------:R-:W-:Y:S01]  /*2020*/  ISETP.GE.U32.AND P6, PT, R36, UR7, PT ;  /* 0x0000000724007c0c */ /* 0x000fe2000bfc6070 */
[----:B------:R-:W-:Y:S02]  /*2030*/  IMAD.MOV.U32 R20, RZ, RZ, R4 ;  /* 0x000000ffff147224 */ /* 0x000fe400078e0004 */
[----:B------:R-:W4:Y:S01]  /*2040*/  @!P0 LDG.E R16, desc[UR12][R2.64+0x300] ;  /* 0x0003000c02108981 */ /* 0x000f22000c1e1900 */
[----:B------:R-:W-:Y:S01]  /*2050*/  ISETP.GE.U32.AND P0, PT, R5, UR7, PT ;  /* 0x0000000705007c0c */ /* 0x000fe2000bf06070 */
[----:B------:R-:W-:-:S02]  /*2060*/  VIADD R7, R30, 0x180 ;  /* 0x000001801e077836 */ /* 0x000fc40000000000 */
[C---:B------:R-:W-:Y:S01]  /*2070*/  VIADD R5, R30.reuse, 0x1e0 ;  /* 0x000001e01e057836 */ /* 0x040fe20000000000 */
[----:B------:R-:W4:Y:S01]  /*2080*/  @!P4 LDG.E R10, desc[UR12][R2.64+0x180] ;  /* 0x0001800c020ac981 */ /* 0x000f22000c1e1900 */
[--C-:B------:R-:W-:Y:S01]  /*2090*/  IMAD.MOV.U32 R18, RZ, RZ, R4.reuse ;  /* 0x000000ffff127224 */ /* 0x100fe200078e0004 */
[----:B------:R-:W-:Y:S01]  /*20a0*/  ISETP.GE.U32.AND P4, PT, R7, UR7, PT ;  /* 0x0000000707007c0c */ /* 0x000fe2000bf86070 */
[--C-:B------:R-:W-:Y:S01]  /*20b0*/  IMAD.MOV.U32 R22, RZ, RZ, R4.reuse ;  /* 0x000000ffff167224 */ /* 0x100fe200078e0004 */
[----:B------:R-:W4:Y:S01]  /*20c0*/  @!P5 LDG.E R20, desc[UR12][R2.64+0x400] ;  /* 0x0004000c0214d981 */ /* 0x000f22000c1e1900 */
[--C-:B------:R-:W-:Y:S01]  /*20d0*/  IMAD.MOV.U32 R24, RZ, RZ, R4.reuse ;  /* 0x000000ffff187224 */ /* 0x100fe200078e0004 */
[----:B------:R-:W-:Y:S01]  /*20e0*/  ISETP.GE.U32.AND P5, PT, R5, UR7, PT ;  /* 0x0000000705007c0c */ /* 0x000fe2000bfa6070 */
[----:B------:R-:W-:Y:S01]  /*20f0*/  IMAD.MOV.U32 R26, RZ, RZ, R4 ;  /* 0x000000ffff1a7224 */ /* 0x000fe200078e0004 */
[----:B------:R-:W4:Y:S01]  /*2100*/  @!P1 LDG.E R18, desc[UR12][R2.64+0x380] ;  /* 0x0003800c02129981 */ /* 0x000f22000c1e1900 */
[----:B------:R-:W-:-:S02]  /*2110*/  VIADD R7, R30, 0x1c0 ;  /* 0x000001c01e077836 */ /* 0x000fc40000000000 */
[----:B------:R-:W-:Y:S01]  /*2120*/  VIADD R5, R30, 0x200 ;  /* 0x000002001e057836 */ /* 0x000fe20000000000 */
[----:B------:R-:W4:Y:S02]  /*2130*/  @!P6 LDG.E R22, desc[UR12][R2.64+0x480] ;  /* 0x0004800c0216e981 */ /* 0x000f24000c1e1900 */
[----:B------:R-:W-:Y:S02]  /*2140*/  ISETP.GE.U32.AND P1, PT, R7, UR7, PT ;  /* 0x0000000707007c0c */ /* 0x000fe4000bf26070 */
[----:B------:R-:W4:Y:S01]  /*2150*/  @!P2 LDG.E R24, desc[UR12][R2.64+0x500] ;  /* 0x0005000c0218a981 */ /* 0x000f22000c1e1900 */
[----:B------:R-:W-:Y:S02]  /*2160*/  ISETP.GE.U32.AND P6, PT, R5, UR7, PT ;  /* 0x0000000705007c0c */ /* 0x000fe4000bfc6070 */
[----:B------:R-:W-:Y:S01]  /*2170*/  ISETP.GE.U32.AND P2, PT, R35, UR7, PT ;  /* 0x0000000723007c0c */ /* 0x000fe2000bf46070 */
[----:B------:R-:W4:Y:S01]  /*2180*/  @!P3 LDG.E R26, desc[UR12][R2.64+0x580] ;  /* 0x0005800c021ab981 */ /* 0x000f22000c1e1900 */
[----:B------:R-:W-:Y:S01]  /*2190*/  ISETP.GE.U32.AND P3, PT, R34, UR7, PT ;  /* 0x0000000722007c0c */ /* 0x000fe2000bf66070 */
[----:B------:R-:W-:-:S02]  /*21a0*/  IMAD.MOV.U32 R28, RZ, RZ, R4 ;  /* 0x000000ffff1c7224 */ /* 0x000fc400078e0004 */
[--C-:B------:R-:W-:Y:S02]  /*21b0*/  IMAD.MOV.U32 R40, RZ, RZ, R4.reuse ;  /* 0x000000ffff287224 */ /* 0x100fe400078e0004 */
[--C-:B------:R-:W-:Y:S02]  /*21c0*/  IMAD.MOV.U32 R42, RZ, RZ, R4.reuse ;  /* 0x000000ffff2a7224 */ /* 0x100fe400078e0004 */
[--C-:B------:R-:W-:Y:S01]  /*21d0*/  IMAD.MOV.U32 R44, RZ, RZ, R4.reuse ;  /* 0x000000ffff2c7224 */ /* 0x100fe200078e0004 */
[----:B------:R-:W4:Y:S01]  /*21e0*/  @!P4 LDG.E R28, desc[UR12][R2.64+0x600] ;  /* 0x0006000c021cc981 */ /* 0x000f22000c1e1900 */
[--C-:B------:R-:W-:Y:S02]  /*21f0*/  IMAD.MOV.U32 R5, RZ, RZ, R4.reuse ;  /* 0x000000ffff057224 */ /* 0x100fe400078e0004 */
[----:B------:R-:W-:Y:S01]  /*2200*/  IMAD.MOV.U32 R7, RZ, RZ, R4 ;  /* 0x000000ffff077224 */ /* 0x000fe200078e0004 */
[----:B------:R-:W4:Y:S04]  /*2210*/  @!P0 LDG.E R40, desc[UR12][R2.64+0x680] ;  /* 0x0006800c02288981 */ /* 0x000f28000c1e1900 */
[----:B------:R-:W4:Y:S04]  /*2220*/  @!P1 LDG.E R42, desc[UR12][R2.64+0x700] ;  /* 0x0007000c022a9981 */ /* 0x000f28000c1e1900 */
[----:B------:R-:W4:Y:S04]  /*2230*/  @!P5 LDG.E R44, desc[UR12][R2.64+0x780] ;  /* 0x0007800c022cd981 */ /* 0x000f28000c1e1900 */
[----:B------:R-:W4:Y:S04]  /*2240*/  @!P6 LDG.E R5, desc[UR12][R2.64+0x800] ;  /* 0x0008000c0205e981 */ /* 0x000f28000c1e1900 */
[----:B------:R-:W4:Y:S04]  /*2250*/  @!P2 LDG.E R7, desc[UR12][R2.64+0x880] ;  /* 0x0008800c0207a981 */ /* 0x000f28000c1e1900 */
[----:B------:R-:W4:Y:S01]  /*2260*/  @!P3 LDG.E R4, desc[UR12][R2.64+0x900] ;  /* 0x0009000c0204b981 */ /* 0x000f22000c1e1900 */
[----:B------:R-:W0:Y:S01]  /*2270*/  S2R R38, SR_LANEID ;  /* 0x0000000000267919 */ /* 0x000e220000000000 */
[----:B------:R-:W1:Y:S01]  /*2280*/  S2UR UR5, SR_CgaCtaId ;  /* 0x00000000000579c3 */ /* 0x000e620000008800 */
[----:B------:R-:W-:Y:S01]  /*2290*/  SHF.R.U32.HI R41, RZ, 0x5, R31 ;  /* 0x00000005ff297819 */ /* 0x000fe2000001161f */
[----:B------:R-:W-:-:S02]  /*22a0*/  UMOV UR4, 0x400 ;  /* 0x0000040000047882 */ /* 0x000fc40000000000 */
[----:B-1----:R-:W-:Y:S02]  /*22b0*/  ULEA UR4, UR5, UR4, 0x18 ;  /* 0x0000000405047291 */ /* 0x002fe4000f8ec0ff */
[----:B0-----:R-:W-:-:S05]  /*22c0*/  IMAD R29, R41, 0x260, R38 ;  /* 0x00000260291d7824 */ /* 0x001fca00078e0226 */
[----:B------:R-:W-:Y:S01]  /*22d0*/  LEA R29, R29, UR4, 0x2 ;  /* 0x000000041d1d7c11 */ /* 0x000fe2000f8e10ff */
[----:B------:R-:W-:-:S04]  /*22e0*/  UISETP.NE.AND UP0, UPT, UR6, URZ, UPT ;  /* 0x000000ff0600728c */ /* 0x000fc8000bf05270 */
[----:B--2---:R-:W-:Y:S04]  /*22f0*/  STS [R29], R0 ;  /* 0x000000001d007388 */ /* 0x004fe80000000800 */
[----:B---3--:R-:W-:Y:S04]  /*2300*/  STS [R29+0x200], R12 ;  /* 0x0002000c1d007388 */ /* 0x008fe80000000800 */
[----:B----4-:R0:W-:Y:S04]  /*2310*/  STS [R29+0x100], R8 ;  /* 0x000100081d007388 */ /* 0x0101e80000000800 */
[----:B------:R1:W-:Y:S01]  /*2320*/  STS [R29+0x80], R6 ;  /* 0x000080061d007388 */ /* 0x0003e20000000800 */
[----:B0-----:R-:W-:-:S03]  /*2330*/  IMAD R8, R38, 0x48, R29 ;  /* 0x0000004826087824 */ /* 0x001fc600078e021d */
        /* <DEDUP_REMOVED lines=16> */
[----:B------:R1:W0:Y:S04]  /*2440*/  LDS R32, [R8] ;  /* 0x0000000008207984 */ /* 0x0002280000000800 */
        /* <DEDUP_REMOVED lines=19> */
[----:B--234-:R-:W-:Y:S05]  /*2580*/  BRA.U UP0, `(.L_x_252) ;  /* 0x0000000500047547 */ /* 0x01cfea000b800000 */
[----:B01----:R-:W-:Y:S02]  /*2590*/  IADD3 R8, PT, PT, R28, R33, R32 ;  /* 0x000000211c087210 */ /* 0x003fe40007ffe020 */
[----:B------:R-:W-:Y:S02]  /*25a0*/  ISETP.NE.AND P1, PT, R38, 0x1f, PT ;  /* 0x0000001f2600780c */ /* 0x000fe40003f25270 */
[----:B------:R-:W-:Y:S02]  /*25b0*/  IADD3 R8, PT, PT, R26, R27, R8 ;  /* 0x0000001b1a087210 */ /* 0x000fe40007ffe008 */
[----:B------:R-:W-:Y:S02]  /*25c0*/  ISETP.NE.AND P2, PT, R41, 0xc, PT ;  /* 0x0000000c2900780c */ /* 0x000fe40003f45270 */
        /* <DEDUP_REMOVED lines=47> */
[----:B------:R-:W-:-:S04]  /*28c0*/  ISETP.NE.AND P0, PT, R41, 0x8, PT ;  /* 0x000000082900780c */ /* 0x000fc80003f05270 */
[----:B------:R-:W-:Y:S02]  /*28d0*/  SEL R8, R15, R8, !P0 ;  /* 0x000000080f087207 */ /* 0x000fe40004000000 */
[C---:B------:R-:W-:Y:S02]  /*28e0*/  ISETP.NE.AND P0, PT, R41.reuse, 0xa, PT ;  /* 0x0000000a2900780c */ /* 0x040fe40003f05270 */
[----:B------:R-:W-:Y:S02]  /*28f0*/  SEL R8, R16, R8, !P1 ;  /* 0x0000000810087207 */ /* 0x000fe40004800000 */
[----:B------:R-:W-:Y:S02]  /*2900*/  ISETP.NE.AND P1, PT, R41, 0xb, PT ;  /* 0x0000000b2900780c */ /* 0x000fe40003f25270 */
[----:B------:R-:W-:Y:S02]  /*2910*/  SEL R8, R17, R8, !P0 ;  /* 0x0000000811087207 */ /* 0x000fe40004000000 */
[----:B------:R-:W-:-:S02]  /*2920*/  ISETP.GE.U32.AND P0, PT, R31, 0x20, PT ;  /* 0x000000201f00780c */ /* 0x000fc40003f06070 */
[----:B------:R-:W-:Y:S01]  /*2930*/  SEL R8, R18, R8, !P1 ;  /* 0x0000000812087207 */ /* 0x000fe20004800000 */
[----:B------:R-:W-:Y:S01]  /*2940*/  @!P2 IMAD.IADD R8, R19, 0x1, R18 ;  /* 0x000000011308a824 */ /* 0x000fe200078e0212 */
[----:B------:R-:W-:-:S04]  /*2950*/  ISETP.NE.AND P1, PT, R38, RZ, PT ;  /* 0x000000ff2600720c */ /* 0x000fc80003f25270 */
[----:B------:R-:W-:Y:S02]  /*2960*/  SEL R40, R40, RZ, P1 ;  /* 0x000000ff28287207 */ /* 0x000fe40000800000 */
[----:B------:R-:W-:-:S04]  /*2970*/  SEL R8, R8, RZ, P0 ;  /* 0x000000ff08087207 */ /* 0x000fc80000000000 */
[----:B-----5:R-:W-:Y:S01]  /*2980*/  IADD3 R39, PT, PT, R8, R40, R39 ;  /* 0x0000002808277210 */ /* 0x020fe20007ffe027 */
[----:B------:R-:W-:Y:S06]  /*2990*/  BRA `(.L_x_253) ;  /* 0x0000000c00547947 */ /* 0x000fec0003800000 */
.L_x_252:
[----:B01----:R-:W-:Y:S02]  /*29a0*/  IADD3 R8, PT, PT, R28, R33, R32 ;  /* 0x000000211c087210 */ /* 0x003fe40007ffe020 */
[----:B------:R-:W-:Y:S02]  /*29b0*/  ISETP.NE.AND P1, PT, R38, 0x1f, PT ;  /* 0x0000001f2600780c */ /* 0x000fe40003f25270 */
        /* <DEDUP_REMOVED lines=9> */
[----:B-----5:R-:W-:-:S05]  /*2a50*/  IADD3 R39, PT, PT, R9, R0, R8 ;  /* 0x0000000009277210 */ /* 0x020fca0007ffe008 */
        /* <DEDUP_REMOVED lines=28> */
[----:B------:R-:W-:Y:S01]  /*2c20*/  IMAD.IADD R14, R14, 0x1, R13 ;  /* 0x000000010e0e7824 */ /* 0x000fe200078e020d */
[----:B------:R-:W0:Y:S02]  /*2c30*/  LDS R11, [UR4+0x40] ;  /* 0x00004004ff0b7984 */ /* 0x000e240008000800 */
        /* <DEDUP_REMOVED lines=14> */
[----:B------:R-:W-:-:S04]  /*2d20*/  ISETP.NE.AND P0, PT, R41, 0xa, PT ;  /* 0x0000000a2900780c */ /* 0x000fc80003f05270 */
[----:B------:R-:W-:Y:S01]  /*2d30*/  SEL R8, R17, R8, !P0 ;  /* 0x0000000811087207 */ /* 0x000fe20004000000 */
[----:B------:R-:W-:Y:S01]  /*2d40*/  IMAD.IADD R17, R40, 0x1, -R39 ;  /* 0x0000000128117824 */ /* 0x000fe200078e0a27 */
[----:B------:R-:W-:-:S04]  /*2d50*/  ISETP.NE.AND P0, PT, R41, 0xb, PT ;  /* 0x0000000b2900780c */ /* 0x000fc80003f05270 */
[----:B------:R-:W-:Y:S02]  /*2d60*/  SEL R8, R18, R8, !P0 ;  /* 0x0000000812087207 */ /* 0x000fe40004000000 */
[----:B------:R-:W-:Y:S01]  /*2d70*/  ISETP.GT.U32.AND P0, PT, R31, 0x1f, PT ;  /* 0x0000001f1f00780c */ /* 0x000fe20003f04070 */
[----:B0-----:R-:W-:Y:S01]  /*2d80*/  IMAD.IADD R11, R19, 0x1, R11 ;  /* 0x00000001130b7824 */ /* 0x001fe200078e020b */
        /* <DEDUP_REMOVED lines=22> */
.L_x_299:
[----:B------:R-:W-:Y:S05]  /*2ef0*/  @!P0 BRA `(.L_x_256) ;  /* 0x0000000000248947 */ /* 0x000fea0003800000 */
[----:B------:R-:W-:-:S07]  /*2f00*/  IMAD.MOV.U32 R14, RZ, RZ, 0x1de ;  /* 0x000001deff0e7424 */ /* 0x000fce00078e00ff */
.L_x_258:
[----:B------:R-:W-:Y:S05]  /*2f10*/  NANOSLEEP R14 ;  /* 0x0000000e0000735d */ /* 0x000fea0003800000 */
[----:B------:R-:W2:Y:S01]  /*2f20*/  LD.E.64.STRONG.GPU R8, desc[UR12][R12.64+0x100] ;  /* 0x0001000c0c087980 */ /* 0x000ea2000c10fb00 */
[----:B------:R-:W-:Y:S01]  /*2f30*/  UMOV UR5, 0xffffffff ;  /* 0xffffffff00057882 */ /* 0x000fe20000000000 */
[----:B------:R-:W-:Y:S02]  /*2f40*/  SHF.R.U32.HI R14, RZ, 0x1, R14 ;  /* 0x00000001ff0e7819 */ /* 0x000fe4000001160e */
[----:B--2---:R-:W-:Y:S01]  /*2f50*/  ISETP.NE.AND P0, PT, R8, 0x63, PT ;  /* 0x000000630800780c */ /* 0x004fe20003f05270 */
[----:B------:R-:W-:-:S12]  /*2f60*/  BRA.DIV UR5, `(.L_x_257) ;  /* 0x0000001a05607947 */ /* 0x000fd8000b800000 */
[----:B------:R-:W-:-:S13]  /*2f70*/  VOTE.ANY P0, !P0 ;  /* 0x0000000000ff7806 */ /* 0x000fda0004000100 */
.L_x_302:
[----:B------:R-:W-:Y:S05]  /*2f80*/  @P0 BRA `(.L_x_258) ;  /* 0xfffffffc00e00947 */ /* 0x000fea000383ffff */
.L_x_256:
[----:B------:R-:W-:Y:S01]  /*2f90*/  UMOV UR5, 0xffffffff ;  /* 0xffffffff00057882 */ /* 0x000fe20000000000 */
[----:B------:R-:W-:Y:S02]  /*2fa0*/  ISETP.NE.AND P2, PT, R8, 0x65, PT ;  /* 0x000000650800780c */ /* 0x000fe40003f45270 */
[----:B------:R-:W-:Y:S11]  /*2fb0*/  BRA.DIV UR5, `(.L_x_259) ;  /* 0x0000001a056c7947 */ /* 0x000ff6000b800000 */
[----:B------:R-:W0:Y:S01]  /*2fc0*/  S2R R19, SR_GEMASK ;  /* 0x0000000000137919 */ /* 0x000e220000003c00 */
[----:B------:R-:W-:-:S04]  /*2fd0*/  VOTE.ANY R10, PT, !P2 ;  /* 0x00000000000a7806 */ /* 0x000fc800050e0100 */
[----:B0-----:R-:W-:-:S05]  /*2fe0*/  LOP3.LUT R10, R10, 0x80000000, R19, 0xec, !PT ;  /* 0x800000000a0a7812 */ /* 0x001fca00078eec13 */
[----:B------:R-:W-:-:S05]  /*2ff0*/  VIADD R13, R10, 0xffffffff ;  /* 0xffffffff0a0d7836 */ /* 0x000fca0000000000 */
[----:B------:R-:W-:Y:S01]  /*3000*/  LOP3.LUT R13, R10, R13, RZ, 0xc, !PT ;  /* 0x0000000d0a0d7212 */ /* 0x000fe200078e0cff */
[----:B------:R-:W-:-:S03]  /*3010*/  VIADD R10, R38, 0x2 ;  /* 0x00000002260a7836 */ /* 0x000fc60000000000 */
[----:B------:R-:W0:Y:S02]  /*3020*/  POPC R15, R13 ;  /* 0x0000000d000f7309 */ /* 0x000e240000000000 */
[----:B0-----:R-:W0:Y:S01]  /*3030*/  SHFL.DOWN PT, R16, R9, 0x1, R15 ;  /* 0x0820000009107989 */ /* 0x001e2200000e000f */
[----:B------:R-:W-:-:S04]  /*3040*/  ISETP.GE.AND P0, PT, R38, R15, PT ;  /* 0x0000000f2600720c */ /* 0x000fc80003f06270 */
[----:B0-----:R-:W-:Y:S02]  /*3050*/  SEL R16, R16, RZ, !P0 ;  /* 0x000000ff10107207 */ /* 0x001fe40004000000 */
[----:B------:R-:W-:Y:S01]  /*3060*/  ISETP.GT.AND P0, PT, R10, R15, PT ;  /* 0x0000000f0a00720c */ /* 0x000fe20003f04270 */
[----:B------:R-:W-:Y:S02]  /*3070*/  VIADD R10, R38, 0x4 ;  /* 0x00000004260a7836 */ /* 0x000fe40000000000 */
[----:B------:R-:W-:-:S05]  /*3080*/  IMAD.IADD R12, R16, 0x1, R9 ;  /* 0x00000001100c7824 */ /* 0x000fca00078e0209 */
[----:B------:R-:W0:Y:S02]  /*3090*/  SHFL.DOWN PT, R16, R12, 0x2, R15 ;  /* 0x084000000c107989 */ /* 0x000e2400000e000f */
[----:B0-----:R-:W-:Y:S02]  /*30a0*/  SEL R39, R16, RZ, !P0 ;  /* 0x000000ff10277207 */ /* 0x001fe40004000000 */
[----:B------:R-:W-:Y:S01]  /*30b0*/  ISETP.GT.AND P0, PT, R10, R15, PT ;  /* 0x0000000f0a00720c */ /* 0x000fe20003f04270 */
[----:B------:R-:W-:Y:S02]  /*30c0*/  VIADD R10, R38, 0x8 ;  /* 0x00000008260a7836 */ /* 0x000fe40000000000 */
[----:B------:R-:W-:Y:S02]  /*30d0*/  IMAD.IADD R40, R12, 0x1, R39 ;  /* 0x000000010c287824 */ /* 0x000fe400078e0227 */
[----:B------:R-:W0:Y:S03]  /*30e0*/  LDC.64 R12, c[0x0][0x390] ;  /* 0x0000e400ff0c7b82 */ /* 0x000e260000000a00 */
[----:B------:R-:W1:Y:S02]  /*30f0*/  SHFL.DOWN PT, R16, R40, 0x4, R15 ;  /* 0x0880000028107989 */ /* 0x000e6400000e000f */
[----:B-1----:R-:W-:-:S02]  /*3100*/  SEL R9, R16, RZ, !P0 ;  /* 0x000000ff10097207 */ /* 0x002fc40004000000 */
[----:B------:R-:W-:-:S03]  /*3110*/  ISETP.GT.AND P0, PT, R10, R15, PT ;  /* 0x0000000f0a00720c */ /* 0x000fc60003f04270 */
[----:B------:R-:W-:Y:S01]  /*3120*/  IMAD.IADD R9, R40, 0x1, R9 ;  /* 0x0000000128097824 */ /* 0x000fe200078e0209 */
[----:B0-----:R-:W-:-:S04]  /*3130*/  IADD3 R40, P3, PT, R12, 0x100, RZ ;  /* 0x000001000c287810 */ /* 0x001fc80007f7e0ff */
[----:B------:R-:W0:Y:S01]  /*3140*/  SHFL.DOWN PT, R16, R9, 0x8, R15 ;  /* 0x0900000009107989 */ /* 0x000e2200000e000f */
[----:B------:R-:W-:Y:S01]  /*3150*/  IMAD.X R41, RZ, RZ, R13, P3 ;  /* 0x000000ffff297224 */ /* 0x000fe200018e060d */
[----:B0-----:R-:W-:Y:S02]  /*3160*/  SEL R16, R16, RZ, !P0 ;  /* 0x000000ff10107207 */ /* 0x001fe40004000000 */
[----:B------:R-:W-:Y:S01]  /*3170*/  ISETP.NE.AND P0, PT, R8, 0x65, PT ;  /* 0x000000650800780c */ /* 0x000fe20003f05270 */
[----:B------:R-:W-:Y:S02]  /*3180*/  VIADD R8, R38, 0x10 ;  /* 0x0000001026087836 */ /* 0x000fe40000000000 */
[----:B------:R-:W-:-:S03]  /*3190*/  IMAD.IADD R44, R9, 0x1, R16 ;  /* 0x00000001092c7824 */ /* 0x000fc600078e0210 */
[----:B------:R-:W-:Y:S02]  /*31a0*/  ISETP.GT.AND P2, PT, R8, R15, PT ;  /* 0x0000000f0800720c */ /* 0x000fe40003f44270 */
[----:B------:R-:W0:Y:S05]  /*31b0*/  SHFL.DOWN PT, R16, R44, 0x10, R15 ;  /* 0x0a0000002c107989 */ /* 0x000e2a00000e000f */
[----:B------:R-:W-:Y:S02]  /*31c0*/  VOTE.ALL P0, P0 ;  /* 0x0000000000ff7806 */ /* 0x000fe40000000000 */
[----:B0-----:R-:W-:-:S05]  /*31d0*/  SEL R9, R16, RZ, !P2 ;  /* 0x000000ff10097207 */ /* 0x001fca0005000000 */
[----:B------:R-:W-:-:S07]  /*31e0*/  IMAD.IADD R12, R44, 0x1, R9 ;  /* 0x000000012c0c7824 */ /* 0x000fce00078e0209 */
.L_x_311:
[----:B------:R-:W-:Y:S05]  /*31f0*/  @!P0 BRA `(.L_x_260) ;  /* 0x0000000000dc8947 */ /* 0x000fea0003800000 */
[----:B------:R-:W-:-:S07]  /*3200*/  IMAD.MOV.U32 R39, RZ, RZ, 0x1de ;  /* 0x000001deff277424 */ /* 0x000fce00078e00ff */
.L_x_266:
        /* <DEDUP_REMOVED lines=8> */
.L_x_314:
[----:B------:R-:W-:Y:S05]  /*3290*/  @!P0 BRA `(.L_x_262) ;  /* 0x0000000000248947 */ /* 0x000fea0003800000 */
[----:B------:R-:W-:-:S07]  /*32a0*/  IMAD.MOV.U32 R13, RZ, RZ, R39 ;  /* 0x000000ffff0d7224 */ /* 0x000fce00078e0027 */
.L_x_264:
[----:B------:R-:W-:Y:S05]  /*32b0*/  NANOSLEEP R13 ;  /* 0x0000000d0000735d */ /* 0x000fea0003800000 */
[----:B------:R-:W2:Y:S01]  /*32c0*/  LD.E.64.STRONG.GPU R8, desc[UR12][R14.64+-0x100] ;  /* 0xffff000c0e087980 */ /* 0x000ea2000c10fb00 */
[----:B------:R-:W-:Y:S01]  /*32d0*/  UMOV UR5, 0xffffffff ;  /* 0xffffffff00057882 */ /* 0x000fe20000000000 */
[----:B------:R-:W-:Y:S02]  /*32e0*/  SHF.R.U32.HI R13, RZ, 0x1, R13 ;  /* 0x00000001ff0d7819 */ /* 0x000fe4000001160d */
[----:B--2---:R-:W-:Y:S01]  /*32f0*/  ISETP.NE.AND P0, PT, R8, 0x63, PT ;  /* 0x000000630800780c */ /* 0x004fe20003f05270 */
[----:B------:R-:W-:-:S12]  /*3300*/  BRA.DIV UR5, `(.L_x_263) ;  /* 0x0000001a05bc7947 */ /* 0x000fd8000b800000 */
[----:B------:R-:W-:-:S13]  /*3310*/  VOTE.ANY P0, !P0 ;  /* 0x0000000000ff7806 */ /* 0x000fda0004000100 */
.L_x_317:
[----:B------:R-:W-:Y:S05]  /*3320*/  @P0 BRA `(.L_x_264) ;  /* 0xfffffffc00e00947 */ /* 0x000fea000383ffff */
.L_x_262:
[----:B------:R-:W-:Y:S01]  /*3330*/  UMOV UR5, 0xffffffff ;  /* 0xffffffff00057882 */ /* 0x000fe20000000000 */
[----:B------:R-:W-:Y:S02]  /*3340*/  ISETP.NE.AND P0, PT, R8, 0x65, PT ;  /* 0x000000650800780c */ /* 0x000fe40003f05270 */
[----:B------:R-:W-:Y:S11]  /*3350*/  BRA.DIV UR5, `(.L_x_265) ;  /* 0x0000001a05c87947 */ /* 0x000ff6000b800000 */
[----:B------:R-:W-:Y:S01]  /*3360*/  VOTE.ANY R10, PT, !P0 ;  /* 0x00000000000a7806 */ /* 0x000fe200040e0100 */
[----:B------:R-:W-:-:S03]  /*3370*/  VIADD R18, R18, 0xffffffe0 ;  /* 0xffffffe012127836 */ /* 0x000fc60000000000 */
[----:B------:R-:W-:-:S05]  /*3380*/  LOP3.LUT R10, R10, 0x80000000, R19, 0xec, !PT ;  /* 0x800000000a0a7812 */ /* 0x000fca00078eec13 */
        /* <DEDUP_REMOVED lines=14> */
[----:B------:R-:W-:-:S05]  /*3470*/  IMAD.IADD R45, R44, 0x1, R45 ;  /* 0x000000012c2d7824 */ /* 0x000fca00078e022d */
[----:B------:R-:W0:Y:S02]  /*3480*/  SHFL.DOWN PT, R16, R45, 0x4, R15 ;  /* 0x088000002d107989 */ /* 0x000e2400000e000f */
[----:B0-----:R-:W-:Y:S02]  /*3490*/  SEL R16, R16, RZ, !P0 ;  /* 0x000000ff10107207 */ /* 0x001fe40004000000 */
[----:B------:R-:W-:-:S03]  /*34a0*/  ISETP.GT.AND P0, PT, R10, R15, PT ;  /* 0x0000000f0a00720c */ /* 0x000fc60003f04270 */
[----:B------:R-:W-:-:S05]  /*34b0*/  IMAD.IADD R9, R45, 0x1, R16 ;  /* 0x000000012d097824 */ /* 0x000fca00078e0210 */
[----:B------:R-:W0:Y:S02]  /*34c0*/  SHFL.DOWN PT, R16, R9, 0x8, R15 ;  /* 0x0900000009107989 */ /* 0x000e2400000e000f */
[----:B0-----:R-:W-:Y:S02]  /*34d0*/  SEL R16, R16, RZ, !P0 ;  /* 0x000000ff10107207 */ /* 0x001fe40004000000 */
[----:B------:R-:W-:Y:S01]  /*34e0*/  ISETP.NE.AND P0, PT, R8, 0x65, PT ;  /* 0x000000650800780c */ /* 0x000fe20003f05270 */
[----:B------:R-:W-:Y:S02]  /*34f0*/  VIADD R8, R38, 0x10 ;  /* 0x0000001026087836 */ /* 0x000fe40000000000 */
[----:B------:R-:W-:-:S03]  /*3500*/  IMAD.IADD R44, R9, 0x1, R16 ;  /* 0x00000001092c7824 */ /* 0x000fc600078e0210 */
[----:B------:R-:W-:Y:S02]  /*3510*/  ISETP.GT.AND P2, PT, R8, R15, PT ;  /* 0x0000000f0800720c */ /* 0x000fe40003f44270 */
[----:B------:R-:W0:Y:S05]  /*3520*/  SHFL.DOWN PT, R16, R44, 0x10, R15 ;  /* 0x0a0000002c107989 */ /* 0x000e2a00000e000f */
[----:B------:R-:W-:Y:S02]  /*3530*/  VOTE.ALL P0, P0 ;  /* 0x0000000000ff7806 */ /* 0x000fe40000000000 */
[----:B0-----:R-:W-:-:S04]  /*3540*/  SEL R13, R16, RZ, !P2 ;  /* 0x000000ff100d7207 */ /* 0x001fc80005000000 */
[----:B------:R-:W-:-:S07]  /*3550*/  IADD3 R12, PT, PT, R44, R13, R12 ;  /* 0x0000000d2c0c7210 */ /* 0x000fce0007ffe00c */
.L_x_326:
[----:B------:R-:W-:Y:S05]  /*3560*/  @P0 BRA `(.L_x_266) ;  /* 0xfffffffc00280947 */ /* 0x000fea000383ffff */
.L_x_260:
[----:B------:R-:W-:Y:S01]  /*3570*/  ISETP.NE.AND P0, PT, R38, RZ, PT ;  /* 0x000000ff2600720c */ /* 0x000fe20003f05270 */
[----:B------:R-:W0:Y:S01]  /*3580*/  @!P1 S2R R9, SR_CgaCtaId ;  /* 0x0000000000099919 */ /* 0x000e220000008800 */
[----:B------:R-:W-:Y:S01]  /*3590*/  @!P1 MOV R8, 0x400 ;  /* 0x0000040000089802 */ /* 0x000fe20000000f00 */
[----:B------:R-:W-:Y:S02]  /*35a0*/  @!P1 IMAD.IADD R11, R11, 0x1, R12 ;  /* 0x000000010b0b9824 */ /* 0x000fe400078e020c */
[----:B------:R-:W-:-:S05]  /*35b0*/  @!P1 IMAD.MOV.U32 R10, RZ, RZ, 0x65 ;  /* 0x00000065ff0a9424 */ /* 0x000fca00078e00ff */
[----:B------:R1:W-:Y:S03]  /*35c0*/  @!P1 ST.E.64.STRONG.GPU desc[UR12][R42.64+0x100], R10 ;  /* 0x0001000a2a009985 */ /* 0x0003e6000c10fb0c */
[----:B------:R-:W-:Y:S01]  /*35d0*/  @!P0 MOV R13, 0x400 ;  /* 0x00000400000d8802 */ /* 0x000fe20000000f00 */
[----:B------:R-:W2:Y:S01]  /*35e0*/  @!P0 S2R R14, SR_CgaCtaId ;  /* 0x00000000000e8919 */ /* 0x000ea20000008800 */
[----:B0-----:R-:W-:Y:S01]  /*35f0*/  @!P1 LEA R9, R9, R8, 0x18 ;  /* 0x0000000809099211 */ /* 0x001fe200078ec0ff */
[----:B------:R-:W-:Y:S02]  /*3600*/  IMAD.MOV.U32 R8, RZ, RZ, R17 ;  /* 0x000000ffff087224 */ /* 0x000fe400078e0011 */
[----:B------:R-:W-:Y:S02]  /*3610*/  @!P0 IMAD.MOV.U32 R8, RZ, RZ, R12 ;  /* 0x000000ffff088224 */ /* 0x000fe400078e000c */
[----:B------:R1:W-:Y:S04]  /*3620*/  @!P1 STS [R9+0x8], R11 ;  /* 0x0000080b09009388 */ /* 0x0003e80000000800 */
[----:B------:R1:W-:Y:S01]  /*3630*/  @!P1 STS [R9+0x4], R12 ;  /* 0x0000040c09009388 */ /* 0x0003e20000000800 */
[----:B--2---:R-:W-:-:S05]  /*3640*/  @!P0 LEA R13, R14, R13, 0x18 ;  /* 0x0000000d0e0d8211 */ /* 0x004fca00078ec0ff */
[----:B------:R1:W-:Y:S02]  /*3650*/  @!P0 STS [R13+0x54], R12 ;  /* 0x0000540c0d008388 */ /* 0x0003e40000000800 */
.L_x_254:
        /* <DEDUP_REMOVED lines=9> */
.L_x_253:
[----:B------:R-:W-:Y:S01]  /*36f0*/  IMAD.IADD R32, R32, 0x1, R39 ;  /* 0x0000000120207824 */ /* 0x000fe200078e0227 */
[----:B------:R-:W0:Y:S01]  /*3700*/  S2R R8, SR_LANEID ;  /* 0x0000000000087919 */ /* 0x000e220000000000 */
[----:B------:R-:W-:Y:S02]  /*3710*/  BAR.SYNC.DEFER_BLOCKING 0x0 ;  /* 0x0000000000007b1d */ /* 0x000fe40000010000 */
[----:B------:R-:W-:Y:S01]  /*3720*/  IMAD.IADD R33, R33, 0x1, R32 ;  /* 0x0000000121217824 */ /* 0x000fe200078e0220 */
[----:B------:R-:W-:Y:S01]  /*3730*/  ISETP.NE.AND P0, PT, R31, RZ, PT ;  /* 0x000000ff1f00720c */ /* 0x000fe20003f05270 */
[----:B------:R-:W-:Y:S02]  /*3740*/  IMAD.U32 R12, RZ, RZ, UR7 ;  /* 0x00000007ff0c7e24 */ /* 0x000fe4000f8e00ff */
[----:B------:R-:W-:Y:S01]  /*3750*/  IMAD.IADD R28, R28, 0x1, R33 ;  /* 0x000000011c1c7824 */ /* 0x000fe200078e0221 */
[----:B------:R-:W1:Y:S03]  /*3760*/  LDCU.64 UR8, c[0x0][0x388] ;  /* 0x00007100ff0877ac */ /* 0x000e660008000a00 */
[----:B------:R-:W-:-:S04]  /*3770*/  IMAD.IADD R27, R27, 0x1, R28 ;  /* 0x000000011b1b7824 */ /* 0x000fc800078e021c */
[----:B------:R-:W-:-:S04]  /*3780*/  IMAD.IADD R26, R26, 0x1, R27 ;  /* 0x000000011a1a7824 */ /* 0x000fc800078e021b */
[----:B------:R-:W-:-:S04]  /*3790*/  IMAD.IADD R25, R25, 0x1, R26 ;  /* 0x0000000119197824 */ /* 0x000fc800078e021a */
[----:B------:R-:W-:-:S04]  /*37a0*/  IMAD.IADD R24, R24, 0x1, R25 ;  /* 0x0000000118187824 */ /* 0x000fc800078e0219 */
[----:B------:R-:W-:Y:S02]  /*37b0*/  IMAD.IADD R23, R23, 0x1, R24 ;  /* 0x0000000117177824 */ /* 0x000fe400078e0218 */
[----:B0-----:R-:W-:Y:S02]  /*37c0*/  IMAD R8, R8, 0x48, R29 ;  /* 0x0000004808087824 */ /* 0x001fe400078e021d */
[----:B------:R-:W-:-:S03]  /*37d0*/  IMAD.IADD R22, R22, 0x1, R23 ;  /* 0x0000000116167824 */ /* 0x000fc600078e0217 */
[----:B------:R-:W-:Y:S01]  /*37e0*/  STS [R8], R39 ;  /* 0x0000002708007388 */ /* 0x000fe20000000800 */
[----:B------:R-:W-:-:S03]  /*37f0*/  IMAD.IADD R21, R21, 0x1, R22 ;  /* 0x0000000115157824 */ /* 0x000fc600078e0216 */
[----:B------:R-:W-:Y:S01]  /*3800*/  STS [R8+0x4], R32 ;  /* 0x0000042008007388 */ /* 0x000fe20000000800 */
        /* <DEDUP_REMOVED lines=15> */
[----:B------:R-:W-:Y:S04]  /*3900*/  STS [R8+0x24], R22 ;  /* 0x0000241608007388 */ /* 0x000fe80000000800 */
        /* <DEDUP_REMOVED lines=8> */
[----:B------:R0:W-:Y:S01]  /*3990*/  STS [R8+0x48], R0 ;  /* 0x0000480008007388 */ /* 0x0001e20000000800 */
[----:B------:R-:W-:-:S03]  /*39a0*/  NOP ;  /* 0x0000000000007918 */ /* 0x000fc60000000000 */
[----:B------:R-:W-:Y:S04]  /*39b0*/  LDS R39, [R29] ;  /* 0x000000001d277984 */ /* 0x000fe80000000800 */
[----:B------:R-:W-:Y:S04]  /*39c0*/  LDS R41, [R29+0x80] ;  /* 0x000080001d297984 */ /* 0x000fe80000000800 */
        /* <DEDUP_REMOVED lines=17> */
[----:B------:R2:W-:Y:S01]  /*3ae0*/  @!P0 STS [UR4+0x7b80], R12 ;  /* 0x007b800cff008988 */ /* 0x0005e20008000804 */
[----:B------:R-:W-:Y:S01]  /*3af0*/  BAR.SYNC.DEFER_BLOCKING 0x0 ;  /* 0x0000000000007b1d */ /* 0x000fe20000010000 */
[----:B0-----:R-:W-:-:S05]  /*3b00*/  IADD3 R0, P0, PT, R30, UR10, RZ ;  /* 0x0000000a1e007c10 */ /* 0x001fca000ff1e0ff */
[----:B------:R-:W0:Y:S01]  /*3b10*/  S2R R2, SR_TID.X ;  /* 0x0000000000027919 */ /* 0x000e220000002100 */
[----:B------:R-:W3:Y:S01]  /*3b20*/  LDS R31, [UR4+0x7b80] ;  /* 0x007b8004ff1f7984 */ /* 0x000ee20008000800 */
[C---:B0-----:R-:W-:Y:S02]  /*3b30*/  LOP3.LUT R3, R2.reuse, 0x3e0, RZ, 0xc0, !PT ;  /* 0x000003e002037812 */ /* 0x041fe400078ec0ff */
[----:B------:R-:W-:-:S05]  /*3b40*/  LOP3.LUT R2, R2, 0x1f, RZ, 0xc0, !PT ;  /* 0x0000001f02027812 */ /* 0x000fca00078ec0ff */
[----:B------:R-:W-:Y:S02]  /*3b50*/  IMAD R8, R3, 0x13, R2 ;  /* 0x0000001303087824 */ /* 0x000fe400078e0202 */
[----:B------:R-:W-:Y:S01]  /*3b60*/  IMAD.X R3, RZ, RZ, UR11, P0 ;  /* 0x0000000bff037e24 */ /* 0x000fe200080e06ff */
[----:B-1----:R-:W-:Y:S01]  /*3b70*/  LEA R2, P0, R0, UR8, 0x2 ;  /* 0x0000000800027c11 */ /* 0x002fe2000f8010ff */
[C---:B------:R-:W-:Y:S02]  /*3b80*/  VIADD R10, R8.reuse, 0x20 ;  /* 0x00000020080a7836 */ /* 0x040fe40000000000 */
[----:B--2---:R-:W-:Y:S01]  /*3b90*/  VIADD R12, R8, 0xa0 ;  /* 0x000000a0080c7836 */ /* 0x004fe20000000000 */
[----:B------:R-:W-:Y:S01]  /*3ba0*/  LEA.HI.X R3, R0, UR9, R3, 0x2, P0 ;  /* 0x0000000900037c11 */ /* 0x000fe200080f1403 */
[----:B------:R-:W-:Y:S01]  /*3bb0*/  VIADD R0, R8, 0x40 ;  /* 0x0000004008007836 */ /* 0x000fe20000000000 */
[-C--:B---3--:R-:W-:Y:S02]  /*3bc0*/  ISETP.GE.AND P1, PT, R30, R31.reuse, PT ;  /* 0x0000001f1e00720c */ /* 0x088fe40003f26270 */
[-C--:B------:R-:W-:Y:S01]  /*3bd0*/  ISETP.GE.AND P2, PT, R10, R31.reuse, PT ;  /* 0x0000001f0a00720c */ /* 0x080fe20003f46270 */
[----:B------:R-:W-:Y:S01]  /*3be0*/  VIADD R10, R8, 0x60 ;  /* 0x00000060080a7836 */ /* 0x000fe20000000000 */
[-C--:B------:R-:W-:Y:S01]  /*3bf0*/  ISETP.GE.AND P3, PT, R0, R31.reuse, PT ;  /* 0x0000001f0000720c */ /* 0x080fe20003f66270 */
[----:B------:R-:W-:Y:S01]  /*3c00*/  VIADD R0, R8, 0x80 ;  /* 0x0000008008007836 */ /* 0x000fe20000000000 */
[----:B------:R-:W-:-:S02]  /*3c10*/  ISETP.GE.AND P6, PT, R12, R31, PT ;  /* 0x0000001f0c00720c */ /* 0x000fc40003fc6270 */
[-C--:B------:R-:W-:Y:S01]  /*3c20*/  ISETP.GE.AND P4, PT, R10, R31.reuse, PT ;  /* 0x0000001f0a00720c */ /* 0x080fe20003f86270 */
[----:B------:R-:W-:Y:S01]  /*3c30*/  VIADD R10, R8, 0xc0 ;  /* 0x000000c0080a7836 */ /* 0x000fe20000000000 */
[-C--:B------:R-:W-:Y:S01]  /*3c40*/  ISETP.GE.AND P5, PT, R0, R31.reuse, PT ;  /* 0x0000001f0000720c */ /* 0x080fe20003fa6270 */
[----:B------:R-:W-:Y:S02]  /*3c50*/  VIADD R0, R8, 0xe0 ;  /* 0x000000e008007836 */ /* 0x000fe40000000000 */
[----:B------:R0:W-:Y:S01]  /*3c60*/  @!P1 STG.E desc[UR12][R2.64], R39 ;  /* 0x0000002702009986 */ /* 0x0001e2000c10190c */
[-C--:B------:R-:W-:Y:S01]  /*3c70*/  ISETP.GE.AND P0, PT, R10, R31.reuse, PT ;  /* 0x0000001f0a00720c */ /* 0x080fe20003f06270 */
[----:B------:R-:W-:Y:S01]  /*3c80*/  VIADD R10, R8, 0x160 ;  /* 0x00000160080a7836 */ /* 0x000fe20000000000 */
[-C--:B------:R-:W-:Y:S01]  /*3c90*/  ISETP.GE.AND P1, PT, R0, R31.reuse, PT ;  /* 0x0000001f0000720c */ /* 0x080fe20003f26270 */
[----:B------:R-:W-:Y:S01]  /*3ca0*/  VIADD R0, R8, 0x140 ;  /* 0x0000014008007836 */ /* 0x000fe20000000000 */
[----:B------:R0:W-:Y:S01]  /*3cb0*/  @!P2 STG.E desc[UR12][R2.64+0x80], R41 ;  /* 0x000080290200a986 */ /* 0x0001e2000c10190c */
[----:B------:R-:W-:-:S03]  /*3cc0*/  ISETP.GE.AND P2, PT, R37, R31, PT ;  /* 0x0000001f2500720c */ /* 0x000fc60003f46270 */
[----:B------:R0:W-:Y:S01]  /*3cd0*/  @!P3 STG.E desc[UR12][R2.64+0x100], R43 ;  /* 0x0001002b0200b986 */ /* 0x0001e2000c10190c */
[----:B------:R-:W-:-:S03]  /*3ce0*/  ISETP.GE.AND P3, PT, R36, R31, PT ;  /* 0x0000001f2400720c */ /* 0x000fc60003f66270 */
[----:B------:R0:W-:Y:S01]  /*3cf0*/  @!P4 STG.E desc[UR12][R2.64+0x180], R45 ;  /* 0x0001802d0200c986 */ /* 0x0001e2000c10190c */
[-C--:B------:R-:W-:Y:S01]  /*3d00*/  ISETP.GE.AND P4, PT, R0, R31.reuse, PT ;  /* 0x0000001f0000720c */ /* 0x080fe20003f86270 */
[----:B------:R-:W-:Y:S02]  /*3d10*/  VIADD R0, R8, 0x180 ;  /* 0x0000018008007836 */ /* 0x000fe40000000000 */
[----:B------:R0:W-:Y:S01]  /*3d20*/  @!P5 STG.E desc[UR12][R2.64+0x200], R4 ;  /* 0x000200040200d986 */ /* 0x0001e2000c10190c */
[-C--:B------:R-:W-:Y:S01]  /*3d30*/  ISETP.GE.AND P5, PT, R10, R31.reuse, PT ;  /* 0x0000001f0a00720c */ /* 0x080fe20003fa6270 */
[----:B------:R-:W-:Y:S02]  /*3d40*/  VIADD R10, R8, 0x1a0 ;  /* 0x000001a0080a7836 */ /* 0x000fe40000000000 */
[----:B------:R0:W-:Y:S01]  /*3d50*/  @!P6 STG.E desc[UR12][R2.64+0x280], R6 ;  /* 0x000280060200e986 */ /* 0x0001e2000c10190c */
[----:B------:R-:W-:Y:S01]  /*3d60*/  ISETP.GE.AND P6, PT, R0, R31, PT ;  /* 0x0000001f0000720c */ /* 0x000fe20003fc6270 */
[----:B------:R-:W-:-:S02]  /*3d70*/  VIADD R0, R8, 0x1c0 ;  /* 0x000001c008007836 */ /* 0x000fc40000000000 */
[----:B------:R0:W-:Y:S01]  /*3d80*/  @!P0 STG.E desc[UR12][R2.64+0x300], R33 ;  /* 0x0003002102008986 */ /* 0x0001e2000c10190c */
[-C--:B------:R-:W-:Y:S01]  /*3d90*/  ISETP.GE.AND P0, PT, R10, R31.reuse, PT ;  /* 0x0000001f0a00720c */ /* 0x080fe20003f06270 */
[C---:B------:R-:W-:Y:S02]  /*3da0*/  VIADD R10, R8.reuse, 0x1e0 ;  /* 0x000001e0080a7836 */ /* 0x040fe40000000000 */
[----:B------:R-:W-:Y:S01]  /*3db0*/  VIADD R8, R8, 0x200 ;  /* 0x0000020008087836 */ /* 0x000fe20000000000 */
[----:B------:R0:W-:Y:S01]  /*3dc0*/  @!P1 STG.E desc[UR12][R2.64+0x380], R25 ;  /* 0x0003801902009986 */ /* 0x0001e2000c10190c */
[----:B------:R-:W-:-:S03]  /*3dd0*/  ISETP.GE.AND P1, PT, R0, R31, PT ;  /* 0x0000001f0000720c */ /* 0x000fc60003f26270 */
        /* <DEDUP_REMOVED lines=8> */
[----:B------:R0:W-:Y:S04]  /*3e60*/  @!P6 STG.E desc[UR12][R2.64+0x600], R15 ;  /* 0x0006000f0200e986 */ /* 0x0001e8000c10190c */
[----:B------:R0:W-:Y:S04]  /*3e70*/  @!P0 STG.E desc[UR12][R2.64+0x680], R13 ;  /* 0x0006800d02008986 */ /* 0x0001e8000c10190c */
[----:B------:R0:W-:Y:S04]  /*3e80*/  @!P1 STG.E desc[UR12][R2.64+0x700], R11 ;  /* 0x0007000b02009986 */ /* 0x0001e8000c10190c */
[----:B------:R0:W-:Y:S04]  /*3e90*/  @!P2 STG.E desc[UR12][R2.64+0x780], R9 ;  /* 0x000780090200a986 */ /* 0x0001e8000c10190c */
[----:B------:R0:W-:Y:S04]  /*3ea0*/  @!P3 STG.E desc[UR12][R2.64+0x800], R7 ;  /* 0x000800070200b986 */ /* 0x0001e8000c10190c */
[----:B------:R0:W-:Y:S01]  /*3eb0*/  @!P4 STG.E desc[UR12][R2.64+0x880], R5 ;  /* 0x000880050200c986 */ /* 0x0001e2000c10190c */
[----:B------:R-:W-:Y:S05]  /*3ec0*/  @P5 EXIT ;  /* 0x000000000000594d */ /* 0x000fea0003800000 */
[----:B------:R-:W-:Y:S01]  /*3ed0*/  STG.E desc[UR12][R2.64+0x900], R27 ;  /* 0x0009001b02007986 */ /* 0x000fe2000c10190c */
[----:B------:R-:W-:Y:S05]  /*3ee0*/  EXIT ;  /* 0x000000000000794d */ /* 0x000fea0003800000 */
.L_x_240:
[----:B------:R-:W-:Y:S01]  /*3ef0*/  BSSY B1, `(.L_x_267) ;  /* 0x0000006000017945 */ /* 0x000fe20003800000 */
[----:B------:R-:W-:Y:S01]  /*3f00*/  PLOP3.LUT P0, PT, P0, PT, PT, 0x8, 0x80 ;  /* 0x000000000080781c */ /* 0x000fe2000070e170 */
[----:B------:R-:W-:-:S12]  /*3f10*/  IMAD.MOV.U32 R10, RZ, RZ, -0x1 ;  /* 0xffffffffff0a7424 */ /* 0x000fd800078e00ff */
[----:B------:R-:W-:Y:S05]  /*3f20*/  WARPSYNC.COLLECTIVE R10, `(.L_x_268) ;  /* 0x000000000a087348 */ /* 0x000fea0003c00000 */
[----:B------:R-:W-:Y:S01]  /*3f30*/  VOTE.ANY P0, P0 ;  /* 0x0000000000ff7806 */ /* 0x000fe20000000100 */
[----:B------:R-:W-:-:S12]  /*3f40*/  ENDCOLLECTIVE ;  /* 0x000000000000791b */ /* 0x000fd80003800000 */
.L_x_268:
[----:B------:R-:W-:Y:S05]  /*3f50*/  BSYNC B1 ;  /* 0x0000000000017941 */ /* 0x000fea0003800000 */
.L_x_267:
[----:B------:R-:W-:Y:S05]  /*3f60*/  BRA `(.L_x_269) ;  /* 0xffffffd000287947 */ /* 0x000fea000383ffff */
.L_x_242:
[----:B------:R-:W-:Y:S01]  /*3f70*/  BSSY B1, `(.L_x_270) ;  /* 0x0000006000017945 */ /* 0x000fe20003800000 */
[----:B------:R-:W-:Y:S01]  /*3f80*/  PLOP3.LUT P0, PT, P0, PT, PT, 0x8, 0x80 ;  /* 0x000000000080781c */ /* 0x000fe2000070e170 */
[----:B------:R-:W-:-:S12]  /*3f90*/  IMAD.MOV.U32 R10, RZ, RZ, -0x1 ;  /* 0xffffffffff0a7424 */ /* 0x000fd800078e00ff */
[----:B------:R-:W-:Y:S05]  /*3fa0*/  WARPSYNC.COLLECTIVE R10, `(.L_x_271) ;  /* 0x000000000a087348 */ /* 0x000fea0003c00000 */
[----:B------:R-:W-:Y:S01]  /*3fb0*/  VOTE.ANY P0, P0 ;  /* 0x0000000000ff7806 */ /* 0x000fe20000000100 */
[----:B------:R-:W-:-:S12]  /*3fc0*/  ENDCOLLECTIVE ;  /* 0x000000000000791b */ /* 0x000fd80003800000 */
.L_x_271:
[----:B------:R-:W-:Y:S05]  /*3fd0*/  BSYNC B1 ;  /* 0x0000000000017941 */ /* 0x000fea0003800000 */
.L_x_270:
[----:B------:R-:W-:Y:S05]  /*3fe0*/  BRA `(.L_x_272) ;  /* 0xffffffd0002c7947 */ /* 0x000fea000383ffff */
.L_x_244:
[----:B------:R-:W0:Y:S01]  /*3ff0*/  S2R R8, SR_GEMASK ;  /* 0x0000000000087919 */ /* 0x000e220000003c00 */
[----:B------:R-:W-:Y:S01]  /*4000*/  BSSY B1, `(.L_x_273) ;  /* 0x0000006000017945 */ /* 0x000fe20003800000 */
[----:B------:R-:W-:Y:S01]  /*4010*/  PLOP3.LUT P2, PT, P0, PT, PT, 0x8, 0x80 ;  /* 0x000000000080781c */ /* 0x000fe2000074e170 */
[----:B------:R-:W-:-:S12]  /*4020*/  IMAD.MOV.U32 R10, RZ, RZ, -0x1 ;  /* 0xffffffffff0a7424 */ /* 0x000fd800078e00ff */
[----:B0-----:R-:W-:Y:S05]  /*4030*/  WARPSYNC.COLLECTIVE R10, `(.L_x_274) ;  /* 0x000000000a087348 */ /* 0x001fea0003c00000 */
[----:B------:R-:W-:Y:S01]  /*4040*/  VOTE.ANY R10, PT, P2 ;  /* 0x00000000000a7806 */ /* 0x000fe200010e0100 */
[----:B0-----:R-:W-:Y:S06]  /*4050*/  ENDCOLLECTIVE ;  /* 0x000000000000791b */ /* 0x001fec0003800000 */
.L_x_274:
[----:B------:R-:W-:Y:S05]  /*4060*/  BSYNC B1 ;  /* 0x0000000000017941 */ /* 0x000fea0003800000 */
.L_x_273:
[----:B------:R-:W-:Y:S01]  /*4070*/  LOP3.LUT R10, R10, 0x80000000, R8, 0xec, !PT ;  /* 0x800000000a0a7812 */ /* 0x000fe200078eec08 */
[----:B------:R-:W-:Y:S01]  /*4080*/  IMAD.MOV.U32 R14, RZ, RZ, 0x1 ;  /* 0x00000001ff0e7424 */ /* 0x000fe200078e00ff */
[----:B------:R-:W-:Y:S01]  /*4090*/  ISETP.NE.AND P0, PT, R12, 0x65, PT ;  /* 0x000000650c00780c */ /* 0x000fe20003f05270 */
[C---:B------:R-:W-:Y:S02]  /*40a0*/  VIADD R38, R37.reuse, 0x2 ;  /* 0x0000000225267836 */ /* 0x040fe40000000000 */
[C---:B------:R-:W-:Y:S02]  /*40b0*/  VIADD R11, R10.reuse, 0xffffffff ;  /* 0xffffffff0a0b7836 */ /* 0x040fe40000000000 */
[C---:B------:R-:W-:Y:S02]  /*40c0*/  VIADD R19, R37.reuse, 0x4 ;  /* 0x0000000425137836 */ /* 0x040fe40000000000 */
[----:B------:R-:W-:Y:S01]  /*40d0*/  VIADD R39, R37, 0x10 ;  /* 0x0000001025277836 */ /* 0x000fe20000000000 */
[----:B------:R-:W-:Y:S01]  /*40e0*/  LOP3.LUT R11, R10, R11, RZ, 0xc, !PT ;  /* 0x0000000b0a0b7212 */ /* 0x000fe200078e0cff */
[----:B------:R-:W-:-:S03]  /*40f0*/  IMAD.MOV.U32 R10, RZ, RZ, -0x1 ;  /* 0xffffffffff0a7424 */ /* 0x000fc600078e00ff */
[----:B------:R0:W1:Y:S04]  /*4100*/  POPC R15, R11 ;  /* 0x0000000b000f7309 */ /* 0x0000680000000000 */
[----:B01----:R-:W-:Y:S05]  /*4110*/  WARPSYNC.COLLECTIVE R10, `(.L_x_275) ;  /* 0x000000000a087348 */ /* 0x003fea0003c00000 */
[----:B-1----:R1:W2:Y:S02]  /*4120*/  SHFL.DOWN P2, R16, R13, R14, R15 ;  /* 0x0800000e0d107389 */ /* 0x0022a4000004000f */
[----:B012---:R-:W-:Y:S05]  /*4130*/  ENDCOLLECTIVE ;  /* 0x000000000000791b */ /* 0x007fea0003800000 */
.L_x_275:
[----:B------:R-:W-:Y:S01]  /*4140*/  IMAD.MOV.U32 R14, RZ, RZ, 0x2 ;  /* 0x00000002ff0e7424 */ /* 0x000fe200078e00ff */
[----:B------:R-:W-:-:S04]  /*4150*/  ISETP.GE.AND P2, PT, R37, R15, PT ;  /* 0x0000000f2500720c */ /* 0x000fc80003f46270 */
[----:B------:R-:W-:-:S05]  /*4160*/  SEL R16, R16, RZ, !P2 ;  /* 0x000000ff10107207 */ /* 0x000fca0005000000 */
[----:B------:R-:W-:-:S04]  /*4170*/  IMAD.IADD R36, R16, 0x1, R13 ;  /* 0x0000000110247824 */ /* 0x000fc800078e020d */
[----:B------:R-:W-:-:S07]  /*4180*/  IMAD.MOV.U32 R13, RZ, RZ, R36 ;  /* 0x000000ffff0d7224 */ /* 0x000fce00078e0024 */
[----:B------:R-:W-:Y:S05]  /*4190*/  WARPSYNC.COLLECTIVE R10, `(.L_x_276) ;  /* 0x000000000a087348 */ /* 0x000fea0003c00000 */
[----:B------:R0:W1:Y:S02]  /*41a0*/  SHFL.DOWN P2, R16, R13, R14, R15 ;  /* 0x0800000e0d107389 */ /* 0x000064000004000f */
[----:B01----:R-:W-:Y:S05]  /*41b0*/  ENDCOLLECTIVE ;  /* 0x000000000000791b */ /* 0x003fea0003800000 */
.L_x_276:
[----:B------:R-:W-:Y:S01]  /*41c0*/  IMAD.MOV.U32 R14, RZ, RZ, 0x4 ;  /* 0x00000004ff0e7424 */ /* 0x000fe200078e00ff */
[----:B------:R-:W-:-:S04]  /*41d0*/  ISETP.GT.AND P2, PT, R38, R15, PT ;  /* 0x0000000f2600720c */ /* 0x000fc80003f44270 */
[----:B------:R-:W-:-:S05]  /*41e0*/  SEL R11, R16, RZ, !P2 ;  /* 0x000000ff100b7207 */ /* 0x000fca0005000000 */
[----:B------:R-:W-:Y:S02]  /*41f0*/  IMAD.IADD R40, R36, 0x1, R11 ;  /* 0x0000000124287824 */ /* 0x000fe400078e020b */
[----:B------:R-:W-:Y:S02]  /*4200*/  VIADD R36, R37, 0x8 ;  /* 0x0000000825247836 */ /* 0x000fe40000000000 */
[----:B------:R-:W-:-:S07]  /*4210*/  IMAD.MOV.U32 R13, RZ, RZ, R40 ;  /* 0x000000ffff0d7224 */ /* 0x000fce00078e0028 */
[----:B------:R-:W-:Y:S05]  /*4220*/  WARPSYNC.COLLECTIVE R10, `(.L_x_277) ;  /* 0x000000000a087348 */ /* 0x000fea0003c00000 */
[----:B------:R0:W1:Y:S02]  /*4230*/  SHFL.DOWN P2, R16, R13, R14, R15 ;  /* 0x0800000e0d107389 */ /* 0x000064000004000f */
[----:B01----:R-:W-:Y:S05]  /*4240*/  ENDCOLLECTIVE ;  /* 0x000000000000791b */ /* 0x003fea0003800000 */
.L_x_277:
[----:B------:R-:W-:Y:S01]  /*4250*/  IMAD.MOV.U32 R14, RZ, RZ, 0x8 ;  /* 0x00000008ff0e7424 */ /* 0x000fe200078e00ff */
[----:B------:R-:W-:-:S04]  /*4260*/  ISETP.GT.AND P2, PT, R19, R15, PT ;  /* 0x0000000f1300720c */ /* 0x000fc80003f44270 */
[----:B------:R-:W-:-:S05]  /*4270*/  SEL R11, R16, RZ, !P2 ;  /* 0x000000ff100b7207 */ /* 0x000fca0005000000 */
[----:B------:R-:W-:-:S04]  /*4280*/  IMAD.IADD R42, R40, 0x1, R11 ;  /* 0x00000001282a7824 */ /* 0x000fc800078e020b */
[----:B------:R-:W-:-:S07]  /*4290*/  IMAD.MOV.U32 R13, RZ, RZ, R42 ;  /* 0x000000ffff0d7224 */ /* 0x000fce00078e002a */
[----:B------:R-:W-:Y:S05]  /*42a0*/  WARPSYNC.COLLECTIVE R10, `(.L_x_278) ;  /* 0x000000000a087348 */ /* 0x000fea0003c00000 */
[----:B------:R0:W1:Y:S02]  /*42b0*/  SHFL.DOWN P2, R16, R13, R14, R15 ;  /* 0x0800000e0d107389 */ /* 0x000064000004000f */
[----:B01----:R-:W-:Y:S05]  /*42c0*/  ENDCOLLECTIVE ;  /* 0x000000000000791b */ /* 0x003fea0003800000 */
.L_x_278:
        /* <DEDUP_REMOVED lines=8> */
.L_x_279:
[----:B------:R-:W-:Y:S05]  /*4350*/  WARPSYNC.COLLECTIVE R10, `(.L_x_280) ;  /* 0x000000000a087348 */ /* 0x000fea0003c00000 */
[----:B------:R-:W-:Y:S01]  /*4360*/  VOTE.ALL P0, P0 ;  /* 0x0000000000ff7806 */ /* 0x000fe20000000000 */
[----:B------:R-:W-:-:S12]  /*4370*/  ENDCOLLECTIVE ;  /* 0x000000000000791b */ /* 0x000fd80003800000 */
.L_x_280:
[----:B------:R-:W0:Y:S01]  /*4380*/  LDC.64 R12, c[0x0][0x390] ;  /* 0x0000e400ff0c7b82 */ /* 0x000e220000000a00 */
[----:B------:R-:W-:-:S04]  /*4390*/  ISETP.GT.AND P2, PT, R39, R15, PT ;  /* 0x0000000f2700720c */ /* 0x000fc80003f44270 */
[----:B------:R-:W-:-:S05]  /*43a0*/  SEL R16, R16, RZ, !P2 ;  /* 0x000000ff10107207 */ /* 0x000fca0005000000 */
[----:B------:R-:W-:Y:S01]  /*43b0*/  IMAD.IADD R40, R41, 0x1, R16 ;  /* 0x0000000129287824 */ /* 0x000fe200078e0210 */
[----:B0-----:R-:W-:-:S05]  /*43c0*/  IADD3 R42, P2, PT, R12, 0x100, RZ ;  /* 0x000001000c2a7810 */ /* 0x001fca0007f5e0ff */
[----:B------:R-:W-:Y:S01]  /*43d0*/  IMAD.X R43, RZ, RZ, R13, P2 ;  /* 0x000000ffff2b7224 */ /* 0x000fe200010e060d */
[----:B------:R-:W-:Y:S07]  /*43e0*/  BRA `(.L_x_281) ;  /* 0xffffffcc00c87947 */ /* 0x000fee000383ffff */
.L_x_246:
[----:B------:R-:W-:Y:S01]  /*43f0*/  BSSY B1, `(.L_x_282) ;  /* 0x0000006000017945 */ /* 0x000fe20003800000 */
[----:B------:R-:W-:Y:S01]  /*4400*/  PLOP3.LUT P0, PT, P0, PT, PT, 0x8, 0x80 ;  /* 0x000000000080781c */ /* 0x000fe2000070e170 */
[----:B------:R-:W-:-:S12]  /*4410*/  IMAD.MOV.U32 R10, RZ, RZ, -0x1 ;  /* 0xffffffffff0a7424 */ /* 0x000fd800078e00ff */
[----:B------:R-:W-:Y:S05]  /*4420*/  WARPSYNC.COLLECTIVE R10, `(.L_x_283) ;  /* 0x000000000a087348 */ /* 0x000fea0003c00000 */
[----:B------:R-:W-:Y:S01]  /*4430*/  VOTE.ANY P0, P0 ;  /* 0x0000000000ff7806 */ /* 0x000fe20000000100 */
[----:B------:R-:W-:-:S12]  /*4440*/  ENDCOLLECTIVE ;  /* 0x000000000000791b */ /* 0x000fd80003800000 */
.L_x_283:
[----:B------:R-:W-:Y:S05]  /*4450*/  BSYNC B1 ;  /* 0x0000000000017941 */ /* 0x000fea0003800000 */
.L_x_282:
[----:B------:R-:W-:Y:S05]  /*4460*/  BRA `(.L_x_284) ;  /* 0xffffffcc00d07947 */ /* 0x000fea000383ffff */
.L_x_248:
[----:B------:R-:W-:Y:S01]  /*4470*/  BSSY B1, `(.L_x_285) ;  /* 0x0000006000017945 */ /* 0x000fe20003800000 */
[----:B------:R-:W-:Y:S01]  /*4480*/  PLOP3.LUT P0, PT, P0, PT, PT, 0x8, 0x80 ;  /* 0x000000000080781c */ /* 0x000fe2000070e170 */
[----:B------:R-:W-:-:S12]  /*4490*/  IMAD.MOV.U32 R10, RZ, RZ, -0x1 ;  /* 0xffffffffff0a7424 */ /* 0x000fd800078e00ff */
[----:B------:R-:W-:Y:S05]  /*44a0*/  WARPSYNC.COLLECTIVE R10, `(.L_x_286) ;  /* 0x000000000a087348 */ /* 0x000fea0003c00000 */
[----:B------:R-:W-:Y:S01]  /*44b0*/  VOTE.ANY P0, P0 ;  /* 0x0000000000ff7806 */ /* 0x000fe20000000100 */
[----:B------:R-:W-:-:S12]  /*44c0*/  ENDCOLLECTIVE ;  /* 0x000000000000791b */ /* 0x000fd80003800000 */
.L_x_286:
[----:B------:R-:W-:Y:S05]  /*44d0*/  BSYNC B1 ;  /* 0x0000000000017941 */ /* 0x000fea0003800000 */
.L_x_285:
[----:B------:R-:W-:Y:S05]  /*44e0*/  BRA `(.L_x_287) ;  /* 0xffffffcc00d47947 */ /* 0x000fea000383ffff */
.L_x_250:
[----:B------:R-:W-:Y:S01]  /*44f0*/  BSSY B1, `(.L_x_288) ;  /* 0x0000006000017945 */ /* 0x000fe20003800000 */
[----:B------:R-:W-:Y:S01]  /*4500*/  PLOP3.LUT P2, PT, P0, PT, PT, 0x8, 0x80 ;  /* 0x000000000080781c */ /* 0x000fe2000074e170 */
[----:B------:R-:W-:-:S12]  /*4510*/  IMAD.MOV.U32 R10, RZ, RZ, -0x1 ;  /* 0xffffffffff0a7424 */ /* 0x000fd800078e00ff */
[----:B------:R-:W-:Y:S05]  /*4520*/  WARPSYNC.COLLECTIVE R10, `(.L_x_289) ;  /* 0x000000000a087348 */ /* 0x000fea0003c00000 */
[----:B------:R-:W-:Y:S01]  /*4530*/  VOTE.ANY R10, PT, P2 ;  /* 0x00000000000a7806 */ /* 0x000fe200010e0100 */
[----:B------:R-:W-:Y:S06]  /*4540*/  ENDCOLLECTIVE ;  /* 0x000000000000791b */ /* 0x000fec0003800000 */
.L_x_289:
[----:B------:R-:W-:Y:S05]  /*4550*/  BSYNC B1 ;  /* 0x0000000000017941 */ /* 0x000fea0003800000 */
.L_x_288:
[----:B------:R-:W-:Y:S01]  /*4560*/  LOP3.LUT R10, R10, 0x80000000, R8, 0xec, !PT ;  /* 0x800000000a0a7812 */ /* 0x000fe200078eec08 */
[----:B------:R-:W-:Y:S02]  /*4570*/  IMAD.MOV.U32 R14, RZ, RZ, 0x1 ;  /* 0x00000001ff0e7424 */ /* 0x000fe400078e00ff */
[----:B------:R-:W-:Y:S02]  /*4580*/  VIADD R18, R18, 0xffffffe0 ;  /* 0xffffffe012127836 */ /* 0x000fe40000000000 */
[----:B------:R-:W-:-:S05]  /*4590*/  VIADD R15, R10, 0xffffffff ;  /* 0xffffffff0a0f7836 */ /* 0x000fca0000000000 */
[----:B------:R-:W-:Y:S01]  /*45a0*/  LOP3.LUT R15, R10, R15, RZ, 0xc, !PT ;  /* 0x0000000f0a0f7212 */ /* 0x000fe200078e0cff */
[----:B------:R-:W-:-:S05]  /*45b0*/  IMAD.MOV.U32 R10, RZ, RZ, -0x1 ;  /* 0xffffffffff0a7424 */ /* 0x000fca00078e00ff */
[----:B------:R-:W0:Y:S02]  /*45c0*/  POPC R15, R15 ;  /* 0x0000000f000f7309 */ /* 0x000e240000000000 */
[----:B0-----:R-:W-:Y:S05]  /*45d0*/  WARPSYNC.COLLECTIVE R10, `(.L_x_290) ;  /* 0x000000000a087348 */ /* 0x001fea0003c00000 */
[----:B0-----:R0:W1:Y:S02]  /*45e0*/  SHFL.DOWN P2, R16, R13, R14, R15 ;  /* 0x0800000e0d107389 */ /* 0x001064000004000f */
[----:B01----:R-:W-:Y:S05]  /*45f0*/  ENDCOLLECTIVE ;  /* 0x000000000000791b */ /* 0x003fea0003800000 */
.L_x_290:
[----:B------:R-:W-:Y:S01]  /*4600*/  ISETP.GE.AND P0, PT, R37, R15, PT ;  /* 0x0000000f2500720c */ /* 0x000fe20003f06270 */
[----:B------:R-:W-:-:S03]  /*4610*/  IMAD.MOV.U32 R14, RZ, RZ, 0x2 ;  /* 0x00000002ff0e7424 */ /* 0x000fc600078e00ff */
[----:B------:R-:W-:Y:S02]  /*4620*/  SEL R16, R16, RZ, !P0 ;  /* 0x000000ff10107207 */ /* 0x000fe40004000000 */
[----:B------:R-:W-:-:S03]  /*4630*/  ISETP.GT.AND P0, PT, R38, R15, PT ;  /* 0x0000000f2600720c */ /* 0x000fc60003f04270 */
[----:B------:R-:W-:-:S04]  /*4640*/  IMAD.IADD R41, R16, 0x1, R13 ;  /* 0x0000000110297824 */ /* 0x000fc800078e020d */
[----:B------:R-:W-:-:S07]  /*4650*/  IMAD.MOV.U32 R13, RZ, RZ, R41 ;  /* 0x000000ffff0d7224 */ /* 0x000fce00078e0029 */
[----:B------:R-:W-:Y:S05]  /*4660*/  WARPSYNC.COLLECTIVE R10, `(.L_x_291) ;  /* 0x000000000a087348 */ /* 0x000fea0003c00000 */
[----:B------:R0:W1:Y:S02]  /*4670*/  SHFL.DOWN P2, R16, R13, R14, R15 ;  /* 0x0800000e0d107389 */ /* 0x000064000004000f */
[----:B01----:R-:W-:Y:S05]  /*4680*/  ENDCOLLECTIVE ;  /* 0x000000000000791b */ /* 0x003fea0003800000 */
.L_x_291:
[----:B------:R-:W-:Y:S01]  /*4690*/  IMAD.MOV.U32 R14, RZ, RZ, 0x4 ;  /* 0x00000004ff0e7424 */ /* 0x000fe200078e00ff */
[----:B------:R-:W-:Y:S02]  /*46a0*/  SEL R16, R16, RZ, !P0 ;  /* 0x000000ff10107207 */ /* 0x000fe40004000000 */
[----:B------:R-:W-:-:S03]  /*46b0*/  ISETP.GT.AND P0, PT, R19, R15, PT ;  /* 0x0000000f1300720c */ /* 0x000fc60003f04270 */
[----:B------:R-:W-:-:S04]  /*46c0*/  IMAD.IADD R41, R41, 0x1, R16 ;  /* 0x0000000129297824 */ /* 0x000fc800078e0210 */
[----:B------:R-:W-:-:S07]  /*46d0*/  IMAD.MOV.U32 R13, RZ, RZ, R41 ;  /* 0x000000ffff0d7224 */ /* 0x000fce00078e0029 */
[----:B------:R-:W-:Y:S05]  /*46e0*/  WARPSYNC.COLLECTIVE R10, `(.L_x_292) ;  /* 0x000000000a087348 */ /* 0x000fea0003c00000 */
[----:B------:R0:W1:Y:S02]  /*46f0*/  SHFL.DOWN P2, R16, R13, R14, R15 ;  /* 0x0800000e0d107389 */ /* 0x000064000004000f */
[----:B01----:R-:W-:Y:S05]  /*4700*/  ENDCOLLECTIVE ;  /* 0x000000000000791b */ /* 0x003fea0003800000 */
.L_x_292:
[----:B------:R-:W-:Y:S01]  /*4710*/  IMAD.MOV.U32 R14, RZ, RZ, 0x8 ;  /* 0x00000008ff0e7424 */ /* 0x000fe200078e00ff */
[----:B------:R-:W-:Y:S02]  /*4720*/  SEL R16, R16, RZ, !P0 ;  /* 0x000000ff10107207 */ /* 0x000fe40004000000 */
[----:B------:R-:W-:-:S03]  /*4730*/  ISETP.GT.AND P0, PT, R36, R15, PT ;  /* 0x0000000f2400720c */ /* 0x000fc60003f04270 */
[----:B------:R-:W-:-:S10]  /*4740*/  IMAD.IADD R13, R41, 0x1, R16 ;  /* 0x00000001290d7824 */ /* 0x000fd400078e0210 */
[----:B------:R-:W-:Y:S05]  /*4750*/  WARPSYNC.COLLECTIVE R10, `(.L_x_293) ;  /* 0x000000000a087348 */ /* 0x000fea0003c00000 */
[----:B------:R0:W1:Y:S02]  /*4760*/  SHFL.DOWN P2, R16, R13, R14, R15 ;  /* 0x0800000e0d107389 */ /* 0x000064000004000f */
[----:B01----:R-:W-:Y:S05]  /*4770*/  ENDCOLLECTIVE ;  /* 0x000000000000791b */ /* 0x003fea0003800000 */
.L_x_293:
        /* <DEDUP_REMOVED lines=8> */
.L_x_294:
[----:B------:R-:W-:Y:S02]  /*4800*/  SEL R16, R16, RZ, !P0 ;  /* 0x000000ff10107207 */ /* 0x000fe40004000000 */
[----:B------:R-:W-:Y:S02]  /*4810*/  ISETP.NE.AND P0, PT, R12, 0x65, PT ;  /* 0x000000650c00780c */ /* 0x000fe40003f05270 */
[----:B------:R-:W-:-:S11]  /*4820*/  IADD3 R40, PT, PT, R41, R16, R40 ;  /* 0x0000001029287210 */ /* 0x000fd60007ffe028 */
[----:B------:R-:W-:Y:S05]  /*4830*/  WARPSYNC.COLLECTIVE R10, `(.L_x_295) ;  /* 0x000000000a087348 */ /* 0x000fea0003c00000 */
[----:B------:R-:W-:Y:S01]  /*4840*/  VOTE.ALL P0, P0 ;  /* 0x0000000000ff7806 */ /* 0x000fe20000000000 */
[----:B------:R-:W-:-:S12]  /*4850*/  ENDCOLLECTIVE ;  /* 0x000000000000791b */ /* 0x000fd80003800000 */
.L_x_295:
[----:B------:R-:W-:Y:S05]  /*4860*/  BRA `(.L_x_296) ;  /* 0xffffffcc00747947 */ /* 0x000fea000383ffff */
.L_x_255:
[----:B------:R-:W-:Y:S01]  /*4870*/  BSSY B0, `(.L_x_297) ;  /* 0x0000006000007945 */ /* 0x000fe20003800000 */
[----:B------:R-:W-:Y:S01]  /*4880*/  PLOP3.LUT P0, PT, P0, PT, PT, 0x8, 0x80 ;  /* 0x000000000080781c */ /* 0x000fe2000070e170 */
[----:B------:R-:W-:-:S12]  /*4890*/  IMAD.MOV.U32 R10, RZ, RZ, -0x1 ;  /* 0xffffffffff0a7424 */ /* 0x000fd800078e00ff */
[----:B------:R-:W-:Y:S05]  /*48a0*/  WARPSYNC.COLLECTIVE R10, `(.L_x_298) ;  /* 0x000000000a087348 */ /* 0x000fea0003c00000 */
[----:B------:R-:W-:Y:S01]  /*48b0*/  VOTE.ANY P0, P0 ;  /* 0x0000000000ff7806 */ /* 0x000fe20000000100 */
[----:B------:R-:W-:-:S12]  /*48c0*/  ENDCOLLECTIVE ;  /* 0x000000000000791b */ /* 0x000fd80003800000 */
.L_x_298:
[----:B------:R-:W-:Y:S05]  /*48d0*/  BSYNC B0 ;  /* 0x0000000000007941 */ /* 0x000fea0003800000 */
.L_x_297:
[----:B------:R-:W-:Y:S05]  /*48e0*/  BRA `(.L_x_299) ;  /* 0xffffffe400807947 */ /* 0x000fea000383ffff */
.L_x_257:
[----:B------:R-:W-:Y:S01]  /*48f0*/  BSSY B0, `(.L_x_300) ;  /* 0x0000006000007945 */ /* 0x000fe20003800000 */
[----:B------:R-:W-:Y:S01]  /*4900*/  PLOP3.LUT P0, PT, P0, PT, PT, 0x8, 0x80 ;  /* 0x000000000080781c */ /* 0x000fe2000070e170 */
[----:B------:R-:W-:-:S12]  /*4910*/  IMAD.MOV.U32 R10, RZ, RZ, -0x1 ;  /* 0xffffffffff0a7424 */ /* 0x000fd800078e00ff */
[----:B------:R-:W-:Y:S05]  /*4920*/  WARPSYNC.COLLECTIVE R10, `(.L_x_301) ;  /* 0x000000000a087348 */ /* 0x000fea0003c00000 */
[----:B------:R-:W-:Y:S01]  /*4930*/  VOTE.ANY P0, P0 ;  /* 0x0000000000ff7806 */ /* 0x000fe20000000100 */
[----:B------:R-:W-:-:S12]  /*4940*/  ENDCOLLECTIVE ;  /* 0x000000000000791b */ /* 0x000fd80003800000 */
.L_x_301:
[----:B------:R-:W-:Y:S05]  /*4950*/  BSYNC B0 ;  /* 0x0000000000007941 */ /* 0x000fea0003800000 */
.L_x_300:
[----:B------:R-:W-:Y:S05]  /*4960*/  BRA `(.L_x_302) ;  /* 0xffffffe400847947 */ /* 0x000fea000383ffff */
.L_x_259:
[----:B------:R-:W0:Y:S01]  /*4970*/  S2R R19, SR_GEMASK ;  /* 0x0000000000137919 */ /* 0x000e220000003c00 */
[----:B------:R-:W-:Y:S01]  /*4980*/  BSSY B0, `(.L_x_303) ;  /* 0x0000007000007945 */ /* 0x000fe20003800000 */
[----:B------:R-:W-:Y:S01]  /*4990*/  ISETP.NE.AND P0, PT, R8, 0x65, PT ;  /* 0x000000650800780c */ /* 0x000fe20003f05270 */
[----:B------:R-:W-:Y:S01]  /*49a0*/  IMAD.MOV.U32 R10, RZ, RZ, -0x1 ;  /* 0xffffffffff0a7424 */ /* 0x000fe200078e00ff */
[----:B------:R-:W-:-:S13]  /*49b0*/  PLOP3.LUT P2, PT, P2, PT, PT, 0x8, 0x80 ;  /* 0x000000000080781c */ /* 0x000fda000174e170 */
[----:B0-----:R-:W-:Y:S05]  /*49c0*/  WARPSYNC.COLLECTIVE R10, `(.L_x_304) ;  /* 0x000000000a087348 */ /* 0x001fea0003c00000 */
[----:B------:R-:W-:Y:S01]  /*49d0*/  VOTE.ANY R10, PT, P2 ;  /* 0x00000000000a7806 */ /* 0x000fe200010e0100 */
[----:B0-----:R-:W-:Y:S06]  /*49e0*/  ENDCOLLECTIVE ;  /* 0x000000000000791b */ /* 0x001fec0003800000 */
.L_x_304:
[----:B------:R-:W-:Y:S05]  /*49f0*/  BSYNC B0 ;  /* 0x0000000000007941 */ /* 0x000fea0003800000 */
.L_x_303:
[----:B------:R-:W-:Y:S01]  /*4a00*/  LOP3.LUT R10, R10, 0x80000000, R19, 0xec, !PT ;  /* 0x800000000a0a7812 */ /* 0x000fe200078eec13 */
[----:B------:R-:W-:-:S04]  /*4a10*/  IMAD.MOV.U32 R14, RZ, RZ, 0x1 ;  /* 0x00000001ff0e7424 */ /* 0x000fc800078e00ff */
[----:B------:R-:W-:-:S05]  /*4a20*/  VIADD R13, R10, 0xffffffff ;  /* 0xffffffff0a0d7836 */ /* 0x000fca0000000000 */
[----:B------:R-:W-:Y:S01]  /*4a30*/  LOP3.LUT R8, R10, R13, RZ, 0xc, !PT ;  /* 0x0000000d0a087212 */ /* 0x000fe200078e0cff */
[----:B------:R-:W-:Y:S02]  /*4a40*/  IMAD.MOV.U32 R13, RZ, RZ, R9 ;  /* 0x000000ffff0d7224 */ /* 0x000fe400078e0009 */
[----:B------:R-:W-:Y:S01]  /*4a50*/  IMAD.MOV.U32 R10, RZ, RZ, -0x1 ;  /* 0xffffffffff0a7424 */ /* 0x000fe200078e00ff */
[----:B------:R0:W1:Y:S02]  /*4a60*/  POPC R15, R8 ;  /* 0x00000008000f7309 */ /* 0x0000640000000000 */
[----:B0-----:R-:W-:-:S07]  /*4a70*/  VIADD R8, R38, 0x4 ;  /* 0x0000000426087836 */ /* 0x001fce0000000000 */
[----:B-1----:R-:W-:Y:S05]  /*4a80*/  WARPSYNC.COLLECTIVE R10, `(.L_x_305) ;  /* 0x000000000a087348 */ /* 0x002fea0003c00000 */
[----:B-1----:R0:W1:Y:S02]  /*4a90*/  SHFL.DOWN P2, R16, R13, R14, R15 ;  /* 0x0800000e0d107389 */ /* 0x002064000004000f */
[----:B01----:R-:W-:Y:S05]  /*4aa0*/  ENDCOLLECTIVE ;  /* 0x000000000000791b */ /* 0x003fea0003800000 */
.L_x_305:
[----:B------:R-:W-:Y:S01]  /*4ab0*/  IMAD.MOV.U32 R14, RZ, RZ, 0x2 ;  /* 0x00000002ff0e7424 */ /* 0x000fe200078e00ff */
[----:B------:R-:W-:-:S04]  /*4ac0*/  ISETP.GE.AND P2, PT, R38, R15, PT ;  /* 0x0000000f2600720c */ /* 0x000fc80003f46270 */
[----:B------:R-:W-:Y:S01]  /*4ad0*/  SEL R12, R16, RZ, !P2 ;  /* 0x000000ff100c7207 */ /* 0x000fe20005000000 */
[----:B------:R-:W-:-:S04]  /*4ae0*/  VIADD R16, R38, 0x2 ;  /* 0x0000000226107836 */ /* 0x000fc80000000000 */
[----:B------:R-:W-:Y:S01]  /*4af0*/  IMAD.IADD R12, R12, 0x1, R9 ;  /* 0x000000010c0c7824 */ /* 0x000fe200078e0209 */
[----:B------:R-:W-:-:S03]  /*4b00*/  ISETP.GT.AND P3, PT, R16, R15, PT ;  /* 0x0000000f1000720c */ /* 0x000fc60003f64270 */
[----:B------:R-:W-:-:S10]  /*4b10*/  IMAD.MOV.U32 R13, RZ, RZ, R12 ;  /* 0x000000ffff0d7224 */ /* 0x000fd400078e000c */
[----:B------:R-:W-:Y:S05]  /*4b20*/  WARPSYNC.COLLECTIVE R10, `(.L_x_306) ;  /* 0x000000000a087348 */ /* 0x000fea0003c00000 */
[----:B------:R0:W1:Y:S02]  /*4b30*/  SHFL.DOWN P2, R16, R13, R14, R15 ;  /* 0x0800000e0d107389 */ /* 0x000064000004000f */
[----:B01----:R-:W-:Y:S05]  /*4b40*/  ENDCOLLECTIVE ;  /* 0x000000000000791b */ /* 0x003fea0003800000 */
.L_x_306:
[----:B------:R-:W-:Y:S01]  /*4b50*/  IMAD.MOV.U32 R14, RZ, RZ, 0x4 ;  /* 0x00000004ff0e7424 */ /* 0x000fe200078e00ff */
[----:B------:R-:W-:Y:S02]  /*4b60*/  SEL R9, R16, RZ, !P3 ;  /* 0x000000ff10097207 */ /* 0x000fe40005800000 */
[----:B------:R-:W-:Y:S01]  /*4b70*/  ISETP.GT.AND P3, PT, R8, R15, PT ;  /* 0x0000000f0800720c */ /* 0x000fe20003f64270 */
[----:B------:R-:W-:Y:S02]  /*4b80*/  VIADD R8, R38, 0x8 ;  /* 0x0000000826087836 */ /* 0x000fe40000000000 */
[----:B------:R-:W-:-:S04]  /*4b90*/  IMAD.IADD R40, R12, 0x1, R9 ;  /* 0x000000010c287824 */ /* 0x000fc800078e0209 */
[----:B------:R-:W-:-:S07]  /*4ba0*/  IMAD.MOV.U32 R13, RZ, RZ, R40 ;  /* 0x000000ffff0d7224 */ /* 0x000fce00078e0028 */
[----:B------:R-:W-:Y:S05]  /*4bb0*/  WARPSYNC.COLLECTIVE R10, `(.L_x_307) ;  /* 0x000000000a087348 */ /* 0x000fea0003c00000 */
[----:B------:R0:W1:Y:S02]  /*4bc0*/  SHFL.DOWN P2, R16, R13, R14, R15 ;  /* 0x0800000e0d107389 */ /* 0x000064000004000f */
[----:B01----:R-:W-:Y:S05]  /*4bd0*/  ENDCOLLECTIVE ;  /* 0x000000000000791b */ /* 0x003fea0003800000 */
.L_x_307:
        /* <DEDUP_REMOVED lines=9> */
.L_x_308:
[----:B------:R-:W-:Y:S01]  /*4c70*/  IMAD.MOV.U32 R14, RZ, RZ, 0x10 ;  /* 0x00000010ff0e7424 */ /* 0x000fe200078e00ff */
[----:B------:R-:W-:-:S05]  /*4c80*/  SEL R16, R16, RZ, !P3 ;  /* 0x000000ff10107207 */ /* 0x000fca0005800000 */
[----:B------:R-:W-:-:S04]  /*4c90*/  IMAD.IADD R44, R9, 0x1, R16 ;  /* 0x00000001092c7824 */ /* 0x000fc800078e0210 */
[----:B------:R-:W-:-:S07]  /*4ca0*/  IMAD.MOV.U32 R13, RZ, RZ, R44 ;  /* 0x000000ffff0d7224 */ /* 0x000fce00078e002c */
[----:B------:R-:W-:Y:S05]  /*4cb0*/  WARPSYNC.COLLECTIVE R10, `(.L_x_309) ;  /* 0x000000000a087348 */ /* 0x000fea0003c00000 */
[----:B------:R0:W1:Y:S02]  /*4cc0*/  SHFL.DOWN P2, R16, R13, R14, R15 ;  /* 0x0800000e0d107389 */ /* 0x000064000004000f */
[----:B01----:R-:W-:Y:S05]  /*4cd0*/  ENDCOLLECTIVE ;  /* 0x000000000000791b */ /* 0x003fea0003800000 */
.L_x_309:
[----:B------:R-:W-:Y:S05]  /*4ce0*/  WARPSYNC.COLLECTIVE R10, `(.L_x_310) ;  /* 0x000000000a087348 */ /* 0x000fea0003c00000 */
[----:B------:R-:W-:Y:S01]  /*4cf0*/  VOTE.ALL P0, P0 ;  /* 0x0000000000ff7806 */ /* 0x000fe20000000000 */
[----:B------:R-:W-:-:S12]  /*4d00*/  ENDCOLLECTIVE ;  /* 0x000000000000791b */ /* 0x000fd80003800000 */
.L_x_310:
[----:B------:R-:W-:-:S04]  /*4d10*/  ISETP.GT.AND P2, PT, R8, R15, PT ;  /* 0x0000000f0800720c */ /* 0x000fc80003f44270 */
[----:B------:R-:W-:-:S05]  /*4d20*/  SEL R9, R16, RZ, !P2 ;  /* 0x000000ff10097207 */ /* 0x000fca0005000000 */
[----:B------:R-:W-:Y:S02]  /*4d30*/  IMAD.IADD R12, R44, 0x1, R9 ;  /* 0x000000012c0c7824 */ /* 0x000fe400078e0209 */
[----:B------:R-:W0:Y:S02]  /*4d40*/  LDC.64 R8, c[0x0][0x390] ;  /* 0x0000e400ff087b82 */ /* 0x000e240000000a00 */
[----:B0-----:R-:W-:-:S05]  /*4d50*/  IADD3 R40, P2, PT, R8, 0x100, RZ ;  /* 0x0000010008287810 */ /* 0x001fca0007f5e0ff */
[----:B------:R-:W-:Y:S01]  /*4d60*/  IMAD.X R41, RZ, RZ, R9, P2 ;  /* 0x000000ffff297224 */ /* 0x000fe200010e0609 */
[----:B------:R-:W-:Y:S07]  /*4d70*/  BRA `(.L_x_311) ;  /* 0xffffffe4001c7947 */ /* 0x000fee000383ffff */
.L_x_261:
[----:B------:R-:W-:Y:S01]  /*4d80*/  BSSY B0, `(.L_x_312) ;  /* 0x0000006000007945 */ /* 0x000fe20003800000 */
[----:B------:R-:W-:Y:S01]  /*4d90*/  PLOP3.LUT P0, PT, P0, PT, PT, 0x8, 0x80 ;  /* 0x000000000080781c */ /* 0x000fe2000070e170 */
[----:B------:R-:W-:-:S12]  /*4da0*/  IMAD.MOV.U32 R10, RZ, RZ, -0x1 ;  /* 0xffffffffff0a7424 */ /* 0x000fd800078e00ff */
[----:B------:R-:W-:Y:S05]  /*4db0*/  WARPSYNC.COLLECTIVE R10, `(.L_x_313) ;  /* 0x000000000a087348 */ /* 0x000fea0003c00000 */
[----:B------:R-:W-:Y:S01]  /*4dc0*/  VOTE.ANY P0, P0 ;  /* 0x0000000000ff7806 */ /* 0x000fe20000000100 */
[----:B------:R-:W-:-:S12]  /*4dd0*/  ENDCOLLECTIVE ;  /* 0x000000000000791b */ /* 0x000fd80003800000 */
.L_x_313:
[----:B------:R-:W-:Y:S05]  /*4de0*/  BSYNC B0 ;  /* 0x0000000000007941 */ /* 0x000fea0003800000 */
.L_x_312:
[----:B------:R-:W-:Y:S05]  /*4df0*/  BRA `(.L_x_314) ;  /* 0xffffffe400247947 */ /* 0x000fea000383ffff */
.L_x_263:
[----:B------:R-:W-:Y:S01]  /*4e00*/  BSSY B0, `(.L_x_315) ;  /* 0x0000006000007945 */ /* 0x000fe20003800000 */
[----:B------:R-:W-:Y:S01]  /*4e10*/  PLOP3.LUT P0, PT, P0, PT, PT, 0x8, 0x80 ;  /* 0x000000000080781c */ /* 0x000fe2000070e170 */
[----:B------:R-:W-:-:S12]  /*4e20*/  IMAD.MOV.U32 R10, RZ, RZ, -0x1 ;  /* 0xffffffffff0a7424 */ /* 0x000fd800078e00ff */
[----:B------:R-:W-:Y:S05]  /*4e30*/  WARPSYNC.COLLECTIVE R10, `(.L_x_316) ;  /* 0x000000000a087348 */ /* 0x000fea0003c00000 */
[----:B------:R-:W-:Y:S01]  /*4e40*/  VOTE.ANY P0, P0 ;  /* 0x0000000000ff7806 */ /* 0x000fe20000000100 */
[----:B------:R-:W-:-:S12]  /*4e50*/  ENDCOLLECTIVE ;  /* 0x000000000000791b */ /* 0x000fd80003800000 */
.L_x_316:
[----:B------:R-:W-:Y:S05]  /*4e60*/  BSYNC B0 ;  /* 0x0000000000007941 */ /* 0x000fea0003800000 */
.L_x_315:
[----:B------:R-:W-:Y:S05]  /*4e70*/  BRA `(.L_x_317) ;  /* 0xffffffe400287947 */ /* 0x000fea000383ffff */
.L_x_265:
[----:B------:R-:W-:Y:S01]  /*4e80*/  BSSY B0, `(.L_x_318) ;  /* 0x0000006000007945 */ /* 0x000fe20003800000 */
[----:B------:R-:W-:Y:S01]  /*4e90*/  PLOP3.LUT P2, PT, P0, PT, PT, 0x8, 0x80 ;  /* 0x000000000080781c */ /* 0x000fe2000074e170 */
[----:B------:R-:W-:-:S12]  /*4ea0*/  IMAD.MOV.U32 R10, RZ, RZ, -0x1 ;  /* 0xffffffffff0a7424 */ /* 0x000fd800078e00ff */
[----:B------:R-:W-:Y:S05]  /*4eb0*/  WARPSYNC.COLLECTIVE R10, `(.L_x_319) ;  /* 0x000000000a087348 */ /* 0x000fea0003c00000 */
[----:B------:R-:W-:Y:S01]  /*4ec0*/  VOTE.ANY R10, PT, P2 ;  /* 0x00000000000a7806 */ /* 0x000fe200010e0100 */
[----:B------:R-:W-:Y:S06]  /*4ed0*/  ENDCOLLECTIVE ;  /* 0x000000000000791b */ /* 0x000fec0003800000 */
.L_x_319:
[----:B------:R-:W-:Y:S05]  /*4ee0*/  BSYNC B0 ;  /* 0x0000000000007941 */ /* 0x000fea0003800000 */
.L_x_318:
[----:B------:R-:W-:Y:S01]  /*4ef0*/  LOP3.LUT R10, R10, 0x80000000, R19, 0xec, !PT ;  /* 0x800000000a0a7812 */ /* 0x000fe200078eec13 */
[----:B------:R-:W-:Y:S02]  /*4f00*/  IMAD.MOV.U32 R14, RZ, RZ, 0x1 ;  /* 0x00000001ff0e7424 */ /* 0x000fe400078e00ff */
[----:B------:R-:W-:Y:S02]  /*4f10*/  VIADD R18, R18, 0xffffffe0 ;  /* 0xffffffe012127836 */ /* 0x000fe40000000000 */
[----:B------:R-:W-:-:S05]  /*4f20*/  VIADD R13, R10, 0xffffffff ;  /* 0xffffffff0a0d7836 */ /* 0x000fca0000000000 */
[----:B------:R-:W-:Y:S01]  /*4f30*/  LOP3.LUT R45, R10, R13, RZ, 0xc, !PT ;  /* 0x0000000d0a2d7212 */ /* 0x000fe200078e0cff */
[----:B------:R-:W-:Y:S02]  /*4f40*/  IMAD.MOV.U32 R13, RZ, RZ, R9 ;  /* 0x000000ffff0d7224 */ /* 0x000fe400078e0009 */
[----:B------:R-:W-:Y:S01]  /*4f50*/  IMAD.MOV.U32 R10, RZ, RZ, -0x1 ;  /* 0xffffffffff0a7424 */ /* 0x000fe200078e00ff */
[----:B------:R0:W1:Y:S06]  /*4f60*/  POPC R15, R45 ;  /* 0x0000002d000f7309 */ /* 0x00006c0000000000 */
[----:B01----:R-:W-:Y:S05]  /*4f70*/  WARPSYNC.COLLECTIVE R10, `(.L_x_320) ;  /* 0x000000000a087348 */ /* 0x003fea0003c00000 */
[----:B-1----:R1:W2:Y:S02]  /*4f80*/  SHFL.DOWN P2, R16, R13, R14, R15 ;  /* 0x0800000e0d107389 */ /* 0x0022a4000004000f */
[----:B012---:R-:W-:Y:S05]  /*4f90*/  ENDCOLLECTIVE ;  /* 0x000000000000791b */ /* 0x007fea0003800000 */
.L_x_320:
[----:B------:R-:W-:Y:S01]  /*4fa0*/  ISETP.GE.AND P0, PT, R38, R15, PT ;  /* 0x0000000f2600720c */ /* 0x000fe20003f06270 */
[----:B------:R-:W-:-:S03]  /*4fb0*/  IMAD.MOV.U32 R14, RZ, RZ, 0x2 ;  /* 0x00000002ff0e7424 */ /* 0x000fc600078e00ff */
[----:B------:R-:W-:-:S05]  /*4fc0*/  SEL R16, R16, RZ, !P0 ;  /* 0x000000ff10107207 */ /* 0x000fca0004000000 */
[----:B------:R-:W-:Y:S02]  /*4fd0*/  IMAD.IADD R44, R16, 0x1, R9 ;  /* 0x00000001102c7824 */ /* 0x000fe400078e0209 */
[----:B------:R-:W-:Y:S02]  /*4fe0*/  VIADD R16, R38, 0x2 ;  /* 0x0000000226107836 */ /* 0x000fe40000000000 */
[----:B------:R-:W-:-:S03]  /*4ff0*/  IMAD.MOV.U32 R13, RZ, RZ, R44 ;  /* 0x000000ffff0d7224 */ /* 0x000fc600078e002c */
[----:B------:R-:W-:-:S13]  /*5000*/  ISETP.GT.AND P0, PT, R16, R15, PT ;  /* 0x0000000f1000720c */ /* 0x000fda0003f04270 */
[----:B------:R-:W-:Y:S05]  /*5010*/  WARPSYNC.COLLECTIVE R10, `(.L_x_321) ;  /* 0x000000000a087348 */ /* 0x000fea0003c00000 */
[----:B------:R0:W1:Y:S02]  /*5020*/  SHFL.DOWN P2, R16, R13, R14, R15 ;  /* 0x0800000e0d107389 */ /* 0x000064000004000f */
[----:B01----:R-:W-:Y:S05]  /*5030*/  ENDCOLLECTIVE ;  /* 0x000000000000791b */ /* 0x003fea0003800000 */
.L_x_321:
[----:B------:R-:W-:Y:S01]  /*5040*/  IMAD.MOV.U32 R14, RZ, RZ, 0x4 ;  /* 0x00000004ff0e7424 */ /* 0x000fe200078e00ff */
        /* <DEDUP_REMOVED lines=8> */
.L_x_322:
[----:B------:R-:W-:Y:S01]  /*50d0*/  IMAD.MOV.U32 R14, RZ, RZ, 0x8 ;  /* 0x00000008ff0e7424 */ /* 0x000fe200078e00ff */
        /* <DEDUP_REMOVED lines=8> */
.L_x_323:
        /* <DEDUP_REMOVED lines=9> */
.L_x_324:
[----:B------:R-:W-:Y:S02]  /*51f0*/  SEL R9, R16, RZ, !P0 ;  /* 0x000000ff10097207 */ /* 0x000fe40004000000 */
[----:B------:R-:W-:Y:S02]  /*5200*/  ISETP.NE.AND P0, PT, R8, 0x65, PT ;  /* 0x000000650800780c */ /* 0x000fe40003f05270 */
[----:B------:R-:W-:-:S11]  /*5210*/  IADD3 R12, PT, PT, R44, R9, R12 ;  /* 0x000000092c0c7210 */ /* 0x000fd60007ffe00c */
[----:B------:R-:W-:Y:S05]  /*5220*/  WARPSYNC.COLLECTIVE R10, `(.L_x_325) ;  /* 0x000000000a087348 */ /* 0x000fea0003c00000 */
[----:B------:R-:W-:Y:S01]  /*5230*/  VOTE.ALL P0, P0 ;  /* 0x0000000000ff7806 */ /* 0x000fe20000000000 */
[----:B------:R-:W-:-:S12]  /*5240*/  ENDCOLLECTIVE ;  /* 0x000000000000791b */ /* 0x000fd80003800000 */
.L_x_325:
[----:B------:R-:W-:Y:S05]  /*5250*/  BRA `(.L_x_326) ;  /* 0xffffffe000c07947 */ /* 0x000fea000383ffff */
.L_x_327:
        /* <DEDUP_REMOVED lines=10> */
.L_x_456:


//--------------------- .text._ZN3cub18CUB_300001_SM_10006detail4scan16DeviceScanKernelINS2_10policy_hubIjjjjN4cuda3std3__44plusIvEEE10Policy1000EN6thrust24THRUST_300001_SM_1000_NS10device_ptrIjEESF_NS0_13ScanTileStateIjLb1EEES9_NS1_10InputValueIjPjEEjjLb0EjEEvT0_T1_T2_iT3_T4_T5_ --------------------------
	.section	.text._ZN3cub18CUB_300001_SM_10006detail4scan16DeviceScanKernelINS2_10policy_hubIjjjjN4cuda3std3__44plusIvEEE10Policy1000EN6thrust24THRUST_300001_SM_1000_NS10device_ptrIjEESF_NS0_13ScanTileStateIjLb1EEES9_NS1_10InputValueIjPjEEjjLb0EjEEvT0_T1_T2_iT3_T4_T5_,"ax",@progbits
	.align	128
        .global         _ZN3cub18CUB_300001_SM_10006detail4scan16DeviceScanKernelINS2_10policy_hubIjjjjN4cuda3std3__44plusIvEEE10Policy1000EN6thrust24THRUST_300001_SM_1000_NS10device_ptrIjEESF_NS0_13ScanTileStateIjLb1EEES9_NS1_10InputValueIjPjEEjjLb0EjEEvT0_T1_T2_iT3_T4_T5_
        .type           _ZN3cub18CUB_300001_SM_10006detail4scan16DeviceScanKernelINS2_10policy_hubIjjjjN4cuda3std3__44plusIvEEE10Policy1000EN6thrust24THRUST_300001_SM_1000_NS10device_ptrIjEESF_NS0_13ScanTileStateIjLb1EEES9_NS1_10InputValueIjPjEEjjLb0EjEEvT0_T1_T2_iT3_T4_T5_,@function
        .size           _ZN3cub18CUB_300001_SM_10006detail4scan16DeviceScanKernelINS2_10policy_hubIjjjjN4cuda3std3__44plusIvEEE10Policy1000EN6thrust24THRUST_300001_SM_1000_NS10device_ptrIjEESF_NS0_13ScanTileStateIjLb1EEES9_NS1_10InputValueIjPjEEjjLb0EjEEvT0_T1_T2_iT3_T4_T5_,(.L_x_457 - _ZN3cub18CUB_300001_SM_10006detail4scan16DeviceScanKernelINS2_10policy_hubIjjjjN4cuda3std3__44plusIvEEE10Policy1000EN6thrust24THRUST_300001_SM_1000_NS10device_ptrIjEESF_NS0_13ScanTileStateIjLb1EEES9_NS1_10InputValueIjPjEEjjLb0EjEEvT0_T1_T2_iT3_T4_T5_)
        .other          _ZN3cub18CUB_300001_SM_10006detail4scan16DeviceScanKernelINS2_10policy_hubIjjjjN4cuda3std3__44plusIvEEE10Policy1000EN6thrust24THRUST_300001_SM_1000_NS10device_ptrIjEESF_NS0_13ScanTileStateIjLb1EEES9_NS1_10InputValueIjPjEEjjLb0EjEEvT0_T1_T2_iT3_T4_T5_,@"STO_CUDA_ENTRY STV_DEFAULT"
_ZN3cub18CUB_300001_SM_10006detail4scan16DeviceScanKernelINS2_10policy_hubIjjjjN4cuda3std3__44plusIvEEE10Policy1000EN6thrust24THRUST_300001_SM_1000_NS10device_ptrIjEESF_NS0_13ScanTileStateIjLb1EEES9_NS1_10InputValueIjPjEEjjLb0EjEEvT0_T1_T2_iT3_T4_T5_:
.text._ZN3cub18CUB_300001_SM_10006detail4scan16DeviceScanKernelINS2_10policy_hubIjjjjN4cuda3std3__44plusIvEEE10Policy1000EN6thrust24THRUST_300001_SM_1000_NS10device_ptrIjEESF_NS0_13ScanTileStateIjLb1EEES9_NS1_10InputValueIjPjEEjjLb0EjEEvT0_T1_T2_iT3_T4_T5_:
[----:B------:R-:W-:Y:S01]  /*0000*/  LDC R1, c[0x0][0x37c] ;  /* 0x0000df00ff017b82 */ /* 0x000fe20000000800 */
[----:B------:R-:W0:Y:S07]  /*0010*/  LDCU UR4, c[0x0][0x3a0] ;  /* 0x00007400ff0477ac */ /* 0x000e2e0008000800 */
[----:B------:R-:W1:Y:S01]  /*0020*/  LDC R42, c[0x0][0x398] ;  /* 0x0000e600ff2a7b82 */ /* 0x000e620000000800 */
[----:B------:R-:W2:Y:S01]  /*0030*/  LDCU.64 UR8, c[0x0][0x358] ;  /* 0x00006b00ff0877ac */ /* 0x000ea20008000a00 */
[----:B------:R-:W3:Y:S01]  /*0040*/  LDCU UR5, c[0x0][0x3b0] ;  /* 0x00007600ff0577ac */ /* 0x000ee20008000800 */
[----:B0-----:R-:W-:-:S06]  /*0050*/  UPRMT UR4, UR4, 0x7770, URZ ;  /* 0x0000777004047896 */ /* 0x001fcc00080000ff */
[----:B------:R-:W-:-:S13]  /*0060*/  ISETP.NE.AND P0, PT, RZ, UR4, PT ;  /* 0x00000004ff007c0c */ /* 0x000fda000bf05270 */
[----:B------:R-:W2:Y:S02]  /*0070*/  @P0 LDC.64 R2, c[0x0][0x3a8] ;  /* 0x0000ea00ff020b82 */ /* 0x000ea40000000a00 */
[----:B--2---:R0:W5:Y:S06]  /*0080*/  @P0 LDG.E R44, desc[UR8][R2.64] ;  /* 0x00000008022c0981 */ /* 0x00416c000c1e1900 */
[----:B------:R-:W1:Y:S02]  /*0090*/  S2UR UR4, SR_CTAID.X ;  /* 0x00000000000479c3 */ /* 0x000e640000002500 */
[----:B-1----:R-:W-:-:S04]  /*00a0*/  VIADD R42, R42, UR4 ;  /* 0x000000042a2a7c36 */ /* 0x002fc80008000000 */
[----:B------:R-:W-:-:S05]  /*00b0*/  IMAD R7, R42, 0x2100, RZ ;  /* 0x000021002a077824 */ /* 0x000fca00078e02ff */
[----:B---3--:R-:W-:Y:S01]  /*00c0*/  IADD3 R0, PT, PT, -R7, UR5, RZ ;  /* 0x0000000507007c10 */ /* 0x008fe2000fffe1ff */
[----:B------:R-:W1:Y:S03]  /*00d0*/  @!P0 LDC R44, c[0x0][0x3a8] ;  /* 0x0000ea00ff2c8b82 */ /* 0x000e660000000800 */
[----:B------:R-:W-:-:S13]  /*00e0*/  ISETP.GE.U32.AND P0, PT, R0, 0x2101, PT ;  /* 0x000021010000780c */ /* 0x000fda0003f06070 */
[----:B0-----:R-:W-:Y:S05]  /*00f0*/  @!P0 BRA `(.L_x_328) ;  /* 0x0000001c00ac8947 */ /* 0x001fea0003800000 */
[----:B------:R-:W0:Y:S01]  /*0100*/  S2R R16, SR_TID.X ;  /* 0x0000000000107919 */ /* 0x000e220000002100 */
[----:B------:R-:W2:Y:S01]  /*0110*/  LDCU.64 UR4, c[0x0][0x380] ;  /* 0x00007000ff0477ac */ /* 0x000ea20008000a00 */
[C---:B0-----:R-:W-:Y:S02]  /*0120*/  LOP3.LUT R0, R16.reuse, 0x1f, RZ, 0xc0, !PT ;  /* 0x0000001f10007812 */ /* 0x041fe400078ec0ff */
[----:B------:R-:W-:-:S05]  /*0130*/  LOP3.LUT R3, R16, 0x3e0, RZ, 0xc0, !PT ;  /* 0x000003e010037812 */ /* 0x000fca00078ec0ff */
[----:B------:R-:W-:-:S05]  /*0140*/  IMAD R0, R3, 0x16, R0 ;  /* 0x0000001603007824 */ /* 0x000fca00078e0200 */
[----:B------:R-:W-:-:S05]  /*0150*/  IADD3 R0, P0, PT, R7, R0, RZ ;  /* 0x0000000007007210 */ /* 0x000fca0007f1e0ff */
[----:B------:R-:W-:Y:S02]  /*0160*/  IMAD.X R3, RZ, RZ, RZ, P0 ;  /* 0x000000ffff037224 */ /* 0x000fe400000e06ff */
        /* <DEDUP_REMOVED lines=30> */
[----:B------:R-:W-:Y:S01]  /*0350*/  ISETP.NE.AND P0, PT, R42, RZ, PT ;  /* 0x000000ff2a00720c */ /* 0x000fe20003f05270 */
        /* <DEDUP_REMOVED lines=28> */
[----:B------:R0:W1:Y:S04]  /*0520*/  LDS.64 R36, [R27] ;  /* 0x000000001b247984 */ /* 0x0000680000000a00 */
[----:B------:R0:W2:Y:S04]  /*0530*/  LDS.64 R34, [R27+0x8] ;  /* 0x000008001b227984 */ /* 0x0000a80000000a00 */
[----:B------:R0:W3:Y:S04]  /*0540*/  LDS.64 R32, [R27+0x10] ;  /* 0x000010001b207984 */ /* 0x0000e80000000a00 */
[----:B------:R0:W4:Y:S04]  /*0550*/  LDS.64 R18, [R27+0x18] ;  /* 0x000018001b127984 */ /* 0x0001280000000a00 */
[----:B------:R0:W0:Y:S04]  /*0560*/  LDS.64 R14, [R27+0x20] ;  /* 0x000020001b0e7984 */ /* 0x0000280000000a00 */
[----:B------:R0:W0:Y:S04]  /*0570*/  LDS.64 R12, [R27+0x28] ;  /* 0x000028001b0c7984 */ /* 0x0000280000000a00 */
[----:B------:R0:W0:Y:S04]  /*0580*/  LDS.64 R10, [R27+0x30] ;  /* 0x000030001b0a7984 */ /* 0x0000280000000a00 */
[----:B------:R0:W0:Y:S04]  /*0590*/  LDS.64 R8, [R27+0x38] ;  /* 0x000038001b087984 */ /* 0x0000280000000a00 */
[----:B------:R0:W0:Y:S04]  /*05a0*/  LDS.64 R6, [R27+0x40] ;  /* 0x000040001b067984 */ /* 0x0000280000000a00 */
[----:B------:R0:W0:Y:S04]  /*05b0*/  LDS.64 R4, [R27+0x48] ;  /* 0x000048001b047984 */ /* 0x0000280000000a00 */
[----:B------:R0:W0:Y:S01]  /*05c0*/  LDS.64 R2, [R27+0x50] ;  /* 0x000050001b027984 */ /* 0x0000220000000a00 */
[----:B------:R-:W-:Y:S06]  /*05d0*/  BAR.SYNC.DEFER_BLOCKING 0x0 ;  /* 0x0000000000007b1d */ /* 0x000fec0000010000 */
[----:B-1----:R-:W-:Y:S05]  /*05e0*/  @P0 BRA `(.L_x_330) ;  /* 0x00000004001c0947 */ /* 0x002fea0003800000 */
[----:B0-2---:R-:W-:Y:S02]  /*05f0*/  IADD3 R17, PT, PT, R34, R37, R36 ;  /* 0x0000002522117210 */ /* 0x005fe40007ffe024 */
[C---:B------:R-:W-:Y:S02]  /*0600*/  ISETP.NE.AND P1, PT, R39.reuse, 0x1f, PT ;  /* 0x0000001f2700780c */ /* 0x040fe40003f25270 */
[----:B---3--:R-:W-:Y:S02]  /*0610*/  IADD3 R17, PT, PT, R32, R35, R17 ;  /* 0x0000002320117210 */ /* 0x008fe40007ffe011 */
[----:B------:R-:W-:Y:S02]  /*0620*/  ISETP.NE.AND P2, PT, R39, RZ, PT ;  /* 0x000000ff2700720c */ /* 0x000fe40003f45270 */
[----:B----4-:R-:W-:-:S04]  /*0630*/  IADD3 R17, PT, PT, R18, R33, R17 ;  /* 0x0000002112117210 */ /* 0x010fc80007ffe011 */
[----:B------:R-:W-:-:S03]  /*0640*/  IADD3 R17, PT, PT, R14, R19, R17 ;  /* 0x000000130e117210 */ /* 0x000fc60007ffe011 */
[----:B------:R-:W-:Y:S02]  /*0650*/  @!P1 LEA R43, R40, UR4, 0x2 ;  /* 0x00000004282b9c11 */ /* 0x000fe4000f8e10ff */
[----:B------:R-:W-:-:S04]  /*0660*/  IADD3 R17, PT, PT, R12, R15, R17 ;  /* 0x0000000f0c117210 */ /* 0x000fc80007ffe011 */
[----:B------:R-:W-:-:S04]  /*0670*/  IADD3 R17, PT, PT, R10, R13, R17 ;  /* 0x0000000d0a117210 */ /* 0x000fc80007ffe011 */
[----:B------:R-:W-:-:S04]  /*0680*/  IADD3 R17, PT, PT, R8, R11, R17 ;  /* 0x0000000b08117210 */ /* 0x000fc80007ffe011 */
[----:B------:R-:W-:-:S04]  /*0690*/  IADD3 R17, PT, PT, R6, R9, R17 ;  /* 0x0000000906117210 */ /* 0x000fc80007ffe011 */
[----:B------:R-:W-:-:S04]  /*06a0*/  IADD3 R17, PT, PT, R4, R7, R17 ;  /* 0x0000000704117210 */ /* 0x000fc80007ffe011 */
[----:B------:R-:W-:-:S05]  /*06b0*/  IADD3 R20, PT, PT, R2, R5, R17 ;  /* 0x0000000502147210 */ /* 0x000fca0007ffe011 */
[----:B------:R-:W-:-:S05]  /*06c0*/  IMAD.IADD R3, R3, 0x1, R20 ;  /* 0x0000000103037824 */ /* 0x000fca00078e0214 */
        /* <DEDUP_REMOVED lines=37> */
[----:B------:R-:W-:Y:S02]  /*0920*/  SEL R20, R26, R20, !P0 ;  /* 0x000000141a147207 */ /* 0x000fe40004000000 */
[----:B------:R-:W-:-:S04]  /*0930*/  ISETP.NE.AND P0, PT, R40, 0x8, PT ;  /* 0x000000082800780c */ /* 0x000fc80003f05270 */
[----:B------:R-:W-:Y:S02]  /*0940*/  SEL R20, R27, R20, !P0 ;  /* 0x000000141b147207 */ /* 0x000fe40004000000 */
[----:B------:R-:W-:Y:S02]  /*0950*/  ISETP.NE.AND P0, PT, R40, 0xa, PT ;  /* 0x0000000a2800780c */ /* 0x000fe40003f05270 */
[----:B------:R-:W-:Y:S02]  /*0960*/  SEL R20, R28, R20, !P1 ;  /* 0x000000141c147207 */ /* 0x000fe40004800000 */
[----:B------:R-:W-:Y:S02]  /*0970*/  ISETP.NE.AND P1, PT, R40, 0xb, PT ;  /* 0x0000000b2800780c */ /* 0x000fe40003f25270 */
[----:B------:R-:W-:Y:S01]  /*0980*/  SEL R20, R29, R20, !P0 ;  /* 0x000000141d147207 */ /* 0x000fe20004000000 */
[----:B------:R-:W-:Y:S01]  /*0990*/  IMAD.IADD R29, R30, 0x1, R29 ;  /* 0x000000011e1d7824 */ /* 0x000fe200078e021d */
[----:B------:R-:W-:-:S04]  /*09a0*/  ISETP.GE.U32.AND P0, PT, R16, 0x20, PT ;  /* 0x000000201000780c */ /* 0x000fc80003f06070 */
[----:B------:R-:W-:Y:S02]  /*09b0*/  SEL R20, R29, R20, !P1 ;  /* 0x000000141d147207 */ /* 0x000fe40004800000 */
[----:B------:R-:W-:Y:S02]  /*09c0*/  ISETP.NE.AND P1, PT, R16, RZ, PT ;  /* 0x000000ff1000720c */ /* 0x000fe40003f25270 */
[----:B------:R-:W-:Y:S02]  /*09d0*/  SEL R16, R3, RZ, P2 ;  /* 0x000000ff03107207 */ /* 0x000fe40001000000 */
[----:B------:R-:W-:Y:S02]  /*09e0*/  SEL R3, R20, RZ, P0 ;  /* 0x000000ff14037207 */ /* 0x000fe40000000000 */
[--C-:B-----5:R-:W-:Y:S02]  /*09f0*/  IADD3 R31, PT, PT, R29, R31, R44.reuse ;  /* 0x0000001f1d1f7210 */ /* 0x120fe40007ffe02c */
[----:B------:R-:W-:-:S05]  /*0a00*/  IADD3 R44, PT, PT, R3, R16, R44 ;  /* 0x00000010032c7210 */ /* 0x000fca0007ffe02c */
[----:B------:R-:W-:Y:S05]  /*0a10*/  @P1 BRA `(.L_x_331) ;  /* 0x0000000c00f41947 */ /* 0x000fea0003800000 */
[----:B------:R-:W0:Y:S01]  /*0a20*/  LDC.64 R16, c[0x0][0x390] ;  /* 0x0000e400ff107b82 */ /* 0x000e220000000a00 */
[----:B------:R-:W-:-:S05]  /*0a30*/  IMAD.MOV.U32 R30, RZ, RZ, 0x65 ;  /* 0x00000065ff1e7424 */ /* 0x000fca00078e00ff */
[----:B0-----:R0:W-:Y:S01]  /*0a40*/  ST.E.64.STRONG.GPU desc[UR8][R16.64+0x100], R30 ;  /* 0x0001001e10007985 */ /* 0x0011e2000c10fb08 */
[----:B------:R-:W-:Y:S05]  /*0a50*/  BRA `(.L_x_331) ;  /* 0x0000000c00e47947 */ /* 0x000fea0003800000 */
.L_x_330:
        /* <DEDUP_REMOVED lines=57> */
[----:B------:R-:W-:Y:S02]  /*0df0*/  ISETP.NE.AND P0, PT, R40, 0xa, PT ;  /* 0x0000000a2800780c */ /* 0x000fe40003f05270 */
[----:B------:R-:W-:Y:S02]  /*0e00*/  SEL R20, R28, R20, !P1 ;  /* 0x000000141c147207 */ /* 0x000fe40004800000 */
[----:B------:R-:W-:Y:S02]  /*0e10*/  ISETP.NE.AND P1, PT, R40, 0xb, PT ;  /* 0x0000000b2800780c */ /* 0x000fe40003f25270 */
[----:B------:R-:W-:Y:S02]  /*0e20*/  SEL R20, R29, R20, !P0 ;  /* 0x000000141d147207 */ /* 0x000fe40004000000 */
[----:B------:R-:W-:-:S02]  /*0e30*/  ISETP.GT.U32.AND P0, PT, R16, 0x1f, PT ;  /* 0x0000001f1000780c */ /* 0x000fc40003f04070 */
[----:B------:R-:W-:Y:S02]  /*0e40*/  SEL R20, R30, R20, !P1 ;  /* 0x000000141e147207 */ /* 0x000fe40004800000 */
[----:B------:R-:W-:-:S03]  /*0e50*/  ISETP.GE.U32.AND P1, PT, R16, 0x20, PT ;  /* 0x000000201000780c */ /* 0x000fc60003f26070 */
[----:B------:R-:W-:-:S05]  /*0e60*/  IMAD.IADD R20, R20, 0x1, R17 ;  /* 0x0000000114147824 */ /* 0x000fca00078e0211 */
[----:B------:R-:W-:Y:S01]  /*0e70*/  SEL R23, R3, R20, !P1 ;  /* 0x0000001403177207 */ /* 0x000fe20004800000 */
[----:B------:R-:W-:Y:S06]  /*0e80*/  @P0 BRA `(.L_x_332) ;  /* 0x0000000800b00947 */ /* 0x000fec0003800000 */
[----:B------:R-:W0:Y:S01]  /*0e90*/  LDC.64 R20, c[0x0][0x390] ;  /* 0x0000e400ff147b82 */ /* 0x000e220000000a00 */
[----:B------:R-:W-:Y:S02]  /*0ea0*/  ISETP.NE.AND P1, PT, R16, RZ, PT ;  /* 0x000000ff1000720c */ /* 0x000fe40003f25270 */
[----:B------:R-:W-:-:S05]  /*0eb0*/  LOP3.LUT R3, RZ, R16, RZ, 0x33, !PT ;  /* 0x00000010ff037212 */ /* 0x000fca00078e33ff */
[----:B------:R-:W-:-:S06]  /*0ec0*/  IMAD.IADD R40, R42, 0x1, R3 ;  /* 0x000000012a287824 */ /* 0x000fcc00078e0203 */
        /* <DEDUP_REMOVED lines=11> */
.L_x_362:
[----:B------:R-:W-:Y:S05]  /*0f80*/  @!P0 BRA `(.L_x_334) ;  /* 0x0000000000748947 */ /* 0x000fea0003800000 */
[----:B------:R-:W-:-:S07]  /*0f90*/  IMAD.MOV.U32 R3, RZ, RZ, 0x3b8 ;  /* 0x000003b8ff037424 */ /* 0x000fce00078e00ff */
.L_x_336:
[----:B------:R-:W-:Y:S02]  /*0fa0*/  VIADD R27, R3, 0x1 ;  /* 0x00000001031b7836 */ /* 0x000fe40000000000 */
[----:B------:R-:W-:Y:S02]  /*0fb0*/  IMAD R42, R42, 0x41a7, RZ ;  /* 0x000041a72a2a7824 */ /* 0x000fe400078e02ff */
[----:B------:R-:W0:Y:S01]  /*0fc0*/  I2F.U32.RP R22, R27 ;  /* 0x0000001b00167306 */ /* 0x000e220000209000 */
[----:B------:R-:W-:Y:S01]  /*0fd0*/  IMAD.MOV R29, RZ, RZ, -R27 ;  /* 0x000000ffff1d7224 */ /* 0x000fe200078e0a1b */
[----:B------:R-:W-:Y:S02]  /*0fe0*/  ISETP.NE.U32.AND P2, PT, R27, RZ, PT ;  /* 0x000000ff1b00720c */ /* 0x000fe40003f45070 */
[----:B------:R-:W-:-:S04]  /*0ff0*/  LOP3.LUT R42, R42, 0x7fffffff, RZ, 0xc0, !PT ;  /* 0x7fffffff2a2a7812 */ /* 0x000fc800078ec0ff */
[----:B0-----:R-:W0:Y:S02]  /*1000*/  MUFU.RCP R22, R22 ;  /* 0x0000001600167308 */ /* 0x001e240000001000 */
[----:B0-----:R-:W-:-:S06]  /*1010*/  VIADD R20, R22, 0xffffffe ;  /* 0x0ffffffe16147836 */ /* 0x001fcc0000000000 */
[----:B------:R0:W1:Y:S02]  /*1020*/  F2I.FTZ.U32.TRUNC.NTZ R21, R20 ;  /* 0x0000001400157305 */ /* 0x000064000021f000 */
[----:B0-----:R-:W-:Y:S02]  /*1030*/  IMAD.MOV.U32 R20, RZ, RZ, RZ ;  /* 0x000000ffff147224 */ /* 0x001fe400078e00ff */
[----:B-1----:R-:W-:-:S04]  /*1040*/  IMAD R29, R29, R21, RZ ;  /* 0x000000151d1d7224 */ /* 0x002fc800078e02ff */
[----:B------:R-:W-:-:S06]  /*1050*/  IMAD.HI.U32 R21, R21, R29, R20 ;  /* 0x0000001d15157227 */ /* 0x000fcc00078e0014 */
[----:B------:R-:W-:-:S04]  /*1060*/  IMAD.HI.U32 R21, R21, R42, RZ ;  /* 0x0000002a15157227 */ /* 0x000fc800078e00ff */
[----:B------:R-:W-:-:S04]  /*1070*/  IMAD.MOV R21, RZ, RZ, -R21 ;  /* 0x000000ffff157224 */ /* 0x000fc800078e0a15 */
[----:B------:R-:W-:-:S05]  /*1080*/  IMAD R22, R27, R21, R42 ;  /* 0x000000151b167224 */ /* 0x000fca00078e022a */
[----:B------:R-:W-:-:S13]  /*1090*/  ISETP.GE.U32.AND P0, PT, R22, R27, PT ;  /* 0x0000001b1600720c */ /* 0x000fda0003f06070 */
[----:B------:R-:W-:-:S05]  /*10a0*/  @P0 IMAD.IADD R22, R22, 0x1, -R27 ;  /* 0x0000000116160824 */ /* 0x000fca00078e0a1b */
[----:B------:R-:W-:-:S13]  /*10b0*/  ISETP.GE.U32.AND P0, PT, R22, R27, PT ;  /* 0x0000001b1600720c */ /* 0x000fda0003f06070 */
[----:B------:R-:W-:Y:S01]  /*10c0*/  @P0 IMAD.IADD R22, R22, 0x1, -R27 ;  /* 0x0000000116160824 */ /* 0x000fe200078e0a1b */
[----:B------:R-:W-:-:S04]  /*10d0*/  @!P2 LOP3.LUT R22, RZ, R27, RZ, 0x33, !PT ;  /* 0x0000001bff16a212 */ /* 0x000fc800078e33ff */
[----:B------:R-:W-:Y:S05]  /*10e0*/  NANOSLEEP R22 ;  /* 0x000000160000735d */ /* 0x000fea0003800000 */
[----:B------:R-:W2:Y:S01]  /*10f0*/  LD.E.64.STRONG.GPU R26, desc[UR8][R16.64+0x100] ;  /* 0x00010008101a7980 */ /* 0x000ea2000c10fb00 */
[----:B------:R-:W-:Y:S01]  /*1100*/  UMOV UR5, 0xffffffff ;  /* 0xffffffff00057882 */ /* 0x000fe20000000000 */
[----:B------:R-:W-:Y:S02]  /*1110*/  SHF.R.U32.HI R3, RZ, 0x1, R3 ;  /* 0x00000001ff037819 */ /* 0x000fe40000011603 */
[----:B--2---:R-:W-:Y:S01]  /*1120*/  ISETP.NE.AND P0, PT, R26, 0x63, PT ;  /* 0x000000631a00780c */ /* 0x004fe20003f05270 */
[----:B------:R-:W-:-:S12]  /*1130*/  BRA.DIV UR5, `(.L_x_335) ;  /* 0x0000003605187947 */ /* 0x000fd8000b800000 */
[----:B------:R-:W-:-:S13]  /*1140*/  VOTE.ANY P0, !P0 ;  /* 0x0000000000ff7806 */ /* 0x000fda0004000100 */
.L_x_365:
[----:B------:R-:W-:Y:S05]  /*1150*/  @P0 BRA `(.L_x_336) ;  /* 0xfffffffc00900947 */ /* 0x000fea000383ffff */
.L_x_334:
[----:B------:R-:W-:Y:S01]  /*1160*/  UMOV UR5, 0xffffffff ;  /* 0xffffffff00057882 */ /* 0x000fe20000000000 */
[----:B------:R-:W-:Y:S02]  /*1170*/  ISETP.NE.AND P0, PT, R26, 0x65, PT ;  /* 0x000000651a00780c */ /* 0x000fe40003f05270 */
[----:B------:R-:W-:Y:S11]  /*1180*/  BRA.DIV UR5, `(.L_x_337) ;  /* 0x0000003605247947 */ /* 0x000ff6000b800000 */
[----:B------:R-:W0:Y:S01]  /*1190*/  S2R R30, SR_GEMASK ;  /* 0x00000000001e7919 */ /* 0x000e220000003c00 */
[----:B------:R-:W-:Y:S01]  /*11a0*/  VOTE.ANY R21, PT, !P0 ;  /* 0x0000000000157806 */ /* 0x000fe200040e0100 */
[C---:B------:R-:W-:Y:S02]  /*11b0*/  VIADD R41, R39.reuse, 0x2 ;  /* 0x0000000227297836 */ /* 0x040fe40000000000 */
[C---:B------:R-:W-:Y:S02]  /*11c0*/  VIADD R43, R39.reuse, 0x4 ;  /* 0x00000004272b7836 */ /* 0x040fe40000000000 */
[C---:B------:R-:W-:Y:S02]  /*11d0*/  VIADD R44, R39.reuse, 0x8 ;  /* 0x00000008272c7836 */ /* 0x040fe40000000000 */
[----:B------:R-:W-:Y:S01]  /*11e0*/  VIADD R45, R39, 0x10 ;  /* 0x00000010272d7836 */ /* 0x000fe20000000000 */
[----:B0-----:R-:W-:-:S05]  /*11f0*/  LOP3.LUT R21, R21, 0x80000000, R30, 0xec, !PT ;  /* 0x8000000015157812 */ /* 0x001fca00078eec1e */
[----:B------:R-:W-:-:S05]  /*1200*/  VIADD R16, R21, 0xffffffff ;  /* 0xffffffff15107836 */ /* 0x000fca0000000000 */
[----:B------:R-:W-:-:S04]  /*1210*/  LOP3.LUT R16, R21, R16, RZ, 0xc, !PT ;  /* 0x0000001015107212 */ /* 0x000fc800078e0cff */
[----:B------:R0:W1:Y:S02]  /*1220*/  POPC R20, R16 ;  /* 0x0000001000147309 */ /* 0x0000640000000000 */
[----:B0-----:R-:W0:Y:S01]  /*1230*/  LDC.64 R16, c[0x0][0x390] ;  /* 0x0000e400ff107b82 */ /* 0x001e220000000a00 */
[----:B-1----:R-:W1:Y:S01]  /*1240*/  SHFL.DOWN PT, R22, R27, 0x1, R20 ;  /* 0x082000001b167989 */ /* 0x002e6200000e0014 */
[-C--:B------:R-:W-:Y:S02]  /*1250*/  ISETP.GE.AND P0, PT, R39, R20.reuse, PT ;  /* 0x000000142700720c */ /* 0x080fe40003f06270 */
[----:B------:R-:W-:Y:S02]  /*1260*/  ISETP.GT.AND P2, PT, R45, R20, PT ;  /* 0x000000142d00720c */ /* 0x000fe40003f44270 */
[----:B0-----:R-:W-:Y:S02]  /*1270*/  IADD3 R28, P3, PT, R16, 0x100, RZ ;  /* 0x00000100101c7810 */ /* 0x001fe40007f7e0ff */
[----:B-1----:R-:W-:-:S02]  /*1280*/  SEL R22, R22, RZ, !P0 ;  /* 0x000000ff16167207 */ /* 0x002fc40004000000 */
[----:B------:R-:W-:-:S03]  /*1290*/  ISETP.GT.AND P0, PT, R41, R20, PT ;  /* 0x000000142900720c */ /* 0x000fc60003f04270 */
[----:B------:R-:W-:-:S05]  /*12a0*/  IMAD.IADD R3, R22, 0x1, R27 ;  /* 0x0000000116037824 */ /* 0x000fca00078e021b */
[----:B------:R-:W0:Y:S02]  /*12b0*/  SHFL.DOWN PT, R22, R3, 0x2, R20 ;  /* 0x0840000003167989 */ /* 0x000e2400000e0014 */
[----:B0-----:R-:W-:Y:S02]  /*12c0*/  SEL R22, R22, RZ, !P0 ;  /* 0x000000ff16167207 */ /* 0x001fe40004000000 */
[----:B------:R-:W-:-:S03]  /*12d0*/  ISETP.GT.AND P0, PT, R43, R20, PT ;  /* 0x000000142b00720c */ /* 0x000fc60003f04270 */
[----:B------:R-:W-:Y:S02]  /*12e0*/  IMAD.IADD R29, R3, 0x1, R22 ;  /* 0x00000001031d7824 */ /* 0x000fe400078e0216 */
[----:B------:R-:W-:-:S03]  /*12f0*/  IMAD.X R3, RZ, RZ, R17, P3 ;  /* 0x000000ffff037224 */ /* 0x000fc600018e0611 */
        /* <DEDUP_REMOVED lines=10> */
[----:B0-----:R-:W-:-:S05]  /*13a0*/  SEL R22, R22, RZ, !P2 ;  /* 0x000000ff16167207 */ /* 0x001fca0005000000 */
[----:B------:R-:W-:-:S07]  /*13b0*/  IMAD.IADD R46, R47, 0x1, R22 ;  /* 0x000000012f2e7824 */ /* 0x000fce00078e0216 */
.L_x_374:
[----:B------:R-:W-:Y:S05]  /*13c0*/  @!P0 BRA `(.L_x_338) ;  /* 0x0000000400248947 */ /* 0x000fea0003800000 */
[----:B------:R-:W-:-:S07]  /*13d0*/  IMAD.MOV.U32 R29, RZ, RZ, 0x3b8 ;  /* 0x000003b8ff1d7424 */ /* 0x000fce00078e00ff */
.L_x_344:
[----:B------:R-:W-:Y:S02]  /*13e0*/  IMAD.MOV.U32 R16, RZ, RZ, R28 ;  /* 0x000000ffff107224 */ /* 0x000fe400078e001c */
[----:B------:R-:W-:Y:S02]  /*13f0*/  IMAD.MOV.U32 R17, RZ, RZ, R3 ;  /* 0x000000ffff117224 */ /* 0x000fe400078e0003 */
        /* <DEDUP_REMOVED lines=8> */
.L_x_377:
[----:B------:R-:W-:Y:S05]  /*1480*/  @!P0 BRA `(.L_x_340) ;  /* 0x0000000000748947 */ /* 0x000fea0003800000 */
[----:B------:R-:W-:-:S07]  /*1490*/  IMAD.MOV.U32 R22, RZ, RZ, R29 ;  /* 0x000000ffff167224 */ /* 0x000fce00078e001d */
.L_x_342:
        /* <DEDUP_REMOVED lines=27> */
.L_x_380:
[----:B------:R-:W-:Y:S05]  /*1650*/  @P0 BRA `(.L_x_342) ;  /* 0xfffffffc00900947 */ /* 0x000fea000383ffff */
.L_x_340:
[----:B------:R-:W-:Y:S01]  /*1660*/  UMOV UR5, 0xffffffff ;  /* 0xffffffff00057882 */ /* 0x000fe20000000000 */
[----:B------:R-:W-:Y:S02]  /*1670*/  ISETP.NE.AND P0, PT, R26, 0x65, PT ;  /* 0x000000651a00780c */ /* 0x000fe40003f05270 */
[----:B------:R-:W-:Y:S11]  /*1680*/  BRA.DIV UR5, `(.L_x_343) ;  /* 0x0000003605287947 */ /* 0x000ff6000b800000 */
[----:B------:R-:W-:Y:S01]  /*1690*/  VOTE.ANY R21, PT, !P0 ;  /* 0x0000000000157806 */ /* 0x000fe200040e0100 */
[----:B------:R-:W-:-:S03]  /*16a0*/  VIADD R40, R40, 0xffffffe0 ;  /* 0xffffffe028287836 */ /* 0x000fc60000000000 */
[----:B------:R-:W-:-:S05]  /*16b0*/  LOP3.LUT R21, R21, 0x80000000, R30, 0xec, !PT ;  /* 0x8000000015157812 */ /* 0x000fca00078eec1e */
        /* <DEDUP_REMOVED lines=25> */
.L_x_389:
[----:B------:R-:W-:Y:S05]  /*1850*/  @P0 BRA `(.L_x_344) ;  /* 0xfffffff800e00947 */ /* 0x000fea000383ffff */
.L_x_338:
        /* <DEDUP_REMOVED lines=8> */
[----:B0-----:R-:W-:-:S05]  /*18e0*/  @!P1 LEA R3, R16, R3, 0x18 ;  /* 0x0000000310039211 */ /* 0x001fca00078ec0ff */
[----:B------:R1:W-:Y:S04]  /*18f0*/  @!P1 STS [R3+0x8], R31 ;  /* 0x0000081f03009388 */ /* 0x0003e80000000800 */
[----:B------:R1:W-:Y:S01]  /*1900*/  @!P1 STS [R3+0x4], R46 ;  /* 0x0000042e03009388 */ /* 0x0003e20000000800 */
[----:B--2---:R-:W-:Y:S01]  /*1910*/  @!P0 LEA R17, R20, R17, 0x18 ;  /* 0x0000001114118211 */ /* 0x004fe200078ec0ff */
[----:B------:R-:W-:Y:S02]  /*1920*/  IMAD.MOV.U32 R20, RZ, RZ, R23 ;  /* 0x000000ffff147224 */ /* 0x000fe400078e0017 */
[----:B------:R-:W-:Y:S02]  /*1930*/  @!P0 IMAD.MOV.U32 R20, RZ, RZ, R46 ;  /* 0x000000ffff148224 */ /* 0x000fe400078e002e */
[----:B------:R1:W-:Y:S05]  /*1940*/  @!P0 STS [R17+0x4c], R46 ;  /* 0x00004c2e11008388 */ /* 0x0003ea0000000800 */
.L_x_332:
[----:B------:R-:W-:Y:S05]  /*1950*/  WARPSYNC.ALL ;  /* 0x0000000000007948 */ /* 0x000fea0003800000 */
[----:B------:R-:W0:Y:S08]  /*1960*/  S2UR UR6, SR_CgaCtaId ;  /* 0x00000000000679c3 */ /* 0x000e300000008800 */
[----:B------:R-:W-:Y:S06]  /*1970*/  BAR.SYNC.DEFER_BLOCKING 0x0 ;  /* 0x0000000000007b1d */ /* 0x000fec0000010000 */
[----:B------:R-:W-:Y:S01]  /*1980*/  UMOV UR5, 0x400 ;  /* 0x0000040000057882 */ /* 0x000fe20000000000 */
[----:B------:R-:W2:Y:S01]  /*1990*/  S2R R16, SR_TID.X ;  /* 0x0000000000107919 */ /* 0x000ea20000002100 */
[----:B0-----:R-:W-:-:S09]  /*19a0*/  ULEA UR5, UR6, UR5, 0x18 ;  /* 0x0000000506057291 */ /* 0x001fd2000f8ec0ff */
[----:B-1----:R-:W0:Y:S01]  /*19b0*/  LDS R3, [UR5+0x4c] ;  /* 0x00004c05ff037984 */ /* 0x002e220008000800 */
[----:B--2---:R-:W-:-:S04]  /*19c0*/  ISETP.NE.AND P0, PT, R16, RZ, PT ;  /* 0x000000ff1000720c */ /* 0x004fc80003f05270 */
[----:B0-----:R-:W-:-:S05]  /*19d0*/  SEL R3, R3, RZ, P0 ;  /* 0x000000ff03037207 */ /* 0x001fca0000000000 */
[----:B------:R-:W-:-:S07]  /*19e0*/  IMAD.IADD R44, R3, 0x1, R20 ;  /* 0x00000001032c7824 */ /* 0x000fce00078e0214 */
.L_x_331:
[----:B------:R-:W-:Y:S05]  /*19f0*/  BSYNC.RECONVERGENT B0 ;  /* 0x0000000000007941 */ /* 0x000fea0003800200 */
.L_x_329:
[----:B------:R-:W-:Y:S01]  /*1a00*/  IMAD.IADD R45, R36, 0x1, R44 ;  /* 0x00000001242d7824 */ /* 0x000fe200078e022c */
[----:B------:R-:W1:Y:S01]  /*1a10*/  S2R R3, SR_TID.X ;  /* 0x0000000000037919 */ /* 0x000e620000002100 */
[----:B------:R-:W2:Y:S01]  /*1a20*/  S2UR UR6, SR_CgaCtaId ;  /* 0x00000000000679c3 */ /* 0x000ea20000008800 */
[----:B------:R-:W-:Y:S01]  /*1a30*/  UMOV UR5, 0x400 ;  /* 0x0000040000057882 */ /* 0x000fe20000000000 */
[----:B0-----:R-:W-:Y:S01]  /*1a40*/  IMAD.IADD R16, R37, 0x1, R45 ;  /* 0x0000000125107824 */ /* 0x001fe200078e022d */
[----:B------:R-:W0:Y:S03]  /*1a50*/  S2R R24, SR_LANEID ;  /* 0x0000000000187919 */ /* 0x000e260000000000 */
[----:B------:R-:W-:Y:S02]  /*1a60*/  IMAD.IADD R17, R34, 0x1, R16 ;  /* 0x0000000122117824 */ /* 0x000fe400078e0210 */
[----:B------:R-:W-:Y:S02]  /*1a70*/  BAR.SYNC.DEFER_BLOCKING 0x0 ;  /* 0x0000000000007b1d */ /* 0x000fe40000010000 */
[----:B------:R-:W-:-:S04]  /*1a80*/  IMAD.IADD R22, R35, 0x1, R17 ;  /* 0x0000000123167824 */ /* 0x000fc800078e0211 */
[----:B------:R-:W-:-:S04]  /*1a90*/  IMAD.IADD R23, R32, 0x1, R22 ;  /* 0x0000000120177824 */ /* 0x000fc800078e0216 */
[----:B------:R-:W-:-:S04]  /*1aa0*/  IMAD.IADD R20, R33, 0x1, R23 ;  /* 0x0000000121147824 */ /* 0x000fc800078e0217 */
[----:B------:R-:W-:Y:S01]  /*1ab0*/  IMAD.IADD R21, R18, 0x1, R20 ;  /* 0x0000000112157824 */ /* 0x000fe200078e0214 */
[----:B--2---:R-:W-:-:S03]  /*1ac0*/  ULEA UR5, UR6, UR5, 0x18 ;  /* 0x0000000506057291 */ /* 0x004fc6000f8ec0ff */
[----:B------:R-:W-:Y:S01]  /*1ad0*/  IMAD.IADD R18, R19, 0x1, R21 ;  /* 0x0000000113127824 */ /* 0x000fe200078e0215 */
[----:B------:R-:W2:Y:S03]  /*1ae0*/  LDCU.64 UR6, c[0x0][0x388] ;  /* 0x00007100ff0677ac */ /* 0x000ea60008000a00 */
[----:B------:R-:W-:Y:S01]  /*1af0*/  IMAD.IADD R19, R14, 0x1, R18 ;  /* 0x000000010e137824 */ /* 0x000fe200078e0212 */
[----:B-1----:R-:W-:-:S03]  /*1b00*/  SHF.R.U32.HI R3, RZ, 0x5, R3 ;  /* 0x00000005ff037819 */ /* 0x002fc60000011603 */
[----:B------:R-:W-:Y:S02]  /*1b10*/  IMAD.IADD R14, R15, 0x1, R19 ;  /* 0x000000010f0e7824 */ /* 0x000fe400078e0213 */
[----:B0-----:R-:W-:Y:S02]  /*1b20*/  IMAD R3, R3, 0x2c0, R24 ;  /* 0x000002c003037824 */ /* 0x001fe400078e0218 */
[----:B------:R-:W-:-:S03]  /*1b30*/  IMAD.IADD R15, R12, 0x1, R14 ;  /* 0x000000010c0f7824 */ /* 0x000fc600078e020e */
[----:B------:R-:W-:Y:S01]  /*1b40*/  LEA R49, R3, UR5, 0x2 ;  /* 0x0000000503317c11 */ /* 0x000fe2000f8e10ff */
[----:B------:R-:W-:Y:S01]  /*1b50*/  IMAD.IADD R12, R13, 0x1, R15 ;  /* 0x000000010d0c7824 */ /* 0x000fe200078e020f */
[----:B--2---:R-:W-:-:S03]  /*1b60*/  IADD3 R38, P0, PT, R38, UR6, RZ ;  /* 0x0000000626267c10 */ /* 0x004fc6000ff1e0ff */
[----:B------:R-:W-:Y:S02]  /*1b70*/  IMAD.IADD R13, R10, 0x1, R12 ;  /* 0x000000010a0d7824 */ /* 0x000fe400078e020c */
[----:B------:R-:W-:Y:S01]  /*1b80*/  IMAD R24, R24, 0x54, R49 ;  /* 0x0000005418187824 */ /* 0x000fe200078e0231 */
[----:B------:R-:W-:Y:S01]  /*1b90*/  IADD3.X R39, PT, PT, R0, UR7, RZ, P0, !PT ;  /* 0x0000000700277c10 */ /* 0x000fe200087fe4ff */
[----:B------:R-:W-:-:S03]  /*1ba0*/  IMAD.IADD R10, R11, 0x1, R13 ;  /* 0x000000010b0a7824 */ /* 0x000fc600078e020d */
[----:B------:R-:W-:Y:S01]  /*1bb0*/  STS.64 [R24], R44 ;  /* 0x0000002c18007388 */ /* 0x000fe20000000a00 */
[----:B------:R-:W-:-:S03]  /*1bc0*/  IMAD.IADD R11, R8, 0x1, R10 ;  /* 0x00000001080b7824 */ /* 0x000fc600078e020a */
[----:B------:R-:W-:Y:S01]  /*1bd0*/  STS.64 [R24+0x8], R16 ;  /* 0x0000081018007388 */ /* 0x000fe20000000a00 */
        /* <DEDUP_REMOVED lines=11> */
[----:B------:R-:W-:Y:S04]  /*1c90*/  STS.64 [R24+0x38], R10 ;  /* 0x0000380a18007388 */ /* 0x000fe80000000a00 */
[----:B------:R-:W-:Y:S04]  /*1ca0*/  STS.64 [R24+0x40], R8 ;  /* 0x0000400818007388 */ /* 0x000fe80000000a00 */
[----:B------:R-:W-:Y:S04]  /*1cb0*/  STS.64 [R24+0x48], R6 ;  /* 0x0000480618007388 */ /* 0x000fe80000000a00 */
[----:B------:R-:W-:Y:S01]  /*1cc0*/  STS.64 [R24+0x50], R4 ;  /* 0x0000500418007388 */ /* 0x000fe20000000a00 */
[----:B------:R-:W-:-:S03]  /*1cd0*/  NOP ;  /* 0x0000000000007918 */ /* 0x000fc60000000000 */
[----:B------:R-:W0:Y:S04]  /*1ce0*/  LDS R3, [R49] ;  /* 0x0000000031037984 */ /* 0x000e280000000800 */
[----:B------:R-:W1:Y:S04]  /*1cf0*/  LDS R17, [R49+0x80] ;  /* 0x0000800031117984 */ /* 0x000e680000000800 */
        /* <DEDUP_REMOVED lines=43> */
.L_x_328:
[----:B------:R-:W-:-:S13]  /*1fb0*/  ISETP.NE.AND P0, PT, R0, RZ, PT ;  /* 0x000000ff0000720c */ /* 0x000fda0003f05270 */
[----:B------:R-:W-:Y:S05]  /*1fc0*/  @!P0 EXIT ;  /* 0x000000000000894d */ /* 0x000fea0003800000 */
[----:B------:R-:W0:Y:S02]  /*1fd0*/  LDC.64 R4, c[0x0][0x380] ;  /* 0x0000e000ff047b82 */ /* 0x000e240000000a00 */
[----:B0-----:R-:W-:-:S05]  /*1fe0*/  IMAD.WIDE.U32 R4, R7, 0x4, R4 ;  /* 0x0000000407047825 */ /* 0x001fca00078e0004 */
[----:B------:R0:W2:Y:S01]  /*1ff0*/  LDG.E R6, desc[UR8][R4.64] ;  /* 0x0000000804067981 */ /* 0x0000a2000c1e1900 */
[----:B------:R-:W3:Y:S02]  /*2000*/  S2R R2, SR_TID.X ;  /* 0x0000000000027919 */ /* 0x000ee40000002100 */
[C---:B---3--:R-:W-:Y:S02]  /*2010*/  LOP3.LUT R3, R2.reuse, 0x1f, RZ, 0xc0, !PT ;  /* 0x0000001f02037812 */ /* 0x048fe400078ec0ff */
[----:B------:R-:W-:-:S05]  /*2020*/  LOP3.LUT R8, R2, 0x3e0, RZ, 0xc0, !PT ;  /* 0x000003e002087812 */ /* 0x000fca00078ec0ff */
[----:B------:R-:W-:-:S04]  /*2030*/  IMAD R3, R8, 0x16, R3 ;  /* 0x0000001608037824 */ /* 0x000fc800078e0203 */
[C---:B------:R-:W-:Y:S01]  /*2040*/  VIADD R7, R3.reuse, 0x20 ;  /* 0x0000002003077836 */ /* 0x040fe20000000000 */
[C---:B------:R-:W-:Y:S01]  /*2050*/  ISETP.GE.U32.AND P6, PT, R3.reuse, R0, PT ;  /* 0x000000000300720c */ /* 0x040fe20003fc6070 */
[C---:B------:R-:W-:Y:S01]  /*2060*/  VIADD R9, R3.reuse, 0x40 ;  /* 0x0000004003097836 */ /* 0x040fe20000000000 */
[C---:B0-----:R-:W-:Y:S01]  /*2070*/  LEA R4, P1, R3.reuse, R4, 0x2 ;  /* 0x0000000403047211 */ /* 0x041fe200078210ff */
[----:B------:R-:W-:Y:S01]  /*2080*/  VIADD R11, R3, 0x60 ;  /* 0x00000060030b7836 */ /* 0x000fe20000000000 */
[-C--:B------:R-:W-:Y:S01]  /*2090*/  ISETP.GE.U32.AND P5, PT, R7, R0.reuse, PT ;  /* 0x000000000700720c */ /* 0x080fe20003fa6070 */
[----:B------:R-:W-:Y:S01]  /*20a0*/  VIADD R7, R3, 0x80 ;  /* 0x0000008003077836 */ /* 0x000fe20000000000 */
[-C--:B------:R-:W-:Y:S01]  /*20b0*/  ISETP.GE.U32.AND P0, PT, R9, R0.reuse, PT ;  /* 0x000000000900720c */ /* 0x080fe20003f06070 */
[----:B------:R-:W-:Y:S01]  /*20c0*/  IMAD.X R5, RZ, RZ, R5, P1 ;  /* 0x000000ffff057224 */ /* 0x000fe200008e0605 */
[-C--:B------:R-:W-:Y:S01]  /*20d0*/  ISETP.GE.U32.AND P4, PT, R11, R0.reuse, PT ;  /* 0x000000000b00720c */ /* 0x080fe20003f86070 */
[----:B------:R-:W-:Y:S01]  /*20e0*/  VIADD R9, R3, 0xa0 ;  /* 0x000000a003097836 */ /* 0x000fe20000000000 */
[----:B------:R-:W-:Y:S01]  /*20f0*/  ISETP.GE.U32.AND P3, PT, R7, R0, PT ;  /* 0x000000000700720c */ /* 0x000fe20003f66070 */
[----:B------:R-:W-:-:S03]  /*2100*/  VIADD R7, R3, 0xc0 ;  /* 0x000000c003077836 */ /* 0x000fc60000000000 */
[-C--:B------:R-:W-:Y:S01]  /*2110*/  ISETP.GE.U32.AND P2, PT, R9, R0.reuse, PT ;  /* 0x000000000900720c */ /* 0x080fe20003f46070 */
[----:B------:R-:W-:Y:S01]  /*2120*/  VIADD R9, R3, 0x100 ;  /* 0x0000010003097836 */ /* 0x000fe20000000000 */
[-C--:B------:R-:W-:Y:S01]  /*2130*/  ISETP.GE.U32.AND P1, PT, R7, R0.reuse, PT ;  /* 0x000000000700720c */ /* 0x080fe20003f26070 */
[C---:B------:R-:W-:Y:S02]  /*2140*/  VIADD R7, R3.reuse, 0xe0 ;  /* 0x000000e003077836 */ /* 0x040fe40000000000 */
[----:B------:R-:W-:Y:S02]  /*2150*/  VIADD R39, R3, 0x2a0 ;  /* 0x000002a003277836 */ /* 0x000fe40000000000 */
[----:B--2---:R-:W-:Y:S02]  /*2160*/  IMAD.MOV.U32 R16, RZ, RZ, R6 ;  /* 0x000000ffff107224 */ /* 0x004fe400078e0006 */
[----:B------:R-:W2:Y:S01]  /*2170*/  @!P6 LDG.E R6, desc[UR8][R4.64] ;  /* 0x000000080406e981 */ /* 0x000ea2000c1e1900 */
[----:B------:R-:W-:Y:S01]  /*2180*/  ISETP.GE.U32.AND P6, PT, R7, R0, PT ;  /* 0x000000000700720c */ /* 0x000fe20003fc6070 */
[----:B------:R-:W-:-:S02]  /*2190*/  IMAD.MOV.U32 R10, RZ, RZ, R16 ;  /* 0x000000ffff0a7224 */ /* 0x000fc400078e0010 */
[----:B------:R-:W-:Y:S02]  /*21a0*/  VIADD R7, R3, 0x120 ;  /* 0x0000012003077836 */ /* 0x000fe40000000000 */
[--C-:B------:R-:W-:Y:S02]  /*21b0*/  IMAD.MOV.U32 R12, RZ, RZ, R16.reuse ;  /* 0x000000ffff0c7224 */ /* 0x100fe400078e0010 */
[----:B------:R-:W3:Y:S01]  /*21c0*/  @!P0 LDG.E R10, desc[UR8][R4.64+0x100] ;  /* 0x00010008040a8981 */ /* 0x000ee2000c1e1900 */
[-C--:B------:R-:W-:Y:S01]  /*21d0*/  ISETP.GE.U32.AND P0, PT, R7, R0.reuse, PT ;  /* 0x000000000700720c */ /* 0x080fe20003f06070 */
[----:B------:R-:W-:Y:S02]  /*21e0*/  VIADD R7, R3, 0x140 ;  /* 0x0000014003077836 */ /* 0x000fe40000000000 */
[--C-:B------:R-:W-:Y:S01]  /*21f0*/  IMAD.MOV.U32 R8, RZ, RZ, R16.reuse ;  /* 0x000000ffff087224 */ /* 0x100fe200078e0010 */
[----:B------:R-:W4:Y:S01]  /*2200*/  @!P4 LDG.E R12, desc[UR8][R4.64+0x180] ;  /* 0x00018008040cc981 */ /* 0x000f22000c1e1900 */
[----:B------:R-:W-:Y:S01]  /*2210*/  IMAD.MOV.U32 R18, RZ, RZ, R16 ;  /* 0x000000ffff127224 */ /* 0x000fe200078e0010 */
[----:B------:R-:W-:Y:S01]  /*2220*/  ISETP.GE.U32.AND P4, PT, R7, R0, PT ;  /* 0x000000000700720c */ /* 0x000fe20003f86070 */
[----:B------:R-:W-:-:S02]  /*2230*/  VIADD R7, R3, 0x180 ;  /* 0x0000018003077836 */ /* 0x000fc40000000000 */
[----:B------:R-:W4:Y:S01]  /*2240*/  @!P5 LDG.E R8, desc[UR8][R4.64+0x80] ;  /* 0x000080080408d981 */ /* 0x000f22000c1e1900 */
[-C--:B------:R-:W-:Y:S01]  /*2250*/  ISETP.GE.U32.AND P5, PT, R9, R0.reuse, PT ;  /* 0x000000000900720c */ /* 0x080fe20003fa6070 */
[--C-:B------:R-:W-:Y:S02]  /*2260*/  IMAD.MOV.U32 R20, RZ, RZ, R16.reuse ;  /* 0x000000ffff147224 */ /* 0x100fe400078e0010 */
[----:B------:R-:W4:Y:S01]  /*2270*/  @!P2 LDG.E R18, desc[UR8][R4.64+0x280] ;  /* 0x000280080412a981 */ /* 0x000f22000c1e1900 */
[-C--:B------:R-:W-:Y:S01]  /*2280*/  ISETP.GE.U32.AND P2, PT, R7, R0.reuse, PT ;  /* 0x000000000700720c */ /* 0x080fe20003f46070 */
[C---:B------:R-:W-:Y:S02]  /*2290*/  VIADD R7, R3.reuse, 0x1a0 ;  /* 0x000001a003077836 */ /* 0x040fe40000000000 */
[--C-:B------:R-:W-:Y:S01]  /*22a0*/  IMAD.MOV.U32 R14, RZ, RZ, R16.reuse ;  /* 0x000000ffff0e7224 */ /* 0x100fe200078e0010 */
[----:B------:R-:W4:Y:S01]  /*22b0*/  @!P1 LDG.E R20, desc[UR8][R4.64+0x300] ;  /* 0x0003000804149981 */ /* 0x000f22000c1e1900 */
[----:B------:R-:W-:Y:S01]  /*22c0*/  VIADD R9, R3, 0x160 ;  /* 0x0000016003097836 */ /* 0x000fe20000000000 */
[----:B------:R-:W-:Y:S01]  /*22d0*/  ISETP.GE.U32.AND P1, PT, R7, R0, PT ;  /* 0x000000000700720c */ /* 0x000fe20003f26070 */
[----:B------:R-:W-:-:S02]  /*22e0*/  IMAD.MOV.U32 R24, RZ, RZ, R16 ;  /* 0x000000ffff187224 */ /* 0x000fc400078e0010 */
[----:B------:R-:W-:Y:S01]  /*22f0*/  VIADD R7, R3, 0x1e0 ;  /* 0x000001e003077836 */ /* 0x000fe20000000000 */
[----:B------:R-:W4:Y:S01]  /*2300*/  @!P3 LDG.E R14, desc[UR8][R4.64+0x200] ;  /* 0x00020008040eb981 */ /* 0x000f22000c1e1900 */
[--C-:B------:R-:W-:Y:S01]  /*2310*/  IMAD.MOV.U32 R22, RZ, RZ, R16.reuse ;  /* 0x000000ffff167224 */ /* 0x100fe200078e0010 */
[-C--:B------:R-:W-:Y:S01]  /*2320*/  ISETP.GE.U32.AND P3, PT, R9, R0.reuse, PT ;  /* 0x000000000900720c */ /* 0x080fe20003f66070 */
[----:B------:R-:W-:Y:S01]  /*2330*/  VIADD R9, R3, 0x1c0 ;  /* 0x000001c003097836 */ /* 0x000fe20000000000 */
[----:B------:R-:W4:Y:S01]  /*2340*/  @!P5 LDG.E R24, desc[UR8][R4.64+0x400] ;  /* 0x000400080418d981 */ /* 0x000f22000c1e1900 */
[--C-:B------:R-:W-:Y:S01]  /*2350*/  IMAD.MOV.U32 R26, RZ, RZ, R16.reuse ;  /* 0x000000ffff1a7224 */ /* 0x100fe200078e0010 */
[-C--:B------:R-:W-:Y:S01]  /*2360*/  ISETP.GE.U32.AND P5, PT, R7, R0.reuse, PT ;  /* 0x000000000700720c */ /* 0x080fe20003fa6070 */
[----:B------:R-:W-:Y:S01]  /*2370*/  VIADD R7, R3, 0x200 ;  /* 0x0000020003077836 */ /* 0x000fe20000000000 */
[----:B------:R-:W4:Y:S01]  /*2380*/  @!P6 LDG.E R22, desc[UR8][R4.64+0x380] ;  /* 0x000380080416e981 */ /* 0x000f22000c1e1900 */
[----:B------:R-:W-:Y:S01]  /*2390*/  ISETP.GE.U32.AND P6, PT, R9, R0, PT ;  /* 0x000000000900720c */ /* 0x000fe20003fc6070 */
[----:B------:R-:W-:-:S02]  /*23a0*/  IMAD.MOV.U32 R28, RZ, RZ, R16 ;  /* 0x000000ffff1c7224 */ /* 0x000fc400078e0010 */
[--C-:B------:R-:W-:Y:S01]  /*23b0*/  IMAD.MOV.U32 R30, RZ, RZ, R16.reuse ;  /* 0x000000ffff1e7224 */ /* 0x100fe200078e0010 */
[----:B------:R-:W4:Y:S01]  /*23c0*/  @!P0 LDG.E R26, desc[UR8][R4.64+0x480] ;  /* 0x00048008041a8981 */ /* 0x000f22000c1e1900 */
[-C--:B------:R-:W-:Y:S01]  /*23d0*/  ISETP.GE.U32.AND P0, PT, R7, R0.reuse, PT ;  /* 0x000000000700720c */ /* 0x080fe20003f06070 */
[C---:B------:R-:W-:Y:S02]  /*23e0*/  VIADD R9, R3.reuse, 0x220 ;  /* 0x0000022003097836 */ /* 0x040fe40000000000 */
[----:B------:R-:W-:Y:S01]  /*23f0*/  VIADD R7, R3, 0x240 ;  /* 0x0000024003077836 */ /* 0x000fe20000000000 */
[----:B------:R-:W4:Y:S01]  /*2400*/  @!P4 LDG.E R28, desc[UR8][R4.64+0x500] ;  /* 0x00050008041cc981 */ /* 0x000f22000c1e1900 */
[--C-:B------:R-:W-:Y:S01]  /*2410*/  IMAD.MOV.U32 R32, RZ, RZ, R16.reuse ;  /* 0x000000ffff207224 */ /* 0x100fe200078e0010 */
[-C--:B------:R-:W-:Y:S01]  /*2420*/  ISETP.GE.U32.AND P4, PT, R9, R0.reuse, PT ;  /* 0x000000000900720c */ /* 0x080fe20003f86070 */
[--C-:B------:R-:W-:Y:S01]  /*2430*/  IMAD.MOV.U32 R34, RZ, RZ, R16.reuse ;  /* 0x000000ffff227224 */ /* 0x100fe200078e0010 */
[----:B------:R-:W4:Y:S01]  /*2440*/  @!P3 LDG.E R30, desc[UR8][R4.64+0x580] ;  /* 0x00058008041eb981 */ /* 0x000f22000c1e1900 */
[----:B------:R-:W-:Y:S01]  /*2450*/  IMAD.MOV.U32 R36, RZ, RZ, R16 ;  /* 0x000000ffff247224 */ /* 0x000fe200078e0010 */
[----:B------:R-:W-:Y:S01]  /*2460*/  ISETP.GE.U32.AND P3, PT, R7, R0, PT ;  /* 0x000000000700720c */ /* 0x000fe20003f66070 */
[C---:B------:R-:W-:Y:S01]  /*2470*/  VIADD R7, R3.reuse, 0x260 ;  /* 0x0000026003077836 */ /* 0x040fe20000000000 */
[----:B------:R-:W4:Y:S01]  /*2480*/  @!P2 LDG.E R32, desc[UR8][R4.64+0x600] ;  /* 0x000600080420a981 */ /* 0x000f22000c1e1900 */
[----:B------:R-:W-:-:S03]  /*2490*/  VIADD R9, R3, 0x280 ;  /* 0x0000028003097836 */ /* 0x000fc60000000000 */
[----:B------:R-:W4:Y:S01]  /*24a0*/  @!P1 LDG.E R34, desc[UR8][R4.64+0x680] ;  /* 0x0006800804229981 */ /* 0x000f22000c1e1900 */
[-C--:B------:R-:W-:Y:S02]  /*24b0*/  ISETP.GE.U32.AND P2, PT, R7, R0.reuse, PT ;  /* 0x000000000700720c */ /* 0x080fe40003f46070 */
[-C--:B------:R-:W-:Y:S01]  /*24c0*/  ISETP.GE.U32.AND P1, PT, R9, R0.reuse, PT ;  /* 0x000000000900720c */ /* 0x080fe20003f26070 */
[----:B------:R-:W4:Y:S01]  /*24d0*/  @!P6 LDG.E R36, desc[UR8][R4.64+0x700] ;  /* 0x000700080424e981 */ /* 0x000f22000c1e1900 */
[----:B------:R-:W-:Y:S01]  /*24e0*/  ISETP.GE.U32.AND P6, PT, R39, R0, PT ;  /* 0x000000002700720c */ /* 0x000fe20003fc6070 */
[--C-:B------:R-:W-:Y:S02]  /*24f0*/  IMAD.MOV.U32 R46, RZ, RZ, R16.reuse ;  /* 0x000000ffff2e7224 */ /* 0x100fe400078e0010 */
[--C-:B------:R-:W-:Y:S02]  /*2500*/  IMAD.MOV.U32 R48, RZ, RZ, R16.reuse ;  /* 0x000000ffff307224 */ /* 0x100fe400078e0010 */
[----:B------:R-:W-:-:S02]  /*2510*/  IMAD.MOV.U32 R50, RZ, RZ, R16 ;  /* 0x000000ffff327224 */ /* 0x000fc400078e0010 */
        /* <DEDUP_REMOVED lines=13> */
[----:B------:R-:W-:Y:S01]  /*25f0*/  UMOV UR4, 0x400 ;  /* 0x0000040000047882 */ /* 0x000fe20000000000 */
[----:B------:R-:W-:Y:S01]  /*2600*/  ISETP.NE.AND P0, PT, R42, RZ, PT ;  /* 0x000000ff2a00720c */ /* 0x000fe20003f05270 */
[----:B-1----:R-:W-:-:S02]  /*2610*/  ULEA UR4, UR5, UR4, 0x18 ;  /* 0x0000000405047291 */ /* 0x002fc4000f8ec0ff */
[----:B0-----:R-:W-:-:S05]  /*2620*/  IMAD R41, R43, 0x2c0, R38 ;  /* 0x000002c02b297824 */ /* 0x001fca00078e0226 */
        /* <DEDUP_REMOVED lines=39> */
[----:B------:R-:W-:Y:S02]  /*28a0*/  ISETP.NE.AND P1, PT, R38, 0x1f, PT ;  /* 0x0000001f2600780c */ /* 0x000fe40003f25270 */
[----:B---3--:R-:W-:Y:S02]  /*28b0*/  IADD3 R16, PT, PT, R8, R7, R16 ;  /* 0x0000000708107210 */ /* 0x008fe40007ffe010 */
[----:B------:R-:W-:Y:S02]  /*28c0*/  ISETP.NE.AND P2, PT, R43, 0xb, PT ;  /* 0x0000000b2b00780c */ /* 0x000fe40003f45270 */
        /* <DEDUP_REMOVED lines=52> */
[----:B------:R-:W-:Y:S02]  /*2c10*/  ISETP.NE.AND P1, PT, R38, RZ, PT ;  /* 0x000000ff2600720c */ /* 0x000fe40003f25270 */
[----:B------:R-:W-:Y:S01]  /*2c20*/  SEL R16, R25, R16, !P0 ;  /* 0x0000001019107207 */ /* 0x000fe20004000000 */
[----:B------:R-:W-:Y:S01]  /*2c30*/  @!P2 IMAD.IADD R16, R26, 0x1, R25 ;  /* 0x000000011a10a824 */ /* 0x000fe200078e0219 */
[----:B------:R-:W-:-:S02]  /*2c40*/  ISETP.GE.U32.AND P0, PT, R2, 0x20, PT ;  /* 0x000000200200780c */ /* 0x000fc40003f06070 */
[----:B------:R-:W-:Y:S02]  /*2c50*/  SEL R37, R37, RZ, P1 ;  /* 0x000000ff25257207 */ /* 0x000fe40000800000 */
[----:B------:R-:W-:-:S04]  /*2c60*/  SEL R17, R16, RZ, P0 ;  /* 0x000000ff10117207 */ /* 0x000fc80000000000 */
[----:B-----5:R-:W-:Y:S01]  /*2c70*/  IADD3 R44, PT, PT, R17, R37, R44 ;  /* 0x00000025112c7210 */ /* 0x020fe20007ffe02c */
[----:B------:R-:W-:Y:S06]  /*2c80*/  BRA `(.L_x_346) ;  /* 0x0000000c00e87947 */ /* 0x000fec0003800000 */
.L_x_345:
[----:B0-2---:R-:W-:Y:S02]  /*2c90*/  IADD3 R16, PT, PT, R6, R5, R4 ;  /* 0x0000000506107210 */ /* 0x005fe40007ffe004 */
[----:B------:R-:W-:Y:S02]  /*2ca0*/  ISETP.NE.AND P1, PT, R38, 0x1f, PT ;  /* 0x0000001f2600780c */ /* 0x000fe40003f25270 */
        /* <DEDUP_REMOVED lines=52> */
[----:B------:R-:W-:Y:S01]  /*2ff0*/  SEL R16, R23, R16, !P0 ;  /* 0x0000001017107207 */ /* 0x000fe20004000000 */
[----:B------:R-:W-:Y:S01]  /*3000*/  IMAD.IADD R23, R44, 0x1, -R37 ;  /* 0x000000012c177824 */ /* 0x000fe200078e0a25 */
[C---:B------:R-:W-:Y:S02]  /*3010*/  ISETP.NE.AND P0, PT, R43.reuse, 0xa, PT ;  /* 0x0000000a2b00780c */ /* 0x040fe40003f05270 */
[----:B------:R-:W-:Y:S02]  /*3020*/  SEL R16, R24, R16, !P1 ;  /* 0x0000001018107207 */ /* 0x000fe40004800000 */
[----:B------:R-:W-:Y:S02]  /*3030*/  ISETP.NE.AND P1, PT, R43, 0xb, PT ;  /* 0x0000000b2b00780c */ /* 0x000fe40003f25270 */
[----:B------:R-:W-:Y:S02]  /*3040*/  SEL R16, R25, R16, !P0 ;  /* 0x0000001019107207 */ /* 0x000fe40004000000 */
[----:B------:R-:W-:-:S02]  /*3050*/  ISETP.GT.U32.AND P0, PT, R2, 0x1f, PT ;  /* 0x0000001f0200780c */ /* 0x000fc40003f04070 */
[----:B------:R-:W-:Y:S02]  /*3060*/  SEL R17, R23, RZ, P2 ;  /* 0x000000ff17117207 */ /* 0x000fe40001000000 */
        /* <DEDUP_REMOVED lines=20> */
.L_x_392:
[----:B------:R-:W-:Y:S05]  /*31b0*/  @!P0 BRA `(.L_x_349) ;  /* 0x0000000000748947 */ /* 0x000fea0003800000 */
[----:B------:R-:W-:-:S07]  /*31c0*/  IMAD.MOV.U32 R20, RZ, RZ, 0x3b8 ;  /* 0x000003b8ff147424 */ /* 0x000fce00078e00ff */
.L_x_351:
        /* <DEDUP_REMOVED lines=27> */
.L_x_395:
[----:B------:R-:W-:Y:S05]  /*3380*/  @P0 BRA `(.L_x_351) ;  /* 0xfffffffc00900947 */ /* 0x000fea000383ffff */
.L_x_349:
[----:B------:R-:W-:Y:S01]  /*3390*/  UMOV UR5, 0xffffffff ;  /* 0xffffffff00057882 */ /* 0x000fe20000000000 */
[----:B------:R-:W-:Y:S02]  /*33a0*/  ISETP.NE.AND P0, PT, R18, 0x65, PT ;  /* 0x000000651200780c */ /* 0x000fe40003f05270 */
[----:B------:R-:W-:Y:S11]  /*33b0*/  BRA.DIV UR5, `(.L_x_352) ;  /* 0x0000001e05047947 */ /* 0x000ff6000b800000 */
[----:B------:R-:W0:Y:S01]  /*33c0*/  S2R R26, SR_GEMASK ;  /* 0x00000000001a7919 */ /* 0x000e220000003c00 */
[----:B------:R-:W-:Y:S01]  /*33d0*/  VOTE.ANY R21, PT, !P0 ;  /* 0x0000000000157806 */ /* 0x000fe200040e0100 */
[----:B------:R-:W-:-:S03]  /*33e0*/  VIADD R17, R38, 0x2 ;  /* 0x0000000226117836 */ /* 0x000fc60000000000 */
[----:B0-----:R-:W-:-:S05]  /*33f0*/  LOP3.LUT R21, R21, 0x80000000, R26, 0xec, !PT ;  /* 0x8000000015157812 */ /* 0x001fca00078eec1a */
[----:B------:R-:W-:-:S05]  /*3400*/  VIADD R16, R21, 0xffffffff ;  /* 0xffffffff15107836 */ /* 0x000fca0000000000 */
[----:B------:R-:W-:Y:S01]  /*3410*/  LOP3.LUT R16, R21, R16, RZ, 0xc, !PT ;  /* 0x0000001015107212 */ /* 0x000fe200078e0cff */
[----:B------:R-:W-:-:S03]  /*3420*/  VIADD R21, R38, 0x10 ;  /* 0x0000001026157836 */ /* 0x000fc60000000000 */
[----:B------:R-:W0:Y:S02]  /*3430*/  POPC R20, R16 ;  /* 0x0000001000147309 */ /* 0x000e240000000000 */
[----:B0-----:R-:W0:Y:S01]  /*3440*/  SHFL.DOWN PT, R22, R19, 0x1, R20 ;  /* 0x0820000013167989 */ /* 0x001e2200000e0014 */
[-C--:B------:R-:W-:Y:S02]  /*3450*/  ISETP.GE.AND P0, PT, R38, R20.reuse, PT ;  /* 0x000000142600720c */ /* 0x080fe40003f06270 */
[-C--:B------:R-:W-:Y:S02]  /*3460*/  ISETP.GT.AND P2, PT, R21, R20.reuse, PT ;  /* 0x000000141500720c */ /* 0x080fe40003f44270 */
[----:B0-----:R-:W-:Y:S02]  /*3470*/  SEL R22, R22, RZ, !P0 ;  /* 0x000000ff16167207 */ /* 0x001fe40004000000 */
[----:B------:R-:W-:Y:S01]  /*3480*/  ISETP.GT.AND P0, PT, R17, R20, PT ;  /* 0x000000141100720c */ /* 0x000fe20003f04270 */
[----:B------:R-:W-:-:S02]  /*3490*/  VIADD R17, R38, 0x4 ;  /* 0x0000000426117836 */ /* 0x000fc40000000000 */
        /* <DEDUP_REMOVED lines=8> */
[----:B------:R-:W-:Y:S02]  /*3520*/  ISETP.GT.AND P0, PT, R17, R20, PT ;  /* 0x000000141100720c */ /* 0x000fe40003f04270 */
[----:B------:R-:W0:Y:S01]  /*3530*/  LDC.64 R16, c[0x0][0x390] ;  /* 0x0000e400ff107b82 */ /* 0x000e220000000a00 */
[----:B------:R-:W-:-:S05]  /*3540*/  IMAD.IADD R19, R45, 0x1, R22 ;  /* 0x000000012d137824 */ /* 0x000fca00078e0216 */
[----:B------:R-:W1:Y:S01]  /*3550*/  SHFL.DOWN PT, R22, R19, 0x8, R20 ;  /* 0x0900000013167989 */ /* 0x000e6200000e0014 */
[----:B0-----:R-:W-:-:S05]  /*3560*/  IADD3 R44, P3, PT, R16, 0x100, RZ ;  /* 0x00000100102c7810 */ /* 0x001fca0007f7e0ff */
[----:B------:R-:W-:Y:S01]  /*3570*/  IMAD.X R45, RZ, RZ, R17, P3 ;  /* 0x000000ffff2d7224 */ /* 0x000fe200018e0611 */
[----:B-1----:R-:W-:Y:S02]  /*3580*/  SEL R22, R22, RZ, !P0 ;  /* 0x000000ff16167207 */ /* 0x002fe40004000000 */
[----:B------:R-:W-:-:S03]  /*3590*/  ISETP.NE.AND P0, PT, R18, 0x65, PT ;  /* 0x000000651200780c */ /* 0x000fc60003f05270 */
[----:B------:R-:W-:-:S05]  /*35a0*/  IMAD.IADD R43, R19, 0x1, R22 ;  /* 0x00000001132b7824 */ /* 0x000fca00078e0216 */
[----:B------:R-:W0:Y:S05]  /*35b0*/  SHFL.DOWN PT, R22, R43, 0x10, R20 ;  /* 0x0a0000002b167989 */ /* 0x000e2a00000e0014 */
[----:B------:R-:W-:Y:S02]  /*35c0*/  VOTE.ALL P0, P0 ;  /* 0x0000000000ff7806 */ /* 0x000fe40000000000 */
[----:B0-----:R-:W-:-:S05]  /*35d0*/  SEL R22, R22, RZ, !P2 ;  /* 0x000000ff16167207 */ /* 0x001fca0005000000 */
[----:B------:R-:W-:-:S07]  /*35e0*/  IMAD.IADD R46, R43, 0x1, R22 ;  /* 0x000000012b2e7824 */ /* 0x000fce00078e0216 */
.L_x_404:
[----:B------:R-:W-:Y:S05]  /*35f0*/  @!P0 BRA `(.L_x_353) ;  /* 0x00000004002c8947 */ /* 0x000fea0003800000 */
[----:B------:R-:W-:-:S07]  /*3600*/  IMAD.MOV.U32 R43, RZ, RZ, 0x3b8 ;  /* 0x000003b8ff2b7424 */ /* 0x000fce00078e00ff */
.L_x_359:
        /* <DEDUP_REMOVED lines=8> */
.L_x_407:
[----:B------:R-:W-:Y:S05]  /*3690*/  @!P0 BRA `(.L_x_355) ;  /* 0x0000000000748947 */ /* 0x000fea0003800000 */
[----:B------:R-:W-:-:S07]  /*36a0*/  IMAD.MOV.U32 R20, RZ, RZ, R43 ;  /* 0x000000ffff147224 */ /* 0x000fce00078e002b */
.L_x_357:
        /* <DEDUP_REMOVED lines=27> */
.L_x_410:
[----:B------:R-:W-:Y:S05]  /*3860*/  @P0 BRA `(.L_x_357) ;  /* 0xfffffffc00900947 */ /* 0x000fea000383ffff */
.L_x_355:
[----:B------:R-:W-:Y:S01]  /*3870*/  UMOV UR5, 0xffffffff ;  /* 0xffffffff00057882 */ /* 0x000fe20000000000 */
[----:B------:R-:W-:Y:S02]  /*3880*/  ISETP.NE.AND P0, PT, R18, 0x65, PT ;  /* 0x000000651200780c */ /* 0x000fe40003f05270 */
[----:B------:R-:W-:Y:S11]  /*3890*/  BRA.DIV UR5, `(.L_x_358) ;  /* 0x0000001e05107947 */ /* 0x000ff6000b800000 */
[----:B------:R-:W-:Y:S01]  /*38a0*/  VOTE.ANY R21, PT, !P0 ;  /* 0x0000000000157806 */ /* 0x000fe200040e0100 */
[----:B------:R-:W-:Y:S02]  /*38b0*/  VIADD R17, R38, 0x2 ;  /* 0x0000000226117836 */ /* 0x000fe40000000000 */
[----:B------:R-:W-:Y:S01]  /*38c0*/  VIADD R37, R37, 0xffffffe0 ;  /* 0xffffffe025257836 */ /* 0x000fe20000000000 */
[----:B------:R-:W-:-:S05]  /*38d0*/  LOP3.LUT R21, R21, 0x80000000, R26, 0xec, !PT ;  /* 0x8000000015157812 */ /* 0x000fca00078eec1a */
[----:B------:R-:W-:-:S05]  /*38e0*/  VIADD R16, R21, 0xffffffff ;  /* 0xffffffff15107836 */ /* 0x000fca0000000000 */
[----:B------:R-:W-:-:S04]  /*38f0*/  LOP3.LUT R16, R21, R16, RZ, 0xc, !PT ;  /* 0x0000001015107212 */ /* 0x000fc800078e0cff */
        /* <DEDUP_REMOVED lines=16> */
[----:B------:R-:W-:-:S03]  /*3a00*/  IMAD.IADD R19, R49, 0x1, R22 ;  /* 0x0000000131137824 */ /* 0x000fc600078e0216 */
[----:B------:R-:W-:Y:S02]  /*3a10*/  ISETP.GT.AND P2, PT, R17, R20, PT ;  /* 0x000000141100720c */ /* 0x000fe40003f44270 */
        /* <DEDUP_REMOVED lines=8> */
.L_x_419:
[----:B------:R-:W-:Y:S05]  /*3aa0*/  @P0 BRA `(.L_x_359) ;  /* 0xfffffff800d80947 */ /* 0x000fea000383ffff */
.L_x_353:
        /* <DEDUP_REMOVED lines=15> */
.L_x_347:
        /* <DEDUP_REMOVED lines=9> */
.L_x_346:
[----:B------:R-:W-:Y:S01]  /*3c30*/  IMAD.IADD R45, R4, 0x1, R44 ;  /* 0x00000001042d7824 */ /* 0x000fe200078e022c */
[----:B------:R-:W-:Y:S01]  /*3c40*/  BAR.SYNC.DEFER_BLOCKING 0x0 ;  /* 0x0000000000007b1d */ /* 0x000fe20000010000 */
[----:B------:R-:W-:Y:S02]  /*3c50*/  ISETP.NE.AND P0, PT, R2, RZ, PT ;  /* 0x000000ff0200720c */ /* 0x000fe40003f05270 */
[----:B------:R-:W-:-:S05]  /*3c60*/  IMAD.IADD R4, R5, 0x1, R45 ;  /* 0x0000000105047824 */ /* 0x000fca00078e022d */
[----:B------:R-:W0:Y:S01]  /*3c70*/  S2UR UR5, SR_CTAID.X ;  /* 0x00000000000579c3 */ /* 0x000e220000002500 */
[----:B------:R-:W-:Y:S01]  /*3c80*/  IMAD.IADD R5, R6, 0x1, R4 ;  /* 0x0000000106057824 */ /* 0x000fe200078e0204 */
[----:B------:R-:W1:Y:S03]  /*3c90*/  LDCU.64 UR6, c[0x0][0x388] ;  /* 0x00007100ff0677ac */ /* 0x000e660008000a00 */
[----:B------:R-:W-:-:S04]  /*3ca0*/  IMAD.IADD R6, R7, 0x1, R5 ;  /* 0x0000000107067824 */ /* 0x000fc800078e0205 */
[----:B------:R-:W-:-:S04]  /*3cb0*/  IMAD.IADD R7, R8, 0x1, R6 ;  /* 0x0000000108077824 */ /* 0x000fc800078e0206 */
[----:B------:R-:W-:-:S04]  /*3cc0*/  IMAD.IADD R8, R9, 0x1, R7 ;  /* 0x0000000109087824 */ /* 0x000fc800078e0207 */
[----:B------:R-:W-:Y:S01]  /*3cd0*/  IMAD.IADD R9, R10, 0x1, R8 ;  /* 0x000000010a097824 */ /* 0x000fe200078e0208 */
[----:B------:R-:W-:Y:S03]  /*3ce0*/  STS.64 [R40], R44 ;  /* 0x0000002c28007388 */ /* 0x000fe60000000a00 */
[----:B------:R-:W-:Y:S01]  /*3cf0*/  IMAD.IADD R10, R11, 0x1, R9 ;  /* 0x000000010b0a7824 */ /* 0x000fe200078e0209 */
[----:B------:R2:W-:Y:S03]  /*3d00*/  STS.64 [R40+0x8], R4 ;  /* 0x0000080428007388 */ /* 0x0005e60000000a00 */
[----:B------:R-:W-:Y:S01]  /*3d10*/  IMAD.IADD R11, R12, 0x1, R10 ;  /* 0x000000010c0b7824 */ /* 0x000fe200078e020a */
[----:B------:R3:W-:Y:S03]  /*3d20*/  STS.64 [R40+0x10], R6 ;  /* 0x0000100628007388 */ /* 0x0007e60000000a00 */
[----:B------:R-:W-:Y:S01]  /*3d30*/  IMAD.IADD R12, R13, 0x1, R11 ;  /* 0x000000010d0c7824 */ /* 0x000fe200078e020b */
[----:B------:R-:W-:Y:S03]  /*3d40*/  STS.64 [R40+0x18], R8 ;  /* 0x0000180828007388 */ /* 0x000fe60000000a00 */
[----:B------:R-:W-:Y:S01]  /*3d50*/  IMAD.IADD R13, R14, 0x1, R12 ;  /* 0x000000010e0d7824 */ /* 0x000fe200078e020c */
[----:B------:R-:W-:Y:S01]  /*3d60*/  STS.64 [R40+0x20], R10 ;  /* 0x0000200a28007388 */ /* 0x000fe20000000a00 */
[----:B--2---:R-:W0:Y:S02]  /*3d70*/  LDC R4, c[0x0][0x398] ;  /* 0x0000e600ff047b82 */ /* 0x004e240000000800 */
[----:B------:R-:W-:Y:S01]  /*3d80*/  IMAD.IADD R14, R15, 0x1, R13 ;  /* 0x000000010f0e7824 */ /* 0x000fe200078e020d */
[----:B------:R2:W-:Y:S03]  /*3d90*/  STS.64 [R40+0x28], R12 ;  /* 0x0000280c28007388 */ /* 0x0005e60000000a00 */
[----:B------:R-:W-:Y:S01]  /*3da0*/  IMAD.IADD R15, R28, 0x1, R14 ;  /* 0x000000011c0f7824 */ /* 0x000fe200078e020e */
[----:B------:R-:W4:Y:S03]  /*3db0*/  S2R R5, SR_TID.X ;  /* 0x0000000000057919 */ /* 0x000f260000002100 */
[----:B------:R-:W-:Y:S01]  /*3dc0*/  IMAD.IADD R16, R29, 0x1, R15 ;  /* 0x000000011d107824 */ /* 0x000fe200078e020f */
[----:B------:R-:W-:Y:S03]  /*3dd0*/  STS.64 [R40+0x30], R14 ;  /* 0x0000300e28007388 */ /* 0x000fe60000000a00 */
[----:B------:R-:W-:Y:S01]  /*3de0*/  IMAD.IADD R17, R30, 0x1, R16 ;  /* 0x000000011e117824 */ /* 0x000fe200078e0210 */
[----:B---3--:R-:W3:Y:S03]  /*3df0*/  S2R R6, SR_TID.X ;  /* 0x0000000000067919 */ /* 0x008ee60000002100 */
[----:B------:R-:W-:Y:S01]  /*3e00*/  IMAD.IADD R18, R31, 0x1, R17 ;  /* 0x000000011f127824 */ /* 0x000fe200078e0211 */
[----:B------:R-:W-:Y:S03]  /*3e10*/  STS.64 [R40+0x38], R16 ;  /* 0x0000381028007388 */ /* 0x000fe60000000a00 */
[----:B------:R-:W-:-:S02]  /*3e20*/  IMAD.IADD R19, R32, 0x1, R18 ;  /* 0x0000000120137824 */ /* 0x000fc400078e0212 */
[----:B0-----:R-:W-:Y:S02]  /*3e30*/  VIADD R4, R4, UR5 ;  /* 0x0000000504047c36 */ /* 0x001fe40008000000 */
[----:B------:R-:W-:Y:S01]  /*3e40*/  IMAD.IADD R20, R33, 0x1, R19 ;  /* 0x0000000121147824 */ /* 0x000fe200078e0213 */
[----:B------:R-:W-:Y:S01]  /*3e50*/  STS.64 [R40+0x40], R18 ;  /* 0x0000401228007388 */ /* 0x000fe20000000a00 */
[----:B--2---:R-:W-:Y:S02]  /*3e60*/  IMAD R12, R4, 0x2100, RZ ;  /* 0x00002100040c7824 */ /* 0x004fe400078e02ff */
[----:B------:R-:W-:-:S04]  /*3e70*/  IMAD.IADD R21, R34, 0x1, R20 ;  /* 0x0000000122157824 */ /* 0x000fc800078e0214 */
[----:B------:R-:W-:Y:S01]  /*3e80*/  IMAD.IADD R22, R35, 0x1, R21 ;  /* 0x0000000123167824 */ /* 0x000fe200078e0215 */
[----:B------:R-:W-:Y:S03]  /*3e90*/  STS.64 [R40+0x48], R20 ;  /* 0x0000481428007388 */ /* 0x000fe60000000a00 */
[----:B------:R-:W-:Y:S01]  /*3ea0*/  IMAD.IADD R23, R36, 0x1, R22 ;  /* 0x0000000124177824 */ /* 0x000fe200078e0216 */
[C---:B----4-:R-:W-:Y:S02]  /*3eb0*/  LOP3.LUT R4, R5.reuse, 0x1f, RZ, 0xc0, !PT ;  /* 0x0000001f05047812 */ /* 0x050fe400078ec0ff */
[----:B------:R-:W-:Y:S02]  /*3ec0*/  LOP3.LUT R10, R5, 0x3e0, RZ, 0xc0, !PT ;  /* 0x000003e0050a7812 */ /* 0x000fe400078ec0ff */
[----:B------:R-:W-:Y:S01]  /*3ed0*/  STS.64 [R40+0x50], R22 ;  /* 0x0000501628007388 */ /* 0x000fe20000000a00 */
[----:B------:R-:W-:-:S03]  /*3ee0*/  NOP ;  /* 0x0000000000007918 */ /* 0x000fc60000000000 */
[----:B------:R-:W-:Y:S01]  /*3ef0*/  LDS R45, [R41] ;  /* 0x00000000292d7984 */ /* 0x000fe20000000800 */
[----:B---3--:R-:W-:Y:S01]  /*3f00*/  LOP3.LUT R8, R6, 0x3e0, RZ, 0xc0, !PT ;  /* 0x000003e006087812 */ /* 0x008fe200078ec0ff */
[----:B------:R-:W-:Y:S02]  /*3f10*/  IMAD R10, R10, 0x16, R4 ;  /* 0x000000160a0a7824 */ /* 0x000fe400078e0204 */
        /* <DEDUP_REMOVED lines=20> */
[----:B------:R0:W-:Y:S04]  /*4060*/  LDS R25, [R41+0xa80] ;  /* 0x000a800029197984 */ /* 0x0001e80000000800 */
[----:B------:R2:W-:Y:S01]  /*4070*/  @!P0 STS [UR4+0x8400], R0 ;  /* 0x00840000ff008988 */ /* 0x0005e20008000804 */
[----:B------:R-:W-:Y:S01]  /*4080*/  BAR.SYNC.DEFER_BLOCKING 0x0 ;  /* 0x0000000000007b1d */ /* 0x000fe20000010000 */
[----:B0-----:R-:W-:Y:S01]  /*4090*/  LOP3.LUT R41, R6, 0x1f, RZ, 0xc0, !PT ;  /* 0x0000001f06297812 */ /* 0x001fe200078ec0ff */
[----:B------:R-:W-:Y:S01]  /*40a0*/  VIADD R6, R10, 0x60 ;  /* 0x000000600a067836 */ /* 0x000fe20000000000 */
[----:B------:R-:W-:-:S03]  /*40b0*/  IADD3 R5, P0, PT, R12, R3, RZ ;  /* 0x000000030c057210 */ /* 0x000fc60007f1e0ff */
[----:B------:R-:W-:Y:S02]  /*40c0*/  IMAD R8, R8, 0x16, R41 ;  /* 0x0000001608087824 */ /* 0x000fe400078e0229 */
[----:B--2---:R-:W-:Y:S01]  /*40d0*/  IMAD.X R0, RZ, RZ, RZ, P0 ;  /* 0x000000ffff007224 */ /* 0x004fe200000e06ff */
[----:B-1----:R-:W-:Y:S01]  /*40e0*/  LEA R4, P0, R5, UR6, 0x2 ;  /* 0x0000000605047c11 */ /* 0x002fe2000f8010ff */
[----:B------:R-:W-:-:S03]  /*40f0*/  VIADD R41, R10, 0x20 ;  /* 0x000000200a297836 */ /* 0x000fc60000000000 */
[----:B------:R-:W-:Y:S01]  /*4100*/  LEA.HI.X R5, R5, UR7, R0, 0x2, P0 ;  /* 0x0000000705057c11 */ /* 0x000fe200080f1400 */
[C---:B------:R-:W-:Y:S01]  /*4110*/  VIADD R0, R8.reuse, 0xc0 ;  /* 0x000000c008007836 */ /* 0x040fe20000000000 */
[----:B------:R-:W0:Y:S02]  /*4120*/  LDS R2, [UR4+0x8400] ;  /* 0x00840004ff027984 */ /* 0x000e240008000800 */
[-C--:B0-----:R-:W-:Y:S01]  /*4130*/  ISETP.GE.AND P6, PT, R3, R2.reuse, PT ;  /* 0x000000020300720c */ /* 0x081fe20003fc6270 */
[C---:B------:R-:W-:Y:S01]  /*4140*/  VIADD R3, R8.reuse, 0x80 ;  /* 0x0000008008037836 */ /* 0x040fe20000000000 */
[-C--:B------:R-:W-:Y:S01]  /*4150*/  ISETP.GE.AND P5, PT, R41, R2.reuse, PT ;  /* 0x000000022900720c */ /* 0x080fe20003fa6270 */
[----:B------:R-:W-:Y:S01]  /*4160*/  VIADD R41, R8, 0xa0 ;  /* 0x000000a008297836 */ /* 0x000fe20000000000 */
[-C--:B------:R-:W-:Y:S01]  /*4170*/  ISETP.GE.AND P0, PT, R6, R2.reuse, PT ;  /* 0x000000020600720c */ /* 0x080fe20003f06270 */
[C---:B------:R-:W-:Y:S01]  /*4180*/  VIADD R6, R8.reuse, 0xe0 ;  /* 0x000000e008067836 */ /* 0x040fe20000000000 */
[-C--:B------:R-:W-:Y:S01]  /*4190*/  ISETP.GE.AND P3, PT, R3, R2.reuse, PT ;  /* 0x000000020300720c */ /* 0x080fe20003f66270 */
[----:B------:R-:W-:Y:S01]  /*41a0*/  VIADD R3, R8, 0x100 ;  /* 0x0000010008037836 */ /* 0x000fe20000000000 */
[-C--:B------:R-:W-:Y:S01]  /*41b0*/  ISETP.GE.AND P2, PT, R0, R2.reuse, PT ;  /* 0x000000020000720c */ /* 0x080fe20003f46270 */
[----:B------:R-:W-:Y:S01]  /*41c0*/  VIADD R0, R10, 0x40 ;  /* 0x000000400a007836 */ /* 0x000fe20000000000 */
[-C--:B------:R-:W-:Y:S01]  /*41d0*/  ISETP.GE.AND P4, PT, R41, R2.reuse, PT ;  /* 0x000000022900720c */ /* 0x080fe20003f86270 */
[----:B------:R-:W-:Y:S01]  /*41e0*/  VIADD R41, R8, 0x120 ;  /* 0x0000012008297836 */ /* 0x000fe20000000000 */
[-C--:B------:R-:W-:Y:S01]  /*41f0*/  ISETP.GE.AND P1, PT, R6, R2.reuse, PT ;  /* 0x000000020600720c */ /* 0x080fe20003f26270 */
[----:B------:R-:W-:Y:S01]  /*4200*/  @!P6 STG.E desc[UR8][R4.64], R45 ;  /* 0x0000002d0400e986 */ /* 0x000fe2000c101908 */
[----:B------:R-:W-:Y:S01]  /*4210*/  ISETP.GE.AND P6, PT, R3, R2, PT ;  /* 0x000000020300720c */ /* 0x000fe20003fc6270 */
[----:B------:R-:W-:-:S02]  /*4220*/  VIADD R3, R10, 0x140 ;  /* 0x000001400a037836 */ /* 0x000fc40000000000 */
[----:B------:R-:W-:Y:S01]  /*4230*/  @!P5 STG.E desc[UR8][R4.64+0x80], R47 ;  /* 0x0000802f0400d986 */ /* 0x000fe2000c101908 */
[-C--:B------:R-:W-:Y:S01]  /*4240*/  ISETP.GE.AND P5, PT, R41, R2.reuse, PT ;  /* 0x000000022900720c */ /* 0x080fe20003fa6270 */
[C---:B------:R-:W-:Y:S02]  /*4250*/  VIADD R41, R10.reuse, 0x160 ;  /* 0x000001600a297836 */ /* 0x040fe40000000000 */
[----:B------:R-:W-:Y:S01]  /*4260*/  @!P0 STG.E desc[UR8][R4.64+0x180], R49 ;  /* 0x0001803104008986 */ /* 0x000fe2000c101908 */
[-C--:B------:R-:W-:Y:S01]  /*4270*/  ISETP.GE.AND P0, PT, R3, R2.reuse, PT ;  /* 0x000000020300720c */ /* 0x080fe20003f06270 */
[C---:B------:R-:W-:Y:S02]  /*4280*/  VIADD R3, R10.reuse, 0x180 ;  /* 0x000001800a037836 */ /* 0x040fe40000000000 */
[----:B------:R-:W-:Y:S01]  /*4290*/  @!P3 STG.E desc[UR8][R4.64+0x200], R51 ;  /* 0x000200330400b986 */ /* 0x000fe2000c101908 */
[----:B------:R-:W-:Y:S01]  /*42a0*/  ISETP.GE.AND P3, PT, R41, R2, PT ;  /* 0x000000022900720c */ /* 0x000fe20003f66270 */
[----:B------:R-:W-:-:S02]  /*42b0*/  VIADD R41, R10, 0x1a0 ;  /* 0x000001a00a297836 */ /* 0x000fc40000000000 */
[----:B------:R-:W-:Y:S01]  /*42c0*/  @!P2 STG.E desc[UR8][R4.64+0x300], R43 ;  /* 0x0003002b0400a986 */ /* 0x000fe2000c101908 */
[-C--:B------:R-:W-:Y:S01]  /*42d0*/  ISETP.GE.AND P2, PT, R3, R2.reuse, PT ;  /* 0x000000020300720c */ /* 0x080fe20003f46270 */
[----:B------:R-:W-:Y:S02]  /*42e0*/  VIADD R3, R8, 0x1c0 ;  /* 0x000001c008037836 */ /* 0x000fe40000000000 */
[----:B------:R-:W-:Y:S01]  /*42f0*/  @!P4 STG.E desc[UR8][R4.64+0x280], R53 ;  /* 0x000280350400c986 */ /* 0x000fe2000c101908 */
[----:B------:R-:W-:-:S03]  /*4300*/  ISETP.GE.AND P4, PT, R0, R2, PT ;  /* 0x000000020000720c */ /* 0x000fc60003f86270 */
[----:B------:R0:W-:Y:S01]  /*4310*/  @!P1 STG.E desc[UR8][R4.64+0x380], R37 ;  /* 0x0003802504009986 */ /* 0x0001e2000c101908 */
[-C--:B------:R-:W-:Y:S01]  /*4320*/  ISETP.GE.AND P1, PT, R41, R2.reuse, PT ;  /* 0x000000022900720c */ /* 0x080fe20003f26270 */
[C---:B------:R-:W-:Y:S02]  /*4330*/  VIADD R41, R8.reuse, 0x1e0 ;  /* 0x000001e008297836 */ /* 0x040fe40000000000 */
[----:B------:R-:W-:Y:S01]  /*4340*/  @!P6 STG.E desc[UR8][R4.64+0x400], R35 ;  /* 0x000400230400e986 */ /* 0x000fe2000c101908 */
[-C--:B------:R-:W-:Y:S01]  /*4350*/  ISETP.GE.AND P6, PT, R3, R2.reuse, PT ;  /* 0x000000020300720c */ /* 0x080fe20003fc6270 */
[----:B------:R-:W-:Y:S02]  /*4360*/  VIADD R3, R8, 0x200 ;  /* 0x0000020008037836 */ /* 0x000fe40000000000 */
[----:B------:R1:W-:Y:S01]  /*4370*/  @!P5 STG.E desc[UR8][R4.64+0x480], R33 ;  /* 0x000480210400d986 */ /* 0x0003e2000c101908 */
[----:B------:R-:W-:Y:S01]  /*4380*/  ISETP.GE.AND P5, PT, R41, R2, PT ;  /* 0x000000022900720c */ /* 0x000fe20003fa6270 */
[----:B------:R-:W-:-:S02]  /*4390*/  VIADD R41, R10, 0x220 ;  /* 0x000002200a297836 */ /* 0x000fc40000000000 */
[----:B------:R2:W-:Y:S01]  /*43a0*/  @!P0 STG.E desc[UR8][R4.64+0x500], R31 ;  /* 0x0005001f04008986 */ /* 0x0005e2000c101908 */
[-C--:B------:R-:W-:Y:S01]  /*43b0*/  ISETP.GE.AND P0, PT, R3, R2.reuse, PT ;  /* 0x000000020300720c */ /* 0x080fe20003f06270 */
[----:B0-----:R-:W-:Y:S02]  /*43c0*/  VIADD R37, R10, 0x240 ;  /* 0x000002400a257836 */ /* 0x001fe40000000000 */
[C---:B------:R-:W-:Y:S01]  /*43d0*/  VIADD R3, R8.reuse, 0x260 ;  /* 0x0000026008037836 */ /* 0x040fe20000000000 */
[----:B------:R2:W-:Y:S01]  /*43e0*/  @!P4 STG.E desc[UR8][R4.64+0x100], R29 ;  /* 0x0001001d0400c986 */ /* 0x0005e2000c101908 */
[-C--:B------:R-:W-:Y:S01]  /*43f0*/  ISETP.GE.AND P4, PT, R41, R2.reuse, PT ;  /* 0x000000022900720c */ /* 0x080fe20003f86270 */
[----:B-1----:R-:W-:Y:S02]  /*4400*/  VIADD R33, R8, 0x280 ;  /* 0x0000028008217836 */ /* 0x002fe40000000000 */
        /* <DEDUP_REMOVED lines=17> */
.L_x_333:
[----:B------:R-:W-:Y:S01]  /*4520*/  BSSY B1, `(.L_x_360) ;  /* 0x0000006000017945 */ /* 0x000fe20003800000 */
[----:B------:R-:W-:Y:S01]  /*4530*/  PLOP3.LUT P0, PT, P0, PT, PT, 0x8, 0x80 ;  /* 0x000000000080781c */ /* 0x000fe2000070e170 */
[----:B------:R-:W-:-:S12]  /*4540*/  IMAD.MOV.U32 R21, RZ, RZ, -0x1 ;  /* 0xffffffffff157424 */ /* 0x000fd800078e00ff */
[----:B------:R-:W-:Y:S05]  /*4550*/  WARPSYNC.COLLECTIVE R21, `(.L_x_361) ;  /* 0x0000000015087348 */ /* 0x000fea0003c00000 */
[----:B------:R-:W-:Y:S01]  /*4560*/  VOTE.ANY P0, P0 ;  /* 0x0000000000ff7806 */ /* 0x000fe20000000100 */
[----:B------:R-:W-:-:S12]  /*4570*/  ENDCOLLECTIVE ;  /* 0x000000000000791b */ /* 0x000fd80003800000 */
.L_x_361:
[----:B------:R-:W-:Y:S05]  /*4580*/  BSYNC B1 ;  /* 0x0000000000017941 */ /* 0x000fea0003800000 */
.L_x_360:
[----:B------:R-:W-:Y:S05]  /*4590*/  BRA `(.L_x_362) ;  /* 0xffffffc800787947 */ /* 0x000fea000383ffff */
.L_x_335:
[----:B------:R-:W-:Y:S01]  /*45a0*/  BSSY B1, `(.L_x_363) ;  /* 0x0000006000017945 */ /* 0x000fe20003800000 */
[----:B------:R-:W-:Y:S01]  /*45b0*/  PLOP3.LUT P0, PT, P0, PT, PT, 0x8, 0x80 ;  /* 0x000000000080781c */ /* 0x000fe2000070e170 */
[----:B------:R-:W-:-:S12]  /*45c0*/  IMAD.MOV.U32 R21, RZ, RZ, -0x1 ;  /* 0xffffffffff157424 */ /* 0x000fd800078e00ff */
[----:B------:R-:W-:Y:S05]  /*45d0*/  WARPSYNC.COLLECTIVE R21, `(.L_x_364) ;  /* 0x0000000015087348 */ /* 0x000fea0003c00000 */
[----:B------:R-:W-:Y:S01]  /*45e0*/  VOTE.ANY P0, P0 ;  /* 0x0000000000ff7806 */ /* 0x000fe20000000100 */
[----:B------:R-:W-:-:S12]  /*45f0*/  ENDCOLLECTIVE ;  /* 0x000000000000791b */ /* 0x000fd80003800000 */
.L_x_364:
[----:B------:R-:W-:Y:S05]  /*4600*/  BSYNC B1 ;  /* 0x0000000000017941 */ /* 0x000fea0003800000 */
.L_x_363:
[----:B------:R-:W-:Y:S05]  /*4610*/  BRA `(.L_x_365) ;  /* 0xffffffc800cc7947 */ /* 0x000fea000383ffff */
.L_x_337:
[----:B------:R-:W0:Y:S01]  /*4620*/  S2R R30, SR_GEMASK ;  /* 0x00000000001e7919 */ /* 0x000e220000003c00 */
[----:B------:R-:W-:Y:S01]  /*4630*/  BSSY B1, `(.L_x_366) ;  /* 0x0000006000017945 */ /* 0x000fe20003800000 */
[----:B------:R-:W-:Y:S01]  /*4640*/  PLOP3.LUT P0, PT, P0, PT, PT, 0x8, 0x80 ;  /* 0x000000000080781c */ /* 0x000fe2000070e170 */
[----:B------:R-:W-:-:S12]  /*4650*/  IMAD.MOV.U32 R21, RZ, RZ, -0x1 ;  /* 0xffffffffff157424 */ /* 0x000fd800078e00ff */
[----:B0-----:R-:W-:Y:S05]  /*4660*/  WARPSYNC.COLLECTIVE R21, `(.L_x_367) ;  /* 0x0000000015087348 */ /* 0x001fea0003c00000 */
[----:B------:R-:W-:Y:S01]  /*4670*/  VOTE.ANY R21, PT, P0 ;  /* 0x0000000000157806 */ /* 0x000fe200000e0100 */
[----:B0-----:R-:W-:Y:S06]  /*4680*/  ENDCOLLECTIVE ;  /* 0x000000000000791b */ /* 0x001fec0003800000 */
.L_x_367:
[----:B------:R-:W-:Y:S05]  /*4690*/  BSYNC B1 ;  /* 0x0000000000017941 */ /* 0x000fea0003800000 */
.L_x_366:
[----:B------:R-:W-:Y:S01]  /*46a0*/  LOP3.LUT R21, R21, 0x80000000, R30, 0xec, !PT ;  /* 0x8000000015157812 */ /* 0x000fe200078eec1e */
[----:B------:R-:W-:Y:S02]  /*46b0*/  IMAD.MOV.U32 R17, RZ, RZ, 0x1 ;  /* 0x00000001ff117424 */ /* 0x000fe400078e00ff */
[----:B------:R-:W-:Y:S02]  /*46c0*/  VIADD R41, R39, 0x2 ;  /* 0x0000000227297836 */ /* 0x000fe40000000000 */
[----:B------:R-:W-:Y:S02]  /*46d0*/  VIADD R16, R21, 0xffffffff ;  /* 0xffffffff15107836 */ /* 0x000fe40000000000 */
[C---:B------:R-:W-:Y:S02]  /*46e0*/  VIADD R43, R39.reuse, 0x4 ;  /* 0x00000004272b7836 */ /* 0x040fe40000000000 */
[----:B------:R-:W-:Y:S01]  /*46f0*/  VIADD R44, R39, 0x8 ;  /* 0x00000008272c7836 */ /* 0x000fe20000000000 */
[----:B------:R-:W-:Y:S01]  /*4700*/  LOP3.LUT R28, R21, R16, RZ, 0xc, !PT ;  /* 0x00000010151c7212 */ /* 0x000fe200078e0cff */
[----:B------:R-:W-:-:S02]  /*4710*/  IMAD.MOV.U32 R16, RZ, RZ, R27 ;  /* 0x000000ffff107224 */ /* 0x000fc400078e001b */
[----:B------:R-:W-:Y:S01]  /*4720*/  IMAD.MOV.U32 R21, RZ, RZ, -0x1 ;  /* 0xffffffffff157424 */ /* 0x000fe200078e00ff */
[----:B------:R0:W1:Y:S01]  /*4730*/  POPC R20, R28 ;  /* 0x0000001c00147309 */ /* 0x0000620000000000 */
[----:B------:R-:W-:-:S07]  /*4740*/  VIADD R45, R39, 0x10 ;  /* 0x00000010272d7836 */ /* 0x000fce0000000000 */
[----:B01----:R-:W-:Y:S05]  /*4750*/  WARPSYNC.COLLECTIVE R21, `(.L_x_368) ;  /* 0x0000000015087348 */ /* 0x003fea0003c00000 */
[----:B-1----:R1:W2:Y:S02]  /*4760*/  SHFL.DOWN P3, R22, R16, R17, R20 ;  /* 0x0800001110167389 */ /* 0x0022a40000060014 */
[----:B012---:R-:W-:Y:S05]  /*4770*/  ENDCOLLECTIVE ;  /* 0x000000000000791b */ /* 0x007fea0003800000 */
.L_x_368:
[-C--:B------:R-:W-:Y:S02]  /*4780*/  ISETP.GE.AND P0, PT, R39, R20.reuse, PT ;  /* 0x000000142700720c */ /* 0x080fe40003f06270 */
[-C--:B------:R-:W-:Y:S01]  /*4790*/  ISETP.GT.AND P2, PT, R45, R20.reuse, PT ;  /* 0x000000142d00720c */ /* 0x080fe20003f44270 */
        /* <DEDUP_REMOVED lines=8> */
.L_x_369:
        /* <DEDUP_REMOVED lines=8> */
.L_x_370:
[----:B------:R-:W-:Y:S01]  /*48a0*/  IMAD.MOV.U32 R17, RZ, RZ, 0x8 ;  /* 0x00000008ff117424 */ /* 0x000fe200078e00ff */
[----:B------:R-:W-:Y:S02]  /*48b0*/  SEL R22, R22, RZ, !P0 ;  /* 0x000000ff16167207 */ /* 0x000fe40004000000 */
[----:B------:R-:W-:-:S03]  /*48c0*/  ISETP.GT.AND P0, PT, R44, R20, PT ;  /* 0x000000142c00720c */ /* 0x000fc60003f04270 */
[----:B------:R-:W-:Y:S02]  /*48d0*/  IMAD.IADD R27, R29, 0x1, R22 ;  /* 0x000000011d1b7824 */ /* 0x000fe400078e0216 */
[----:B------:R-:W0:Y:S02]  /*48e0*/  LDC.64 R28, c[0x0][0x390] ;  /* 0x0000e400ff1c7b82 */ /* 0x000e240000000a00 */
[----:B------:R-:W-:-:S07]  /*48f0*/  IMAD.MOV.U32 R16, RZ, RZ, R27 ;  /* 0x000000ffff107224 */ /* 0x000fce00078e001b */
[----:B0-----:R-:W-:Y:S05]  /*4900*/  WARPSYNC.COLLECTIVE R21, `(.L_x_371) ;  /* 0x0000000015087348 */ /* 0x001fea0003c00000 */
[----:B------:R1:W2:Y:S02]  /*4910*/  SHFL.DOWN P3, R22, R16, R17, R20 ;  /* 0x0800001110167389 */ /* 0x0002a40000060014 */
[----:B012---:R-:W-:Y:S05]  /*4920*/  ENDCOLLECTIVE ;  /* 0x000000000000791b */ /* 0x007fea0003800000 */
.L_x_371:
[----:B------:R-:W-:Y:S01]  /*4930*/  IMAD.MOV.U32 R17, RZ, RZ, 0x10 ;  /* 0x00000010ff117424 */ /* 0x000fe200078e00ff */
[----:B------:R-:W-:Y:S02]  /*4940*/  SEL R22, R22, RZ, !P0 ;  /* 0x000000ff16167207 */ /* 0x000fe40004000000 */
[----:B------:R-:W-:-:S03]  /*4950*/  ISETP.NE.AND P0, PT, R26, 0x65, PT ;  /* 0x000000651a00780c */ /* 0x000fc60003f05270 */
[----:B------:R-:W-:-:S04]  /*4960*/  IMAD.IADD R47, R27, 0x1, R22 ;  /* 0x000000011b2f7824 */ /* 0x000fc800078e0216 */
[----:B------:R-:W-:-:S07]  /*4970*/  IMAD.MOV.U32 R16, RZ, RZ, R47 ;  /* 0x000000ffff107224 */ /* 0x000fce00078e002f */
[----:B------:R-:W-:Y:S05]  /*4980*/  WARPSYNC.COLLECTIVE R21, `(.L_x_372) ;  /* 0x0000000015087348 */ /* 0x000fea0003c00000 */
[----:B------:R0:W1:Y:S02]  /*4990*/  SHFL.DOWN P3, R22, R16, R17, R20 ;  /* 0x0800001110167389 */ /* 0x0000640000060014 */
[----:B01----:R-:W-:Y:S05]  /*49a0*/  ENDCOLLECTIVE ;  /* 0x000000000000791b */ /* 0x003fea0003800000 */
.L_x_372:
[----:B------:R-:W-:Y:S05]  /*49b0*/  WARPSYNC.COLLECTIVE R21, `(.L_x_373) ;  /* 0x0000000015087348 */ /* 0x000fea0003c00000 */
[----:B------:R-:W-:Y:S01]  /*49c0*/  VOTE.ALL P0, P0 ;  /* 0x0000000000ff7806 */ /* 0x000fe20000000000 */
[----:B------:R-:W-:-:S12]  /*49d0*/  ENDCOLLECTIVE ;  /* 0x000000000000791b */ /* 0x000fd80003800000 */
.L_x_373:
[----:B------:R-:W-:Y:S02]  /*49e0*/  IADD3 R28, P3, PT, R28, 0x100, RZ ;  /* 0x000001001c1c7810 */ /* 0x000fe40007f7e0ff */
[----:B------:R-:W-:-:S03]  /*49f0*/  SEL R22, R22, RZ, !P2 ;  /* 0x000000ff16167207 */ /* 0x000fc60005000000 */
[----:B------:R-:W-:Y:S02]  /*4a00*/  IMAD.X R3, RZ, RZ, R29, P3 ;  /* 0x000000ffff037224 */ /* 0x000fe400018e061d */
[----:B------:R-:W-:Y:S01]  /*4a10*/  IMAD.IADD R46, R47, 0x1, R22 ;  /* 0x000000012f2e7824 */ /* 0x000fe200078e0216 */
[----:B------:R-:W-:Y:S06]  /*4a20*/  BRA `(.L_x_374) ;  /* 0xffffffc800647947 */ /* 0x000fec000383ffff */
.L_x_339:
[----:B------:R-:W-:Y:S01]  /*4a30*/  BSSY B1, `(.L_x_375) ;  /* 0x0000006000017945 */ /* 0x000fe20003800000 */
[----:B------:R-:W-:Y:S01]  /*4a40*/  PLOP3.LUT P0, PT, P0, PT, PT, 0x8, 0x80 ;  /* 0x000000000080781c */ /* 0x000fe2000070e170 */
[----:B------:R-:W-:-:S12]  /*4a50*/  IMAD.MOV.U32 R21, RZ, RZ, -0x1 ;  /* 0xffffffffff157424 */ /* 0x000fd800078e00ff */
[----:B------:R-:W-:Y:S05]  /*4a60*/  WARPSYNC.COLLECTIVE R21, `(.L_x_376) ;  /* 0x0000000015087348 */ /* 0x000fea0003c00000 */
[----:B------:R-:W-:Y:S01]  /*4a70*/  VOTE.ANY P0, P0 ;  /* 0x0000000000ff7806 */ /* 0x000fe20000000100 */
[----:B------:R-:W-:-:S12]  /*4a80*/  ENDCOLLECTIVE ;  /* 0x000000000000791b */ /* 0x000fd80003800000 */
.L_x_376:
[----:B------:R-:W-:Y:S05]  /*4a90*/  BSYNC B1 ;  /* 0x0000000000017941 */ /* 0x000fea0003800000 */
.L_x_375:
[----:B------:R-:W-:Y:S05]  /*4aa0*/  BRA `(.L_x_377) ;  /* 0xffffffc800747947 */ /* 0x000fea000383ffff */
.L_x_341:
[----:B------:R-:W-:Y:S01]  /*4ab0*/  BSSY B1, `(.L_x_378) ;  /* 0x0000006000017945 */ /* 0x000fe20003800000 */
[----:B------:R-:W-:Y:S01]  /*4ac0*/  PLOP3.LUT P0, PT, P0, PT, PT, 0x8, 0x80 ;  /* 0x000000000080781c */ /* 0x000fe2000070e170 */
[----:B------:R-:W-:-:S12]  /*4ad0*/  IMAD.MOV.U32 R21, RZ, RZ, -0x1 ;  /* 0xffffffffff157424 */ /* 0x000fd800078e00ff */
[----:B------:R-:W-:Y:S05]  /*4ae0*/  WARPSYNC.COLLECTIVE R21, `(.L_x_379) ;  /* 0x0000000015087348 */ /* 0x000fea0003c00000 */
[----:B------:R-:W-:Y:S01]  /*4af0*/  VOTE.ANY P0, P0 ;  /* 0x0000000000ff7806 */ /* 0x000fe20000000100 */
[----:B------:R-:W-:-:S12]  /*4b00*/  ENDCOLLECTIVE ;  /* 0x000000000000791b */ /* 0x000fd80003800000 */
.L_x_379:
[----:B------:R-:W-:Y:S05]  /*4b10*/  BSYNC B1 ;  /* 0x0000000000017941 */ /* 0x000fea0003800000 */
.L_x_378:
[----:B------:R-:W-:Y:S05]  /*4b20*/  BRA `(.L_x_380) ;  /* 0xffffffc800c87947 */ /* 0x000fea000383ffff */
.L_x_343:
[----:B------:R-:W-:Y:S01]  /*4b30*/  BSSY B1, `(.L_x_381) ;  /* 0x0000006000017945 */ /* 0x000fe20003800000 */
[----:B------:R-:W-:Y:S01]  /*4b40*/  PLOP3.LUT P0, PT, P0, PT, PT, 0x8, 0x80 ;  /* 0x000000000080781c */ /* 0x000fe2000070e170 */
[----:B------:R-:W-:-:S12]  /*4b50*/  IMAD.MOV.U32 R21, RZ, RZ, -0x1 ;  /* 0xffffffffff157424 */ /* 0x000fd800078e00ff */
[----:B------:R-:W-:Y:S05]  /*4b60*/  WARPSYNC.COLLECTIVE R21, `(.L_x_382) ;  /* 0x0000000015087348 */ /* 0x000fea0003c00000 */
[----:B------:R-:W-:Y:S01]  /*4b70*/  VOTE.ANY R21, PT, P0 ;  /* 0x0000000000157806 */ /* 0x000fe200000e0100 */
[----:B------:R-:W-:Y:S06]  /*4b80*/  ENDCOLLECTIVE ;  /* 0x000000000000791b */ /* 0x000fec0003800000 */
.L_x_382:
[----:B------:R-:W-:Y:S05]  /*4b90*/  BSYNC B1 ;  /* 0x0000000000017941 */ /* 0x000fea0003800000 */
.L_x_381:
        /* <DEDUP_REMOVED lines=11> */
.L_x_383:
        /* <DEDUP_REMOVED lines=9> */
.L_x_384:
        /* <DEDUP_REMOVED lines=8> */
.L_x_385:
        /* <DEDUP_REMOVED lines=8> */
.L_x_386:
        /* <DEDUP_REMOVED lines=8> */
.L_x_387:
[----:B------:R-:W-:Y:S02]  /*4e60*/  SEL R22, R22, RZ, !P0 ;  /* 0x000000ff16167207 */ /* 0x000fe40004000000 */
[----:B------:R-:W-:Y:S02]  /*4e70*/  ISETP.NE.AND P0, PT, R26, 0x65, PT ;  /* 0x000000651a00780c */ /* 0x000fe40003f05270 */
[----:B------:R-:W-:-:S11]  /*4e80*/  IADD3 R46, PT, PT, R47, R22, R46 ;  /* 0x000000162f2e7210 */ /* 0x000fd60007ffe02e */
[----:B------:R-:W-:Y:S05]  /*4e90*/  WARPSYNC.COLLECTIVE R21, `(.L_x_388) ;  /* 0x0000000015087348 */ /* 0x000fea0003c00000 */
[----:B------:R-:W-:Y:S01]  /*4ea0*/  VOTE.ALL P0, P0 ;  /* 0x0000000000ff7806 */ /* 0x000fe20000000000 */
[----:B------:R-:W-:-:S12]  /*4eb0*/  ENDCOLLECTIVE ;  /* 0x000000000000791b */ /* 0x000fd80003800000 */
.L_x_388:
[----:B------:R-:W-:Y:S05]  /*4ec0*/  BRA `(.L_x_389) ;  /* 0xffffffc800607947 */ /* 0x000fea000383ffff */
.L_x_348:
[----:B------:R-:W-:Y:S01]  /*4ed0*/  BSSY B0, `(.L_x_390) ;  /* 0x0000006000007945 */ /* 0x000fe20003800000 */
[----:B------:R-:W-:Y:S01]  /*4ee0*/  PLOP3.LUT P0, PT, P0, PT, PT, 0x8, 0x80 ;  /* 0x000000000080781c */ /* 0x000fe2000070e170 */
[----:B------:R-:W-:-:S12]  /*4ef0*/  IMAD.MOV.U32 R21, RZ, RZ, -0x1 ;  /* 0xffffffffff157424 */ /* 0x000fd800078e00ff */
[----:B------:R-:W-:Y:S05]  /*4f00*/  WARPSYNC.COLLECTIVE R21, `(.L_x_391) ;  /* 0x0000000015087348 */ /* 0x000fea0003c00000 */
[----:B------:R-:W-:Y:S01]  /*4f10*/  VOTE.ANY P0, P0 ;  /* 0x0000000000ff7806 */ /* 0x000fe20000000100 */
[----:B------:R-:W-:-:S12]  /*4f20*/  ENDCOLLECTIVE ;  /* 0x000000000000791b */ /* 0x000fd80003800000 */
.L_x_391:
[----:B------:R-:W-:Y:S05]  /*4f30*/  BSYNC B0 ;  /* 0x0000000000007941 */ /* 0x000fea0003800000 */
.L_x_390:
[----:B------:R-:W-:Y:S05]  /*4f40*/  BRA `(.L_x_392) ;  /* 0xffffffe000987947 */ /* 0x000fea000383ffff */
.L_x_350:
[----:B------:R-:W-:Y:S01]  /*4f50*/  BSSY B0, `(.L_x_393) ;  /* 0x0000006000007945 */ /* 0x000fe20003800000 */
[----:B------:R-:W-:Y:S01]  /*4f60*/  PLOP3.LUT P0, PT, P0, PT, PT, 0x8, 0x80 ;  /* 0x000000000080781c */ /* 0x000fe2000070e170 */
[----:B------:R-:W-:-:S12]  /*4f70*/  IMAD.MOV.U32 R21, RZ, RZ, -0x1 ;  /* 0xffffffffff157424 */ /* 0x000fd800078e00ff */
[----:B------:R-:W-:Y:S05]  /*4f80*/  WARPSYNC.COLLECTIVE R21, `(.L_x_394) ;  /* 0x0000000015087348 */ /* 0x000fea0003c00000 */
[----:B------:R-:W-:Y:S01]  /*4f90*/  VOTE.ANY P0, P0 ;  /* 0x0000000000ff7806 */ /* 0x000fe20000000100 */
[----:B------:R-:W-:-:S12]  /*4fa0*/  ENDCOLLECTIVE ;  /* 0x000000000000791b */ /* 0x000fd80003800000 */
.L_x_394:
[----:B------:R-:W-:Y:S05]  /*4fb0*/  BSYNC B0 ;  /* 0x0000000000007941 */ /* 0x000fea0003800000 */
.L_x_393:
[----:B------:R-:W-:Y:S05]  /*4fc0*/  BRA `(.L_x_395) ;  /* 0xffffffe000ec7947 */ /* 0x000fea000383ffff */
.L_x_352:
[----:B------:R-:W0:Y:S01]  /*4fd0*/  S2R R26, SR_GEMASK ;  /* 0x00000000001a7919 */ /* 0x000e220000003c00 */
[----:B------:R-:W-:Y:S01]  /*4fe0*/  BSSY B0, `(.L_x_396) ;  /* 0x0000006000007945 */ /* 0x000fe20003800000 */
[----:B------:R-:W-:Y:S01]  /*4ff0*/  PLOP3.LUT P0, PT, P0, PT, PT, 0x8, 0x80 ;  /* 0x000000000080781c */ /* 0x000fe2000070e170 */
[----:B------:R-:W-:-:S12]  /*5000*/  IMAD.MOV.U32 R21, RZ, RZ, -0x1 ;  /* 0xffffffffff157424 */ /* 0x000fd800078e00ff */
[----:B0-----:R-:W-:Y:S05]  /*5010*/  WARPSYNC.COLLECTIVE R21, `(.L_x_397) ;  /* 0x0000000015087348 */ /* 0x001fea0003c00000 */
[----:B------:R-:W-:Y:S01]  /*5020*/  VOTE.ANY R21, PT, P0 ;  /* 0x0000000000157806 */ /* 0x000fe200000e0100 */
[----:B0-----:R-:W-:Y:S06]  /*5030*/  ENDCOLLECTIVE ;  /* 0x000000000000791b */ /* 0x001fec0003800000 */
.L_x_397:
[----:B------:R-:W-:Y:S05]  /*5040*/  BSYNC B0 ;  /* 0x0000000000007941 */ /* 0x000fea0003800000 */
.L_x_396:
[----:B------:R-:W-:Y:S01]  /*5050*/  LOP3.LUT R21, R21, 0x80000000, R26, 0xec, !PT ;  /* 0x8000000015157812 */ /* 0x000fe200078eec1a */
[----:B------:R-:W-:-:S04]  /*5060*/  IMAD.MOV.U32 R17, RZ, RZ, 0x1 ;  /* 0x00000001ff117424 */ /* 0x000fc800078e00ff */
        /* <DEDUP_REMOVED lines=8> */
.L_x_398:
[----:B------:R-:W-:Y:S01]  /*50f0*/  ISETP.GE.AND P0, PT, R38, R20, PT ;  /* 0x000000142600720c */ /* 0x000fe20003f06270 */
[----:B------:R-:W-:-:S03]  /*5100*/  IMAD.MOV.U32 R17, RZ, RZ, 0x2 ;  /* 0x00000002ff117424 */ /* 0x000fc600078e00ff */
[----:B------:R-:W-:-:S05]  /*5110*/  SEL R22, R22, RZ, !P0 ;  /* 0x000000ff16167207 */ /* 0x000fca0004000000 */
[----:B------:R-:W-:Y:S02]  /*5120*/  IMAD.IADD R43, R22, 0x1, R19 ;  /* 0x00000001162b7824 */ /* 0x000fe400078e0213 */
[----:B------:R-:W-:Y:S02]  /*5130*/  VIADD R19, R38, 0x2 ;  /* 0x0000000226137836 */ /* 0x000fe40000000000 */
[----:B------:R-:W-:-:S03]  /*5140*/  IMAD.MOV.U32 R16, RZ, RZ, R43 ;  /* 0x000000ffff107224 */ /* 0x000fc600078e002b */
[----:B------:R-:W-:Y:S01]  /*5150*/  ISETP.GT.AND P0, PT, R19, R20, PT ;  /* 0x000000141300720c */ /* 0x000fe20003f04270 */
[----:B------:R-:W-:-:S12]  /*5160*/  VIADD R19, R38, 0x4 ;  /* 0x0000000426137836 */ /* 0x000fd80000000000 */
[----:B------:R-:W-:Y:S05]  /*5170*/  WARPSYNC.COLLECTIVE R21, `(.L_x_399) ;  /* 0x0000000015087348 */ /* 0x000fea0003c00000 */
[----:B------:R0:W1:Y:S02]  /*5180*/  SHFL.DOWN P3, R22, R16, R17, R20 ;  /* 0x0800001110167389 */ /* 0x0000640000060014 */
[----:B01----:R-:W-:Y:S05]  /*5190*/  ENDCOLLECTIVE ;  /* 0x000000000000791b */ /* 0x003fea0003800000 */
.L_x_399:
[----:B------:R-:W-:Y:S01]  /*51a0*/  IMAD.MOV.U32 R17, RZ, RZ, 0x4 ;  /* 0x00000004ff117424 */ /* 0x000fe200078e00ff */
[----:B------:R-:W-:Y:S02]  /*51b0*/  SEL R22, R22, RZ, !P0 ;  /* 0x000000ff16167207 */ /* 0x000fe40004000000 */
[----:B------:R-:W-:-:S03]  /*51c0*/  ISETP.GT.AND P0, PT, R19, R20, PT ;  /* 0x000000141300720c */ /* 0x000fc60003f04270 */
[----:B------:R-:W-:Y:S02]  /*51d0*/  IMAD.IADD R45, R43, 0x1, R22 ;  /* 0x000000012b2d7824 */ /* 0x000fe400078e0216 */
[----:B------:R-:W-:Y:S02]  /*51e0*/  VIADD R43, R38, 0x8 ;  /* 0x00000008262b7836 */ /* 0x000fe40000000000 */
[----:B------:R-:W-:-:S07]  /*51f0*/  IMAD.MOV.U32 R16, RZ, RZ, R45 ;  /* 0x000000ffff107224 */ /* 0x000fce00078e002d */
[----:B------:R-:W-:Y:S05]  /*5200*/  WARPSYNC.COLLECTIVE R21, `(.L_x_400) ;  /* 0x0000000015087348 */ /* 0x000fea0003c00000 */
[----:B------:R0:W1:Y:S02]  /*5210*/  SHFL.DOWN P3, R22, R16, R17, R20 ;  /* 0x0800001110167389 */ /* 0x0000640000060014 */
[----:B01----:R-:W-:Y:S05]  /*5220*/  ENDCOLLECTIVE ;  /* 0x000000000000791b */ /* 0x003fea0003800000 */
.L_x_400:
        /* <DEDUP_REMOVED lines=9> */
.L_x_401:
[----:B------:R-:W-:Y:S01]  /*52c0*/  IMAD.MOV.U32 R17, RZ, RZ, 0x10 ;  /* 0x00000010ff117424 */ /* 0x000fe200078e00ff */
[----:B------:R-:W-:Y:S02]  /*52d0*/  SEL R22, R22, RZ, !P0 ;  /* 0x000000ff16167207 */ /* 0x000fe40004000000 */
[----:B------:R-:W-:-:S03]  /*52e0*/  ISETP.NE.AND P0, PT, R18, 0x65, PT ;  /* 0x000000651200780c */ /* 0x000fc60003f05270 */
[----:B------:R-:W-:Y:S02]  /*52f0*/  IMAD.IADD R43, R19, 0x1, R22 ;  /* 0x00000001132b7824 */ /* 0x000fe400078e0216 */
[----:B------:R-:W-:Y:S02]  /*5300*/  VIADD R19, R38, 0x10 ;  /* 0x0000001026137836 */ /* 0x000fe40000000000 */
[----:B------:R-:W-:-:S03]  /*5310*/  IMAD.MOV.U32 R16, RZ, RZ, R43 ;  /* 0x000000ffff107224 */ /* 0x000fc600078e002b */
[----:B------:R-:W-:-:S13]  /*5320*/  ISETP.GT.AND P2, PT, R19, R20, PT ;  /* 0x000000141300720c */ /* 0x000fda0003f44270 */
[----:B------:R-:W-:Y:S05]  /*5330*/  WARPSYNC.COLLECTIVE R21, `(.L_x_402) ;  /* 0x0000000015087348 */ /* 0x000fea0003c00000 */
[----:B------:R0:W1:Y:S02]  /*5340*/  SHFL.DOWN P3, R22, R16, R17, R20 ;  /* 0x0800001110167389 */ /* 0x0000640000060014 */
[----:B01----:R-:W-:Y:S05]  /*5350*/  ENDCOLLECTIVE ;  /* 0x000000000000791b */ /* 0x003fea0003800000 */
.L_x_402:
[----:B------:R-:W-:Y:S05]  /*5360*/  WARPSYNC.COLLECTIVE R21, `(.L_x_403) ;  /* 0x0000000015087348 */ /* 0x000fea0003c00000 */
[----:B------:R-:W-:Y:S01]  /*5370*/  VOTE.ALL P0, P0 ;  /* 0x0000000000ff7806 */ /* 0x000fe20000000000 */
[----:B------:R-:W-:-:S12]  /*5380*/  ENDCOLLECTIVE ;  /* 0x000000000000791b */ /* 0x000fd80003800000 */
.L_x_403:
[----:B------:R-:W-:Y:S02]  /*5390*/  IADD3 R44, P3, PT, R44, 0x100, RZ ;  /* 0x000001002c2c7810 */ /* 0x000fe40007f7e0ff */
[----:B------:R-:W-:-:S03]  /*53a0*/  SEL R22, R22, RZ, !P2 ;  /* 0x000000ff16167207 */ /* 0x000fc60005000000 */
[----:B------:R-:W-:Y:S02]  /*53b0*/  IMAD.X R45, RZ, RZ, R45, P3 ;  /* 0x000000ffff2d7224 */ /* 0x000fe400018e062d */
[----:B------:R-:W-:Y:S01]  /*53c0*/  IMAD.IADD R46, R43, 0x1, R22 ;  /* 0x000000012b2e7824 */ /* 0x000fe200078e0216 */
[----:B------:R-:W-:Y:S06]  /*53d0*/  BRA `(.L_x_404) ;  /* 0xffffffe000847947 */ /* 0x000fec000383ffff */
.L_x_354:
[----:B------:R-:W-:Y:S01]  /*53e0*/  BSSY B0, `(.L_x_405) ;  /* 0x0000006000007945 */ /* 0x000fe20003800000 */
[----:B------:R-:W-:Y:S01]  /*53f0*/  PLOP3.LUT P0, PT, P0, PT, PT, 0x8, 0x80 ;  /* 0x000000000080781c */ /* 0x000fe2000070e170 */
[----:B------:R-:W-:-:S12]  /*5400*/  IMAD.MOV.U32 R21, RZ, RZ, -0x1 ;  /* 0xffffffffff157424 */ /* 0x000fd800078e00ff */
[----:B------:R-:W-:Y:S05]  /*5410*/  WARPSYNC.COLLECTIVE R21, `(.L_x_406) ;  /* 0x0000000015087348 */ /* 0x000fea0003c00000 */
[----:B------:R-:W-:Y:S01]  /*5420*/  VOTE.ANY P0, P0 ;  /* 0x0000000000ff7806 */ /* 0x000fe20000000100 */
[----:B------:R-:W-:-:S12]  /*5430*/  ENDCOLLECTIVE ;  /* 0x000000000000791b */ /* 0x000fd80003800000 */
.L_x_406:
[----:B------:R-:W-:Y:S05]  /*5440*/  BSYNC B0 ;  /* 0x0000000000007941 */ /* 0x000fea0003800000 */
.L_x_405:
[----:B------:R-:W-:Y:S05]  /*5450*/  BRA `(.L_x_407) ;  /* 0xffffffe0008c7947 */ /* 0x000fea000383ffff */
.L_x_356:
[----:B------:R-:W-:Y:S01]  /*5460*/  BSSY B0, `(.L_x_408) ;  /* 0x0000006000007945 */ /* 0x000fe20003800000 */
[----:B------:R-:W-:Y:S01]  /*5470*/  PLOP3.LUT P0, PT, P0, PT, PT, 0x8, 0x80 ;  /* 0x000000000080781c */ /* 0x000fe2000070e170 */
[----:B------:R-:W-:-:S12]  /*5480*/  IMAD.MOV.U32 R21, RZ, RZ, -0x1 ;  /* 0xffffffffff157424 */ /* 0x000fd800078e00ff */
[----:B------:R-:W-:Y:S05]  /*5490*/  WARPSYNC.COLLECTIVE R21, `(.L_x_409) ;  /* 0x0000000015087348 */ /* 0x000fea0003c00000 */
[----:B------:R-:W-:Y:S01]  /*54a0*/  VOTE.ANY P0, P0 ;  /* 0x0000000000ff7806 */ /* 0x000fe20000000100 */
[----:B------:R-:W-:-:S12]  /*54b0*/  ENDCOLLECTIVE ;  /* 0x000000000000791b */ /* 0x000fd80003800000 */
.L_x_409:
[----:B------:R-:W-:Y:S05]  /*54c0*/  BSYNC B0 ;  /* 0x0000000000007941 */ /* 0x000fea0003800000 */
.L_x_408:
[----:B------:R-:W-:Y:S05]  /*54d0*/  BRA `(.L_x_410) ;  /* 0xffffffe000e07947 */ /* 0x000fea000383ffff */
.L_x_358:
[----:B------:R-:W-:Y:S01]  /*54e0*/  BSSY B0, `(.L_x_411) ;  /* 0x0000006000007945 */ /* 0x000fe20003800000 */
[----:B------:R-:W-:Y:S01]  /*54f0*/  PLOP3.LUT P0, PT, P0, PT, PT, 0x8, 0x80 ;  /* 0x000000000080781c */ /* 0x000fe2000070e170 */
[----:B------:R-:W-:-:S12]  /*5500*/  IMAD.MOV.U32 R21, RZ, RZ, -0x1 ;  /* 0xffffffffff157424 */ /* 0x000fd800078e00ff */
[----:B------:R-:W-:Y:S05]  /*5510*/  WARPSYNC.COLLECTIVE R21, `(.L_x_412) ;  /* 0x0000000015087348 */ /* 0x000fea0003c00000 */
[----:B------:R-:W-:Y:S01]  /*5520*/  VOTE.ANY R21, PT, P0 ;  /* 0x0000000000157806 */ /* 0x000fe200000e0100 */
[----:B------:R-:W-:Y:S06]  /*5530*/  ENDCOLLECTIVE ;  /* 0x000000000000791b */ /* 0x000fec0003800000 */
.L_x_412:
[----:B------:R-:W-:Y:S05]  /*5540*/  BSYNC B0 ;  /* 0x0000000000007941 */ /* 0x000fea0003800000 */
.L_x_411:
        /* <DEDUP_REMOVED lines=11> */
.L_x_413:
        /* <DEDUP_REMOVED lines=11> */
.L_x_414:
        /* <DEDUP_REMOVED lines=9> */
.L_x_415:
        /* <DEDUP_REMOVED lines=8> */
.L_x_416:
        /* <DEDUP_REMOVED lines=9> */
.L_x_417:
[----:B------:R-:W-:Y:S02]  /*5850*/  SEL R22, R22, RZ, !P0 ;  /* 0x000000ff16167207 */ /* 0x000fe40004000000 */
[----:B------:R-:W-:Y:S02]  /*5860*/  ISETP.NE.AND P0, PT, R18, 0x65, PT ;  /* 0x000000651200780c */ /* 0x000fe40003f05270 */
[----:B------:R-:W-:-:S11]  /*5870*/  IADD3 R46, PT, PT, R47, R22, R46 ;  /* 0x000000162f2e7210 */ /* 0x000fd60007ffe02e */
[----:B------:R-:W-:Y:S05]  /*5880*/  WARPSYNC.COLLECTIVE R21, `(.L_x_418) ;  /* 0x0000000015087348 */ /* 0x000fea0003c00000 */
[----:B------:R-:W-:Y:S01]  /*5890*/  VOTE.ALL P0, P0 ;  /* 0x0000000000ff7806 */ /* 0x000fe20000000000 */
[----:B------:R-:W-:-:S12]  /*58a0*/  ENDCOLLECTIVE ;  /* 0x000000000000791b */ /* 0x000fd80003800000 */
.L_x_418:
[----:B------:R-:W-:Y:S05]  /*58b0*/  BRA `(.L_x_419) ;  /* 0xffffffe000787947 */ /* 0x000fea000383ffff */
.L_x_420:
        /* <DEDUP_REMOVED lines=12> */
.L_x_457:


//--------------------- .text._ZN3cub18CUB_300001_SM_10006detail4scan20DeviceScanInitKernelINS0_13ScanTileStateIjLb1EEEEEvT_i --------------------------
	.section	.text._ZN3cub18CUB_300001_SM_10006detail4scan20DeviceScanInitKernelINS0_13ScanTileStateIjLb1EEEEEvT_i,"ax",@progbits
	.align	128
        .global         _ZN3cub18CUB_300001_SM_10006detail4scan20DeviceScanInitKernelINS0_13ScanTileStateIjLb1EEEEEvT_i
        .type           _ZN3cub18CUB_300001_SM_10006detail4scan20DeviceScanInitKernelINS0_13ScanTileStateIjLb1EEEEEvT_i,@function
        .size           _ZN3cub18CUB_300001_SM_10006detail4scan20DeviceScanInitKernelINS0_13ScanTileStateIjLb1EEEEEvT_i,(.L_x_458 - _ZN3cub18CUB_300001_SM_10006detail4scan20DeviceScanInitKernelINS0_13ScanTileStateIjLb1EEEEEvT_i)
        .other          _ZN3cub18CUB_300001_SM_10006detail4scan20DeviceScanInitKernelINS0_13ScanTileStateIjLb1EEEEEvT_i,@"STO_CUDA_ENTRY STV_DEFAULT"
_ZN3cub18CUB_300001_SM_10006detail4scan20DeviceScanInitKernelINS0_13ScanTileStateIjLb1EEEEEvT_i:
.text._ZN3cub18CUB_300001_SM_10006detail4scan20DeviceScanInitKernelINS0_13ScanTileStateIjLb1EEEEEvT_i:
[----:B------:R-:W-:Y:S01]  /*0000*/  LDC R1, c[0x0][0x37c] ;  /* 0x0000df00ff017b82 */ /* 0x000fe20000000800 */
[----:B------:R-:W0:Y:S07]  /*0010*/  S2R R0, SR_TID.X ;  /* 0x0000000000007919 */ /* 0x000e2e0000002100 */
[----:B------:R-:W1:Y:S01]  /*0020*/  S2UR UR6, SR_CTAID.X ;  /* 0x00000000000679c3 */ /* 0x000e620000002500 */
[----:B------:R-:W2:Y:S07]  /*0030*/  LDCU UR4, c[0x0][0x388] ;  /* 0x00007100ff0477ac */ /* 0x000eae0008000800 */
[----:B------:R-:W1:Y:S01]  /*0040*/  LDC R5, c[0x0][0x360] ;  /* 0x0000d800ff057b82 */ /* 0x000e620000000800 */
[----:B0-----:R-:W-:Y:S01]  /*0050*/  ISETP.GT.U32.AND P0, PT, R0, 0x1f, PT ;  /* 0x0000001f0000780c */ /* 0x001fe20003f04070 */
[----:B-1----:R-:W-:-:S03]  /*0060*/  IMAD R5, R5, UR6, R0 ;  /* 0x0000000605057c24 */ /* 0x002fc6000f8e0200 */
[----:B------:R-:W-:Y:S02]  /*0070*/  ISETP.NE.OR P0, PT, RZ, UR6, P0 ;  /* 0x00000006ff007c0c */ /* 0x000fe40008705670 */
[----:B--2---:R-:W-:Y:S01]  /*0080*/  ISETP.GE.AND P1, PT, R5, UR4, PT ;  /* 0x0000000405007c0c */ /* 0x004fe2000bf26270 */
[----:B------:R-:W0:-:S12]  /*0090*/  LDCU.64 UR4, c[0x0][0x358] ;  /* 0x00006b00ff0477ac */ /* 0x000e180008000a00 */
[----:B------:R-:W1:Y:S01]  /*00a0*/  @!P1 LDC.64 R2, c[0x0][0x380] ;  /* 0x0000e000ff029b82 */ /* 0x000e620000000a00 */
[----:B------:R-:W-:Y:S01]  /*00b0*/  @!P1 MOV R4, 0x63 ;  /* 0x0000006300049802 */ /* 0x000fe20000000f00 */
[----:B-1----:R-:W-:-:S04]  /*00c0*/  @!P1 IMAD.WIDE R2, R5, 0x8, R2 ;  /* 0x0000000805029825 */ /* 0x002fc800078e0202 */
[----:B------:R-:W-:-:S05]  /*00d0*/  HFMA2 R5, -RZ, RZ, 0, 0 ;  /* 0x00000000ff057431 */ /* 0x000fca00000001ff */
[----:B0-----:R0:W-:Y:S01]  /*00e0*/  @!P1 STG.E.64 desc[UR4][R2.64+0x100], R4 ;  /* 0x0001000402009986 */ /* 0x0011e2000c101b04 */
[----:B------:R-:W-:Y:S05]  /*00f0*/  @P0 EXIT ;  /* 0x000000000000094d */ /* 0x000fea0003800000 */
[----:B0-----:R-:W0:Y:S02]  /*0100*/  LDC.64 R2, c[0x0][0x380] ;  /* 0x0000e000ff027b82 */ /* 0x001e240000000a00 */
[----:B0-----:R-:W-:-:S05]  /*0110*/  IMAD.WIDE.U32 R2, R0, 0x8, R2 ;  /* 0x0000000800027825 */ /* 0x001fca00078e0002 */
[----:B------:R-:W-:Y:S01]  /*0120*/  STG.E.64 desc[UR4][R2.64], RZ ;  /* 0x000000ff02007986 */ /* 0x000fe2000c101b04 */
[----:B------:R-:W-:Y:S05]  /*0130*/  EXIT ;  /* 0x000000000000794d */ /* 0x000fea0003800000 */
.L_x_421:
        /* <DEDUP_REMOVED lines=12> */
.L_x_458:


//--------------------- .text._ZN3cub18CUB_300001_SM_10006detail11EmptyKernelIvEEvv --------------------------
	.section	.text._ZN3cub18CUB_300001_SM_10006detail11EmptyKernelIvEEvv,"ax",@progbits
	.align	128
        .global         _ZN3cub18CUB_300001_SM_10006detail11EmptyKernelIvEEvv
        .type           _ZN3cub18CUB_300001_SM_10006detail11EmptyKernelIvEEvv,@function
        .size           _ZN3cub18CUB_300001_SM_10006detail11EmptyKernelIvEEvv,(.L_x_459 - _ZN3cub18CUB_300001_SM_10006detail11EmptyKernelIvEEvv)
        .other          _ZN3cub18CUB_300001_SM_10006detail11EmptyKernelIvEEvv,@"STO_CUDA_ENTRY STV_DEFAULT"
_ZN3cub18CUB_300001_SM_10006detail11EmptyKernelIvEEvv:
.text._ZN3cub18CUB_300001_SM_10006detail11EmptyKernelIvEEvv:
[----:B------:R-:W-:Y:S01]  /*0000*/  LDC R1, c[0x0][0x37c] ;  /* 0x0000df00ff017b82 */ /* 0x000fe20000000800 */
[----:B------:R-:W-:Y:S05]  /*0010*/  EXIT ;  /* 0x000000000000794d */ /* 0x000fea0003800000 */
.L_x_422:
        /* <DEDUP_REMOVED lines=14> */
.L_x_459:


//--------------------- .text._Z24generate_children_kernelPjjPhS_S_j --------------------------
	.section	.text._Z24generate_children_kernelPjjPhS_S_j,"ax",@progbits
	.align	128
        .global         _Z24generate_children_kernelPjjPhS_S_j
        .type           _Z24generate_children_kernelPjjPhS_S_j,@function
        .size           _Z24generate_children_kernelPjjPhS_S_j,(.L_x_460 - _Z24generate_children_kernelPjjPhS_S_j)
        .other          _Z24generate_children_kernelPjjPhS_S_j,@"STO_CUDA_ENTRY STV_DEFAULT"
_Z24generate_children_kernelPjjPhS_S_j:
.text._Z24generate_children_kernelPjjPhS_S_j:
[----:B------:R-:W-:Y:S01]  /*0000*/  LDC R1, c[0x0][0x37c] ;  /* 0x0000df00ff017b82 */ /* 0x000fe20000000800 */
[----:B------:R-:W0:Y:S07]  /*0010*/  S2R R0, SR_TID.X ;  /* 0x0000000000007919 */ /* 0x000e2e0000002100 */
[----:B------:R-:W0:Y:S08]  /*0020*/  S2UR UR4, SR_CTAID.X ;  /* 0x00000000000479c3 */ /* 0x000e300000002500 */
[----:B------:R-:W0:Y:S08]  /*0030*/  LDC R5, c[0x0][0x360] ;  /* 0x0000d800ff057b82 */ /* 0x000e300000000800 */
[----:B------:R-:W1:Y:S01]  /*0040*/  LDC R3, c[0x0][0x388] ;  /* 0x0000e200ff037b82 */ /* 0x000e620000000800 */
[----:B0-----:R-:W-:-:S05]  /*0050*/  IMAD R0, R5, UR4, R0 ;  /* 0x0000000405007c24 */ /* 0x001fca000f8e0200 */
[----:B-1----:R-:W-:-:S13]  /*0060*/  ISETP.GE.U32.AND P0, PT, R0, R3, PT ;  /* 0x000000030000720c */ /* 0x002fda0003f06070 */
[----:B------:R-:W-:Y:S05]  /*0070*/  @P0 EXIT ;  /* 0x000000000000094d */ /* 0x000fea0003800000 */
[----:B------:R-:W0:Y:S01]  /*0080*/  LDCU.64 UR6, c[0x0][0x390] ;  /* 0x00007200ff0677ac */ /* 0x000e220008000a00 */
[----:B------:R-:W1:Y:S01]  /*0090*/  LDCU.64 UR4, c[0x0][0x358] ;  /* 0x00006b00ff0477ac */ /* 0x000e620008000a00 */
[----:B0-----:R-:W-:-:S04]  /*00a0*/  IADD3 R4, P0, PT, R0, UR6, RZ ;  /* 0x0000000600047c10 */ /* 0x001fc8000ff1e0ff */
[----:B------:R-:W-:-:S05]  /*00b0*/  IADD3.X R5, PT, PT, RZ, UR7, RZ, P0, !PT ;  /* 0x00000007ff057c10 */ /* 0x000fca00087fe4ff */
[----:B-1----:R-:W2:Y:S02]  /*00c0*/  LDG.E.U8 R2, desc[UR4][R4.64] ;  /* 0x0000000404027981 */ /* 0x002ea4000c1e1100 */
[----:B--2---:R-:W-:-:S13]  /*00d0*/  ISETP.NE.AND P0, PT, R2, 0xff, PT ;  /* 0x000000ff0200780c */ /* 0x004fda0003f05270 */
[----:B------:R-:W-:Y:S05]  /*00e0*/  @!P0 EXIT ;  /* 0x000000000000894d */ /* 0x000fea0003800000 */
[----:B------:R-:W0:Y:S01]  /*00f0*/  LDC.64 R4, c[0x0][0x398] ;  /* 0x0000e600ff047b82 */ /* 0x000e220000000a00 */
[----:B------:R-:W1:Y:S01]  /*0100*/  LDCU UR6, c[0x0][0x3a8] ;  /* 0x00007500ff0677ac */ /* 0x000e620008000800 */
[----:B0-----:R-:W-:-:S05]  /*0110*/  IMAD.WIDE.U32 R4, R0, 0x4, R4 ;  /* 0x0000000400047825 */ /* 0x001fca00078e0004 */
[----:B------:R0:W5:Y:S01]  /*0120*/  LDG.E R9, desc[UR4][R4.64] ;  /* 0x0000000404097981 */ /* 0x000162000c1e1900 */
[----:B------:R-:W-:-:S13]  /*0130*/  ISETP.NE.AND P0, PT, R2, 0xc8, PT ;  /* 0x000000c80200780c */ /* 0x000fda0003f05270 */
[----:B01----:R-:W-:Y:S05]  /*0140*/  @!P0 BRA `(.L_x_423) ;  /* 0x0000000c00388947 */ /* 0x003fea0003800000 */
[----:B------:R-:W-:Y:S01]  /*0150*/  IMAD R5, R2, 0x39, RZ ;  /* 0x0000003902057824 */ /* 0x000fe200078e02ff */
[C---:B------:R-:W-:Y:S01]  /*0160*/  LEA R6, R3.reuse, R0, 0x1 ;  /* 0x0000000003067211 */ /* 0x040fe200078e08ff */
[----:B------:R-:W0:Y:S01]  /*0170*/  LDC.64 R40, c[0x0][0x380] ;  /* 0x0000e000ff287b82 */ /* 0x000e220000000a00 */
[----:B------:R-:W-:Y:S02]  /*0180*/  HFMA2 R13, -RZ, RZ, 0, 5.36441802978515625e-07 ;  /* 0x00000009ff0d7431 */ /* 0x000fe400000001ff */
[----:B------:R-:W-:Y:S02]  /*0190*/  LEA R12, R3, R6, 0x1 ;  /* 0x00000006030c7211 */ /* 0x000fe400078e08ff */
[----:B------:R-:W-:Y:S02]  /*01a0*/  SHF.R.U32.HI R5, RZ, 0x9, R5 ;  /* 0x00000009ff057819 */ /* 0x000fe40000011605 */
[-C--:B------:R-:W-:Y:S02]  /*01b0*/  IADD3 R14, PT, PT, R12, R3.reuse, RZ ;  /* 0x000000030c0e7210 */ /* 0x080fe40007ffe0ff */
[C---:B------:R-:W-:Y:S01]  /*01c0*/  PRMT R4, R5.reuse, 0x9910, RZ ;  /* 0x0000991005047816 */ /* 0x040fe200000000ff */
[----:B------:R-:W-:Y:S01]  /*01d0*/  IMAD R5, R5, 0x9, RZ ;  /* 0x0000000905057824 */ /* 0x000fe200078e02ff */
[----:B------:R-:W-:-:S03]  /*01e0*/  IADD3 R16, PT, PT, R14, R3, RZ ;  /* 0x000000030e107210 */ /* 0x000fc60007ffe0ff */
[----:B------:R-:W-:Y:S01]  /*01f0*/  IMAD R4, R4, 0x9, RZ ;  /* 0x0000000904047824 */ /* 0x000fe200078e02ff */
[----:B------:R-:W-:-:S04]  /*0200*/  IADD3 R18, PT, PT, R16, R3, RZ ;  /* 0x0000000310127210 */ /* 0x000fc80007ffe0ff */
[----:B------:R-:W-:Y:S02]  /*0210*/  IADD3 R4, PT, PT, RZ, -R4, RZ ;  /* 0x80000004ff047210 */ /* 0x000fe40007ffe0ff */
[-C--:B------:R-:W-:Y:S02]  /*0220*/  IADD3 R20, PT, PT, R18, R3.reuse, RZ ;  /* 0x0000000312147210 */ /* 0x080fe40007ffe0ff */
[----:B------:R-:W-:Y:S01]  /*0230*/  PRMT R7, R4, 0x7710, RZ ;  /* 0x0000771004077816 */ /* 0x000fe200000000ff */
[----:B0-----:R-:W-:Y:S01]  /*0240*/  IMAD.WIDE.U32 R14, R14, 0x4, R40 ;  /* 0x000000040e0e7825 */ /* 0x001fe200078e0028 */
[----:B------:R-:W-:-:S03]  /*0250*/  IADD3 R22, PT, PT, R20, R3, RZ ;  /* 0x0000000314167210 */ /* 0x000fc60007ffe0ff */
[----:B------:R-:W-:Y:S01]  /*0260*/  IMAD.IADD R4, R2, 0x1, R7 ;  /* 0x0000000102047824 */ /* 0x000fe200078e0207 */
[-C--:B------:R-:W-:Y:S01]  /*0270*/  IADD3 R24, PT, PT, R22, R3.reuse, RZ ;  /* 0x0000000316187210 */ /* 0x080fe20007ffe0ff */
[----:B------:R-:W-:Y:S02]  /*0280*/  IMAD R7, R2, 0x13, RZ ;  /* 0x0000001302077824 */ /* 0x000fe400078e02ff */
[----:B------:R-:W-:Y:S01]  /*0290*/  IMAD.MOV R10, RZ, RZ, -R4 ;  /* 0x000000ffff0a7224 */ /* 0x000fe200078e0a04 */
[-C--:B------:R-:W-:Y:S01]  /*02a0*/  IADD3 R26, PT, PT, R24, R3.reuse, RZ ;  /* 0x00000003181a7210 */ /* 0x080fe20007ffe0ff */
[--C-:B------:R-:W-:Y:S01]  /*02b0*/  IMAD.WIDE.U32 R16, R16, 0x4, R40.reuse ;  /* 0x0000000410107825 */ /* 0x100fe200078e0028 */
[----:B------:R-:W-:Y:S02]  /*02c0*/  LOP3.LUT R6, R4, 0xff, RZ, 0xc0, !PT ;  /* 0x000000ff04067812 */ /* 0x000fe400078ec0ff */
[----:B------:R-:W-:Y:S01]  /*02d0*/  IADD3 R28, PT, PT, R26, R3, RZ ;  /* 0x000000031a1c7210 */ /* 0x000fe20007ffe0ff */
[----:B------:R-:W-:Y:S01]  /*02e0*/  IMAD.WIDE.U32 R18, R18, 0x4, R40 ;  /* 0x0000000412127825 */ /* 0x000fe200078e0028 */
[----:B------:R-:W-:-:S02]  /*02f0*/  PRMT R10, R10, 0x7710, RZ ;  /* 0x000077100a0a7816 */ /* 0x000fc400000000ff */
[-C--:B------:R-:W-:Y:S01]  /*0300*/  IADD3 R30, PT, PT, R28, R3.reuse, RZ ;  /* 0x000000031c1e7210 */ /* 0x080fe20007ffe0ff */
[----:B------:R-:W-:Y:S01]  /*0310*/  IMAD R6, R6, 0x56, RZ ;  /* 0x0000005606067824 */ /* 0x000fe200078e02ff */
[----:B------:R-:W-:Y:S01]  /*0320*/  PRMT R8, R4, 0x9910, RZ ;  /* 0x0000991004087816 */ /* 0x000fe200000000ff */
[----:B------:R-:W-:Y:S01]  /*0330*/  IMAD.WIDE.U32 R20, R20, 0x4, R40 ;  /* 0x0000000414147825 */ /* 0x000fe200078e0028 */
[-C--:B------:R-:W-:Y:S02]  /*0340*/  IADD3 R32, PT, PT, R30, R3.reuse, RZ ;  /* 0x000000031e207210 */ /* 0x080fe40007ffe0ff */
[----:B------:R-:W-:Y:S01]  /*0350*/  SHF.R.U32.HI R6, RZ, 0x8, R6 ;  /* 0x00000008ff067819 */ /* 0x000fe20000011606 */
[--C-:B------:R-:W-:Y:S01]  /*0360*/  IMAD.WIDE.U32 R22, R22, 0x4, R40.reuse ;  /* 0x0000000416167825 */ /* 0x100fe200078e0028 */
[----:B------:R-:W-:Y:S02]  /*0370*/  IADD3 R34, PT, PT, R32, R3, RZ ;  /* 0x0000000320227210 */ /* 0x000fe40007ffe0ff */
[----:B------:R-:W-:Y:S01]  /*0380*/  PRMT R11, R6, 0x9910, RZ ;  /* 0x00009910060b7816 */ /* 0x000fe200000000ff */
[----:B------:R-:W-:Y:S01]  /*0390*/  IMAD.WIDE.U32 R24, R24, 0x4, R40 ;  /* 0x0000000418187825 */ /* 0x000fe200078e0028 */
[----:B------:R-:W-:-:S02]  /*03a0*/  SHF.R.U32.HI R6, RZ, 0x3, R2 ;  /* 0x00000003ff067819 */ /* 0x000fc40000011602 */
[----:B------:R-:W-:Y:S01]  /*03b0*/  LEA.HI R4, R7, R4, RZ, 0x17 ;  /* 0x0000000407047211 */ /* 0x000fe200078fb8ff */
[----:B------:R-:W-:Y:S01]  /*03c0*/  IMAD R11, R11, 0x3, R10 ;  /* 0x000000030b0b7824 */ /* 0x000fe200078e020a */
[----:B------:R-:W-:Y:S01]  /*03d0*/  IADD3 R36, PT, PT, R34, R3, RZ ;  /* 0x0000000322247210 */ /* 0x000fe20007ffe0ff */
[----:B------:R-:W-:Y:S01]  /*03e0*/  IMAD R7, R8, R13, 0x51 ;  /* 0x0000005108077424 */ /* 0x000fe200078e020d */
[----:B------:R-:W-:Y:S01]  /*03f0*/  IADD3 R6, PT, PT, RZ, -R6, RZ ;  /* 0x80000006ff067210 */ /* 0x000fe20007ffe0ff */
[----:B------:R-:W-:Y:S01]  /*0400*/  IMAD.IADD R4, R4, 0x1, R11 ;  /* 0x0000000104047824 */ /* 0x000fe200078e020b */
[-C--:B------:R-:W-:Y:S01]  /*0410*/  IADD3 R38, PT, PT, R36, R3.reuse, RZ ;  /* 0x0000000324267210 */ /* 0x080fe20007ffe0ff */
[--C-:B------:R-:W-:Y:S01]  /*0420*/  IMAD.WIDE.U32 R12, R12, 0x4, R40.reuse ;  /* 0x000000040c0c7825 */ /* 0x100fe200078e0028 */
[----:B------:R-:W-:Y:S02]  /*0430*/  PRMT R6, R6, 0x7710, RZ ;  /* 0x0000771006067816 */ /* 0x000fe400000000ff */
[----:B------:R-:W-:Y:S01]  /*0440*/  IADD3 R3, PT, PT, R38, R3, RZ ;  /* 0x0000000326037210 */ /* 0x000fe20007ffe0ff */
[----:B------:R-:W-:Y:S01]  /*0450*/  IMAD.WIDE.U32 R26, R26, 0x4, R40 ;  /* 0x000000041a1a7825 */ /* 0x000fe200078e0028 */
[----:B------:R-:W-:-:S02]  /*0460*/  SHF.L.U32 R8, R2, 0x2, RZ ;  /* 0x0000000202087819 */ /* 0x000fc400000006ff */
[----:B------:R-:W-:Y:S01]  /*0470*/  LOP3.LUT R2, R4, 0xff, RZ, 0xc0, !PT ;  /* 0x000000ff04027812 */ /* 0x000fe200078ec0ff */
[--C-:B------:R-:W-:Y:S01]  /*0480*/  IMAD.WIDE.U32 R28, R28, 0x4, R40.reuse ;  /* 0x000000041c1c7825 */ /* 0x100fe200078e0028 */
[----:B------:R-:W-:Y:S02]  /*0490*/  IADD3 R6, PT, PT, R6, 0x11, RZ ;  /* 0x0000001106067810 */ /* 0x000fe40007ffe0ff */
[----:B------:R-:W-:Y:S01]  /*04a0*/  LOP3.LUT R4, R8, 0x1c, RZ, 0xc, !PT ;  /* 0x0000001c08047812 */ /* 0x000fe200078e0cff */
[--C-:B------:R-:W-:Y:S01]  /*04b0*/  IMAD.WIDE.U32 R30, R30, 0x4, R40.reuse ;  /* 0x000000041e1e7825 */ /* 0x100fe200078e0028 */
[----:B------:R-:W-:Y:S02]  /*04c0*/  LOP3.LUT R6, R6, 0xff, RZ, 0xc0, !PT ;  /* 0x000000ff06067812 */ /* 0x000fe400078ec0ff */
[----:B------:R-:W-:Y:S01]  /*04d0*/  LOP3.LUT R7, R7, 0xff, RZ, 0xc0, !PT ;  /* 0x000000ff07077812 */ /* 0x000fe200078ec0ff */
[----:B------:R-:W-:-:S04]  /*04e0*/  IMAD.WIDE.U32 R32, R32, 0x4, R40 ;  /* 0x0000000420207825 */ /* 0x000fc800078e0028 */
[----:B------:R-:W-:-:S04]  /*04f0*/  IMAD.WIDE.U32 R34, R34, 0x4, R40 ;  /* 0x0000000422227825 */ /* 0x000fc800078e0028 */
[----:B------:R-:W-:-:S04]  /*0500*/  IMAD.WIDE.U32 R36, R36, 0x4, R40 ;  /* 0x0000000424247825 */ /* 0x000fc800078e0028 */
[----:B------:R-:W-:-:S04]  /*0510*/  IMAD.WIDE.U32 R38, R38, 0x4, R40 ;  /* 0x0000000426267825 */ /* 0x000fc800078e0028 */
[----:B------:R-:W-:-:S04]  /*0520*/  IMAD.WIDE.U32 R40, R3, 0x4, R40 ;  /* 0x0000000403287825 */ /* 0x000fc800078e0028 */
[----:B------:R-:W-:Y:S02]  /*0530*/  IMAD.MOV.U32 R3, RZ, RZ, 0xa2 ;  /* 0x000000a2ff037424 */ /* 0x000fe400078e00ff */
[----:B------:R-:W-:-:S07]  /*0540*/  IMAD R2, R2, 0x9, RZ ;  /* 0x0000000902027824 */ /* 0x000fce00078e02ff */
.L_x_426:
[----:B------:R-:W0:Y:S01]  /*0550*/  LDC R59, c[0x0][0x388] ;  /* 0x0000e200ff3b7b82 */ /* 0x000e220000000800 */
[----:B--2---:R-:W-:-:S07]  /*0560*/  SHF.R.U32.HI R55, RZ, 0x5, R5 ;  /* 0x00000005ff377819 */ /* 0x004fce0000011605 */
[----:B------:R-:W1:Y:S01]  /*0570*/  LDC.64 R44, c[0x0][0x380] ;  /* 0x0000e000ff2c7b82 */ /* 0x000e620000000a00 */
[----:B0-----:R-:W-:-:S04]  /*0580*/  IMAD R11, R55, R59, R0 ;  /* 0x0000003b370b7224 */ /* 0x001fc800078e0200 */
[----:B-1----:R-:W-:-:S06]  /*0590*/  IMAD.WIDE.U32 R10, R11, 0x4, R44 ;  /* 0x000000040b0a7825 */ /* 0x002fcc00078e002c */
[----:B------:R-:W2:Y:S01]  /*05a0*/  LDG.E R10, desc[UR4][R10.64] ;  /* 0x000000040a0a7981 */ /* 0x000ea2000c1e1900 */
[----:B------:R-:W-:Y:S01]  /*05b0*/  BSSY.RECONVERGENT B0, `(.L_x_424) ;  /* 0x0000080000007945 */ /* 0x000fe20003800200 */
[----:B--2---:R-:W-:-:S04]  /*05c0*/  SHF.R.W.U32.HI R8, RZ, R5, R10 ;  /* 0x00000005ff087219 */ /* 0x004fc80000011e0a */
[----:B------:R-:W-:-:S04]  /*05d0*/  LOP3.LUT R8, R8, 0x1, RZ, 0xc0, !PT ;  /* 0x0000000108087812 */ /* 0x000fc800078ec0ff */
[----:B------:R-:W-:-:S13]  /*05e0*/  ISETP.NE.U32.AND P0, PT, R8, 0x1, PT ;  /* 0x000000010800780c */ /* 0x000fda0003f05070 */
[----:B------:R-:W-:Y:S05]  /*05f0*/  @!P0 BRA `(.L_x_425) ;  /* 0x0000000400ec8947 */ /* 0x000fea0003800000 */
[----:B------:R-:W-:-:S05]  /*0600*/  SHF.R.U32.HI R54, RZ, 0x5, R7 ;  /* 0x00000005ff367819 */ /* 0x000fca0000011607 */
[----:B------:R-:W-:-:S04]  /*0610*/  IMAD R43, R54, R59, R0 ;  /* 0x0000003b362b7224 */ /* 0x000fc800078e0200 */
[----:B------:R-:W-:-:S06]  /*0620*/  IMAD.WIDE.U32 R42, R43, 0x4, R44 ;  /* 0x000000042b2a7825 */ /* 0x000fcc00078e002c */
[----:B------:R-:W2:Y:S01]  /*0630*/  LDG.E R43, desc[UR4][R42.64] ;  /* 0x000000042a2b7981 */ /* 0x000ea2000c1e1900 */
[----:B------:R-:W-:-:S04]  /*0640*/  MOV R58, 0x1 ;  /* 0x00000001003a7802 */ /* 0x000fc80000000f00 */
[----:B------:R-:W-:-:S04]  /*0650*/  SHF.L.W.U32 R10, R58, R7, RZ ;  /* 0x000000073a0a7219 */ /* 0x000fc80000000eff */
[----:B--2---:R-:W-:-:S13]  /*0660*/  LOP3.LUT P0, RZ, R43, R10, RZ, 0xc0, !PT ;  /* 0x0000000a2bff7212 */ /* 0x004fda000780c0ff */
[----:B------:R-:W-:Y:S05]  /*0670*/  @P0 BRA `(.L_x_425) ;  /* 0x0000000400cc0947 */ /* 0x000fea0003800000 */
[----:B------:R-:W-:-:S04]  /*0680*/  IADD3 R47, PT, PT, R2, 0xa2, RZ ;  /* 0x000000a2022f7810 */ /* 0x000fc80007ffe0ff */
[----:B------:R-:W-:-:S05]  /*0690*/  SHF.R.U32.HI R11, RZ, 0x5, R47 ;  /* 0x00000005ff0b7819 */ /* 0x000fca000001162f */
[----:B------:R-:W-:-:S04]  /*06a0*/  IMAD R43, R11, R59, R0 ;  /* 0x0000003b0b2b7224 */ /* 0x000fc800078e0200 */
[----:B------:R-:W-:-:S06]  /*06b0*/  IMAD.WIDE.U32 R42, R43, 0x4, R44 ;  /* 0x000000042b2a7825 */ /* 0x000fcc00078e002c */
[----:B------:R-:W2:Y:S01]  /*06c0*/  LDG.E R43, desc[UR4][R42.64] ;  /* 0x000000042a2b7981 */ /* 0x000ea2000c1e1900 */
[----:B------:R-:W-:-:S04]  /*06d0*/  SHF.L.W.U32 R8, R58, R47, RZ ;  /* 0x0000002f3a087219 */ /* 0x000fc80000000eff */
[----:B--2---:R-:W-:-:S13]  /*06e0*/  LOP3.LUT P0, RZ, R43, R8, RZ, 0xc0, !PT ;  /* 0x000000082bff7212 */ /* 0x004fda000780c0ff */
[----:B------:R-:W-:Y:S05]  /*06f0*/  @P0 BRA `(.L_x_425) ;  /* 0x0000000400ac0947 */ /* 0x000fea0003800000 */
[C---:B------:R-:W-:Y:S01]  /*0700*/  IMAD.WIDE.U32 R56, R0.reuse, 0x4, R44 ;  /* 0x0000000400387825 */ /* 0x040fe200078e002c */
[----:B------:R-:W0:Y:S04]  /*0710*/  LDC.64 R42, c[0x0][0x3a0] ;  /* 0x0000e800ff2a7b82 */ /* 0x000e280000000a00 */
[----:B------:R-:W2:Y:S01]  /*0720*/  LDG.E R61, desc[UR4][R56.64] ;  /* 0x00000004383d7981 */ /* 0x000ea2000c1e1900 */
[----:B------:R-:W-:-:S05]  /*0730*/  IADD3 R50, PT, PT, R0, R59, RZ ;  /* 0x0000003b00327210 */ /* 0x000fca0007ffe0ff */
[----:B------:R-:W-:-:S04]  /*0740*/  IMAD.WIDE.U32 R48, R50, 0x4, R44 ;  /* 0x0000000432307825 */ /* 0x000fc800078e002c */
[----:B0----5:R-:W-:-:S05]  /*0750*/  IMAD.WIDE.U32 R46, R9, 0x4, R42 ;  /* 0x00000004092e7825 */ /* 0x021fca00078e002a */
[----:B--2---:R0:W-:Y:S04]  /*0760*/  STG.E desc[UR4][R46.64], R61 ;  /* 0x0000003d2e007986 */ /* 0x0041e8000c101904 */
[----:B------:R1:W2:Y:S01]  /*0770*/  LDG.E R49, desc[UR4][R48.64] ;  /* 0x0000000430317981 */ /* 0x0002a2000c1e1900 */
[----:B------:R-:W-:Y:S01]  /*0780*/  IADD3 R60, PT, PT, R9, UR6, RZ ;  /* 0x00000006093c7c10 */ /* 0x000fe2000fffe0ff */
[----:B-1----:R-:W-:-:S04]  /*0790*/  IMAD.IADD R48, R50, 0x1, R59 ;  /* 0x0000000132307824 */ /* 0x002fc800078e023b */
[----:B------:R-:W-:-:S04]  /*07a0*/  IMAD.WIDE.U32 R50, R60, 0x4, R42 ;  /* 0x000000043c327825 */ /* 0x000fc800078e002a */
[----:B------:R-:W-:Y:S01]  /*07b0*/  IMAD.WIDE.U32 R52, R48, 0x4, R44 ;  /* 0x0000000430347825 */ /* 0x000fe200078e002c */
[----:B--2---:R1:W-:Y:S05]  /*07c0*/  STG.E desc[UR4][R50.64], R49 ;  /* 0x0000003132007986 */ /* 0x0043ea000c101904 */
[----:B------:R-:W2:Y:S01]  /*07d0*/  LDG.E R53, desc[UR4][R52.64] ;  /* 0x0000000434357981 */ /* 0x000ea2000c1e1900 */
[----:B------:R-:W-:Y:S02]  /*07e0*/  IADD3 R60, PT, PT, R60, UR6, RZ ;  /* 0x000000063c3c7c10 */ /* 0x000fe4000fffe0ff */
[----:B------:R-:W-:-:S03]  /*07f0*/  IADD3 R59, PT, PT, R48, R59, RZ ;  /* 0x0000003b303b7210 */ /* 0x000fc60007ffe0ff */
[----:B------:R-:W-:-:S04]  /*0800*/  IMAD.WIDE.U32 R56, R60, 0x4, R42 ;  /* 0x000000043c387825 */ /* 0x000fc800078e002a */
[----:B------:R-:W-:Y:S01]  /*0810*/  IMAD.WIDE.U32 R44, R59, 0x4, R44 ;  /* 0x000000043b2c7825 */ /* 0x000fe200078e002c */
[----:B--2---:R2:W-:Y:S05]  /*0820*/  STG.E desc[UR4][R56.64], R53 ;  /* 0x0000003538007986 */ /* 0x0045ea000c101904 */
[----:B------:R-:W3:Y:S01]  /*0830*/  LDG.E R45, desc[UR4][R44.64] ;  /* 0x000000042c2d7981 */ /* 0x000ee2000c1e1900 */
[----:B0-----:R-:W-:-:S05]  /*0840*/  IADD3 R47, PT, PT, R60, UR6, RZ ;  /* 0x000000063c2f7c10 */ /* 0x001fca000fffe0ff */
[C---:B------:R-:W-:Y:S01]  /*0850*/  IMAD.WIDE.U32 R60, R47.reuse, 0x4, R42 ;  /* 0x000000042f3c7825 */ /* 0x040fe200078e002a */
[----:B------:R-:W-:-:S04]  /*0860*/  IADD3 R47, PT, PT, R47, UR6, RZ ;  /* 0x000000062f2f7c10 */ /* 0x000fc8000fffe0ff */
[----:B---3--:R0:W-:Y:S04]  /*0870*/  STG.E desc[UR4][R60.64], R45 ;  /* 0x0000002d3c007986 */ /* 0x0081e8000c101904 */
[----:B-1----:R-:W3:Y:S01]  /*0880*/  LDG.E R51, desc[UR4][R12.64] ;  /* 0x000000040c337981 */ /* 0x002ee2000c1e1900 */
[C---:B------:R-:W-:Y:S01]  /*0890*/  IMAD.WIDE.U32 R48, R47.reuse, 0x4, R42 ;  /* 0x000000042f307825 */ /* 0x040fe200078e002a */
[----:B------:R-:W-:-:S04]  /*08a0*/  IADD3 R50, PT, PT, R47, UR6, RZ ;  /* 0x000000062f327c10 */ /* 0x000fc8000fffe0ff */
[----:B---3--:R1:W-:Y:S04]  /*08b0*/  STG.E desc[UR4][R48.64], R51 ;  /* 0x0000003330007986 */ /* 0x0083e8000c101904 */
[----:B------:R-:W3:Y:S01]  /*08c0*/  LDG.E R59, desc[UR4][R14.64] ;  /* 0x000000040e3b7981 */ /* 0x000ee2000c1e1900 */
[----:B------:R-:W-:-:S04]  /*08d0*/  IMAD.WIDE.U32 R46, R50, 0x4, R42 ;  /* 0x00000004322e7825 */ /* 0x000fc800078e002a */
[----:B--2---:R-:W-:Y:S01]  /*08e0*/  VIADD R57, R50, UR6 ;  /* 0x0000000632397c36 */ /* 0x004fe20008000000 */
[----:B---3--:R2:W-:Y:S04]  /*08f0*/  STG.E desc[UR4][R46.64], R59 ;  /* 0x0000003b2e007986 */ /* 0x0085e8000c101904 */
[----:B------:R-:W3:Y:S01]  /*0900*/  LDG.E R53, desc[UR4][R16.64] ;  /* 0x0000000410357981 */ /* 0x000ee2000c1e1900 */
[C---:B0-----:R-:W-:Y:S01]  /*0910*/  IMAD.WIDE.U32 R44, R57.reuse, 0x4, R42 ;  /* 0x00000004392c7825 */ /* 0x041fe200078e002a */
[----:B------:R-:W-:-:S04]  /*0920*/  IADD3 R57, PT, PT, R57, UR6, RZ ;  /* 0x0000000639397c10 */ /* 0x000fc8000fffe0ff */
[----:B---3--:R0:W-:Y:S04]  /*0930*/  STG.E desc[UR4][R44.64], R53 ;  /* 0x000000352c007986 */ /* 0x0081e8000c101904 */
[----:B------:R-:W3:Y:S01]  /*0940*/  LDG.E R61, desc[UR4][R18.64] ;  /* 0x00000004123d7981 */ /* 0x000ee2000c1e1900 */
[C---:B-1----:R-:W-:Y:S01]  /*0950*/  IMAD.WIDE.U32 R48, R57.reuse, 0x4, R42 ;  /* 0x0000000439307825 */ /* 0x042fe200078e002a */
[----:B------:R-:W-:-:S04]  /*0960*/  IADD3 R57, PT, PT, R57, UR6, RZ ;  /* 0x0000000639397c10 */ /* 0x000fc8000fffe0ff */
[----:B---3--:R1:W-:Y:S04]  /*0970*/  STG.E desc[UR4][R48.64], R61 ;  /* 0x0000003d30007986 */ /* 0x0083e8000c101904 */
[----:B------:R-:W3:Y:S01]  /*0980*/  LDG.E R51, desc[UR4][R20.64] ;  /* 0x0000000414337981 */ /* 0x000ee2000c1e1900 */
[C---:B--2---:R-:W-:Y:S01]  /*0990*/  IMAD.WIDE.U32 R46, R57.reuse, 0x4, R42 ;  /* 0x00000004392e7825 */ /* 0x044fe200078e002a */
[----:B------:R-:W-:-:S04]  /*09a0*/  IADD3 R57, PT, PT, R57, UR6, RZ ;  /* 0x0000000639397c10 */ /* 0x000fc8000fffe0ff */
        /* <DEDUP_REMOVED lines=10> */
[----:B--2---:R-:W-:-:S04]  /*0a50*/  IMAD.WIDE.U32 R46, R57, 0x4, R42 ;  /* 0x00000004392e7825 */ /* 0x004fc800078e002a */
[----:B------:R-:W-:Y:S01]  /*0a60*/  VIADD R57, R57, UR6 ;  /* 0x0000000639397c36 */ /* 0x000fe20008000000 */
        /* <DEDUP_REMOVED lines=18> */
[C---:B------:R-:W-:Y:S01]  /*0b90*/  IMAD.WIDE.U32 R50, R57.reuse, 0x4, R42 ;  /* 0x0000000439327825 */ /* 0x040fe200078e002a */
[----:B------:R-:W-:-:S04]  /*0ba0*/  IADD3 R57, PT, PT, R57, UR6, RZ ;  /* 0x0000000639397c10 */ /* 0x000fc8000fffe0ff */
[----:B---3--:R3:W-:Y:S04]  /*0bb0*/  STG.E desc[UR4][R50.64], R52 ;  /* 0x0000003432007986 */ /* 0x0087e8000c101904 */
[----:B-1----:R-:W4:Y:S01]  /*0bc0*/  LDG.E R59, desc[UR4][R38.64] ;  /* 0x00000004263b7981 */ /* 0x002f22000c1e1900 */
[C---:B------:R-:W-:Y:S01]  /*0bd0*/  IMAD.WIDE.U32 R48, R57.reuse, 0x4, R42 ;  /* 0x0000000439307825 */ /* 0x040fe200078e002a */
[----:B------:R-:W-:-:S03]  /*0be0*/  IADD3 R57, PT, PT, R57, UR6, RZ ;  /* 0x0000000639397c10 */ /* 0x000fc6000fffe0ff */
[----:B--2---:R-:W-:Y:S01]  /*0bf0*/  IMAD R47, R55, UR6, R9 ;  /* 0x00000006372f7c24 */ /* 0x004fe2000f8e0209 */
[----:B----4-:R1:W-:Y:S04]  /*0c00*/  STG.E desc[UR4][R48.64], R59 ;  /* 0x0000003b30007986 */ /* 0x0103e8000c101904 */
[----:B------:R-:W2:Y:S01]  /*0c10*/  LDG.E R53, desc[UR4][R40.64] ;  /* 0x0000000428357981 */ /* 0x000ea2000c1e1900 */
[----:B0-----:R-:W-:-:S04]  /*0c20*/  IMAD.WIDE.U32 R44, R57, 0x4, R42 ;  /* 0x00000004392c7825 */ /* 0x001fc800078e002a */
[----:B------:R-:W-:Y:S01]  /*0c30*/  IMAD.WIDE.U32 R46, R47, 0x4, R42 ;  /* 0x000000042f2e7825 */ /* 0x000fe200078e002a */
[----:B--2---:R0:W-:Y:S04]  /*0c40*/  STG.E desc[UR4][R44.64], R53 ;  /* 0x000000352c007986 */ /* 0x0041e8000c101904 */
[----:B---3--:R-:W2:Y:S01]  /*0c50*/  LDG.E R50, desc[UR4][R46.64] ;  /* 0x000000042e327981 */ /* 0x008ea2000c1e1900 */
[----:B------:R-:W-:Y:S01]  /*0c60*/  SHF.L.W.U32 R51, R58, R5, RZ ;  /* 0x000000053a337219 */ /* 0x000fe20000000eff */
[----:B------:R-:W-:-:S04]  /*0c70*/  IMAD R55, R54, UR6, R9 ;  /* 0x0000000636377c24 */ /* 0x000fc8000f8e0209 */
[----:B-1----:R-:W-:Y:S01]  /*0c80*/  IMAD.WIDE.U32 R48, R55, 0x4, R42 ;  /* 0x0000000437307825 */ /* 0x002fe200078e002a */
[----:B--2---:R-:W-:-:S05]  /*0c90*/  LOP3.LUT R51, R50, R51, RZ, 0xfc, !PT ;  /* 0x0000003332337212 */ /* 0x004fca00078efcff */
[----:B------:R1:W-:Y:S04]  /*0ca0*/  STG.E desc[UR4][R46.64], R51 ;  /* 0x000000332e007986 */ /* 0x0003e8000c101904 */
[----:B------:R-:W2:Y:S01]  /*0cb0*/  LDG.E R55, desc[UR4][R48.64] ;  /* 0x0000000430377981 */ /* 0x000ea2000c1e1900 */
[----:B------:R-:W-:Y:S01]  /*0cc0*/  IMAD R11, R11, UR6, R9 ;  /* 0x000000060b0b7c24 */ /* 0x000fe2000f8e0209 */
[----:B--2---:R-:W-:-:S03]  /*0cd0*/  LOP3.LUT R55, R55, R10, RZ, 0xfc, !PT ;  /* 0x0000000a37377212 */ /* 0x004fc600078efcff */
[----:B------:R-:W-:Y:S02]  /*0ce0*/  IMAD.WIDE.U32 R10, R11, 0x4, R42 ;  /* 0x000000040b0a7825 */ /* 0x000fe400078e002a */
[----:B------:R2:W-:Y:S04]  /*0cf0*/  STG.E desc[UR4][R48.64], R55 ;  /* 0x0000003730007986 */ /* 0x0005e8000c101904 */
[----:B0-----:R-:W3:Y:S01]  /*0d00*/  LDG.E R45, desc[UR4][R10.64] ;  /* 0x000000040a2d7981 */ /* 0x001ee2000c1e1900 */
[----:B------:R-:W-:-:S04]  /*0d10*/  IMAD R53, R6, UR6, R9 ;  /* 0x0000000606357c24 */ /* 0x000fc8000f8e0209 */
[----:B------:R-:W-:Y:S01]  /*0d20*/  IMAD.WIDE.U32 R42, R53, 0x4, R42 ;  /* 0x00000004352a7825 */ /* 0x000fe200078e002a */
[----:B---3--:R-:W-:-:S05]  /*0d30*/  LOP3.LUT R45, R45, R8, RZ, 0xfc, !PT ;  /* 0x000000082d2d7212 */ /* 0x008fca00078efcff */
[----:B------:R2:W-:Y:S04]  /*0d40*/  STG.E desc[UR4][R10.64], R45 ;  /* 0x0000002d0a007986 */ /* 0x0005e8000c101904 */
[----:B------:R-:W3:Y:S01]  /*0d50*/  LDG.E R8, desc[UR4][R42.64] ;  /* 0x000000042a087981 */ /* 0x000ee2000c1e1900 */
[----:B-1----:R-:W-:Y:S01]  /*0d60*/  VIADD R47, R3, 0xffffff5f ;  /* 0xffffff5f032f7836 */ /* 0x002fe20000000000 */
[----:B------:R-:W-:-:S04]  /*0d70*/  IADD3 R9, PT, PT, R9, 0x1, RZ ;  /* 0x0000000109097810 */ /* 0x000fc80007ffe0ff */
[----:B------:R-:W-:-:S04]  /*0d80*/  SHF.L.U32 R47, R47, R4, RZ ;  /* 0x000000042f2f7219 */ /* 0x000fc800000006ff */
[----:B---3--:R-:W-:-:S05]  /*0d90*/  LOP3.LUT R47, R8, R47, RZ, 0xfc, !PT ;  /* 0x0000002f082f7212 */ /* 0x008fca00078efcff */
[----:B------:R2:W-:Y:S02]  /*0da0*/  STG.E desc[UR4][R42.64], R47 ;  /* 0x0000002f2a007986 */ /* 0x0005e4000c101904 */
.L_x_425:
[----:B------:R-:W-:Y:S05]  /*0db0*/  BSYNC.RECONVERGENT B0 ;  /* 0x0000000000007941 */ /* 0x000fea0003800200 */
.L_x_424:
[----:B------:R-:W-:Y:S02]  /*0dc0*/  IADD3 R3, PT, PT, R3, 0x1, RZ ;  /* 0x0000000103037810 */ /* 0x000fe40007ffe0ff */
[----:B------:R-:W-:Y:S02]  /*0dd0*/  IADD3 R5, PT, PT, R5, 0x1, RZ ;  /* 0x0000000105057810 */ /* 0x000fe40007ffe0ff */
[----:B------:R-:W-:Y:S02]  /*0de0*/  ISETP.NE.AND P0, PT, R3, 0xab, PT ;  /* 0x000000ab0300780c */ /* 0x000fe40003f05270 */
[----:B------:R-:W-:Y:S02]  /*0df0*/  IADD3 R7, PT, PT, R7, 0x1, RZ ;  /* 0x0000000107077810 */ /* 0x000fe40007ffe0ff */
[----:B------:R-:W-:-:S09]  /*0e00*/  IADD3 R2, PT, PT, R2, 0x1, RZ ;  /* 0x0000000102027810 */ /* 0x000fd20007ffe0ff */
[----:B------:R-:W-:Y:S05]  /*0e10*/  @P0 BRA `(.L_x_426) ;  /* 0xfffffff400cc0947 */ /* 0x000fea000383ffff */
[----:B------:R-:W-:Y:S05]  /*0e20*/  EXIT ;  /* 0x000000000000794d */ /* 0x000fea0003800000 */
.L_x_423:
[----:B------:R-:W0:Y:S01]  /*0e30*/  LDC.64 R4, c[0x0][0x380] ;  /* 0x0000e000ff047b82 */ /* 0x000e220000000a00 */
[----:B------:R-:W1:Y:S07]  /*0e40*/  LDCU UR7, c[0x0][0x3a8] ;  /* 0x00007500ff0777ac */ /* 0x000e6e0008000800 */
[----:B------:R-:W2:Y:S01]  /*0e50*/  LDC.64 R6, c[0x0][0x3a0] ;  /* 0x0000e800ff067b82 */ /* 0x000ea20000000a00 */
[----:B0-----:R-:W-:-:S05]  /*0e60*/  IMAD.WIDE.U32 R10, R0, 0x4, R4 ;  /* 0x00000004000a7825 */ /* 0x001fca00078e0004 */
[----:B------:R-:W3:Y:S01]  /*0e70*/  LDG.E R17, desc[UR4][R10.64] ;  /* 0x000000040a117981 */ /* 0x000ee2000c1e1900 */
[----:B------:R-:W-:Y:S01]  /*0e80*/  IADD3 R0, PT, PT, R0, R3, RZ ;  /* 0x0000000300007210 */ /* 0x000fe20007ffe0ff */
[----:B--2--5:R-:W-:-:S04]  /*0e90*/  IMAD.WIDE.U32 R12, R9, 0x4, R6 ;  /* 0x00000004090c7825 */ /* 0x024fc800078e0006 */
[C-C-:B------:R-:W-:Y:S01]  /*0ea0*/  IMAD.WIDE.U32 R14, R0.reuse, 0x4, R4.reuse ;  /* 0x00000004000e7825 */ /* 0x140fe200078e0004 */
[----:B------:R-:W-:Y:S01]  /*0eb0*/  IADD3 R0, PT, PT, R0, R3, RZ ;  /* 0x0000000300007210 */ /* 0x000fe20007ffe0ff */
[----:B---3--:R0:W-:Y:S04]  /*0ec0*/  STG.E desc[UR4][R12.64], R17 ;  /* 0x000000110c007986 */ /* 0x0081e8000c101904 */
[----:B------:R-:W2:Y:S01]  /*0ed0*/  LDG.E R19, desc[UR4][R14.64] ;  /* 0x000000040e137981 */ /* 0x000ea2000c1e1900 */
[----:B-1----:R-:W-:Y:S02]  /*0ee0*/  VIADD R23, R9, UR7 ;  /* 0x0000000709177c36 */ /* 0x002fe40008000000 */
[----:B------:R-:W-:-:S04]  /*0ef0*/  IMAD.WIDE.U32 R10, R0, 0x4, R4 ;  /* 0x00000004000a7825 */ /* 0x000fc800078e0004 */
[C---:B------:R-:W-:Y:S01]  /*0f00*/  IMAD.WIDE.U32 R8, R23.reuse, 0x4, R6 ;  /* 0x0000000417087825 */ /* 0x040fe200078e0006 */
[----:B------:R-:W-:-:S04]  /*0f10*/  IADD3 R25, PT, PT, R23, UR7, RZ ;  /* 0x0000000717197c10 */ /* 0x000fc8000fffe0ff */
[----:B--2---:R1:W-:Y:S04]  /*0f20*/  STG.E desc[UR4][R8.64], R19 ;  /* 0x0000001308007986 */ /* 0x0043e8000c101904 */
[----:B------:R-:W2:Y:S01]  /*0f30*/  LDG.E R21, desc[UR4][R10.64] ;  /* 0x000000040a157981 */ /* 0x000ea2000c1e1900 */
[----:B------:R-:W-:Y:S01]  /*0f40*/  IADD3 R0, PT, PT, R0, R3, RZ ;  /* 0x0000000300007210 */ /* 0x000fe20007ffe0ff */
[----:B0-----:R-:W-:-:S04]  /*0f50*/  IMAD.WIDE.U32 R12, R25, 0x4, R6 ;  /* 0x00000004190c7825 */ /* 0x001fc800078e0006 */
[C---:B------:R-:W-:Y:S01]  /*0f60*/  IMAD.WIDE.U32 R14, R0.reuse, 0x4, R4 ;  /* 0x00000004000e7825 */ /* 0x040fe200078e0004 */
[----:B------:R-:W-:Y:S01]  /*0f70*/  IADD3 R25, PT, PT, R25, UR7, RZ ;  /* 0x0000000719197c10 */ /* 0x000fe2000fffe0ff */
[----:B--2---:R0:W-:Y:S04]  /*0f80*/  STG.E desc[UR4][R12.64], R21 ;  /* 0x000000150c007986 */ /* 0x0041e8000c101904 */
[----:B------:R-:W2:Y:S01]  /*0f90*/  LDG.E R23, desc[UR4][R14.64] ;  /* 0x000000040e177981 */ /* 0x000ea2000c1e1900 */
[----:B------:R-:W-:Y:S01]  /*0fa0*/  IADD3 R0, PT, PT, R0, R3, RZ ;  /* 0x0000000300007210 */ /* 0x000fe20007ffe0ff */
[----:B------:R-:W-:-:S04]  /*0fb0*/  IMAD.WIDE.U32 R16, R25, 0x4, R6 ;  /* 0x0000000419107825 */ /* 0x000fc800078e0006 */
[C---:B-1----:R-:W-:Y:S01]  /*0fc0*/  IMAD.WIDE.U32 R8, R0.reuse, 0x4, R4 ;  /* 0x0000000400087825 */ /* 0x042fe200078e0004 */
[----:B------:R-:W-:Y:S01]  /*0fd0*/  IADD3 R25, PT, PT, R25, UR7, RZ ;  /* 0x0000000719197c10 */ /* 0x000fe2000fffe0ff */
[----:B--2---:R1:W-:Y:S04]  /*0fe0*/  STG.E desc[UR4][R16.64], R23 ;  /* 0x0000001710007986 */ /* 0x0043e8000c101904 */
[----:B------:R-:W2:Y:S01]  /*0ff0*/  LDG.E R19, desc[UR4][R8.64] ;  /* 0x0000000408137981 */ /* 0x000ea2000c1e1900 */
[----:B------:R-:W-:Y:S02]  /*1000*/  IMAD.IADD R0, R0, 0x1, R3 ;  /* 0x0000000100007824 */ /* 0x000fe400078e0203 */
[----:B------:R-:W-:-:S04]  /*1010*/  IMAD.WIDE.U32 R10, R25, 0x4, R6 ;  /* 0x00000004190a7825 */ /* 0x000fc800078e0006 */
[C---:B0-----:R-:W-:Y:S01]  /*1020*/  IMAD.WIDE.U32 R12, R0.reuse, 0x4, R4 ;  /* 0x00000004000c7825 */ /* 0x041fe200078e0004 */
        /* <DEDUP_REMOVED lines=9> */
[----:B------:R-:W-:Y:S01]  /*10c0*/  IADD3 R0, PT, PT, R0, R3, RZ ;  /* 0x0000000300007210 */ /* 0x000fe20007ffe0ff */
[----:B------:R-:W-:-:S04]  /*10d0*/  IMAD.WIDE.U32 R8, R25, 0x4, R6 ;  /* 0x0000000419087825 */ /* 0x000fc800078e0006 */
[C---:B0-----:R-:W-:Y:S01]  /*10e0*/  IMAD.WIDE.U32 R10, R0.reuse, 0x4, R4 ;  /* 0x00000004000a7825 */ /* 0x041fe200078e0004 */
[----:B------:R-:W-:Y:S01]  /*10f0*/  IADD3 R25, PT, PT, R25, UR7, RZ ;  /* 0x0000000719197c10 */ /* 0x000fe2000fffe0ff */
[----:B--2---:R0:W-:Y:S04]  /*1100*/  STG.E desc[UR4][R8.64], R23 ;  /* 0x0000001708007986 */ /* 0x0041e8000c101904 */
[----:B------:R-:W2:Y:S01]  /*1110*/  LDG.E R19, desc[UR4][R10.64] ;  /* 0x000000040a137981 */ /* 0x000ea2000c1e1900 */
[----:B------:R-:W-:Y:S01]  /*1120*/  IADD3 R0, PT, PT, R0, R3, RZ ;  /* 0x0000000300007210 */ /* 0x000fe20007ffe0ff */
[----:B------:R-:W-:-:S04]  /*1130*/  IMAD.WIDE.U32 R12, R25, 0x4, R6 ;  /* 0x00000004190c7825 */ /* 0x000fc800078e0006 */
[C-C-:B-1----:R-:W-:Y:S01]  /*1140*/  IMAD.WIDE.U32 R14, R0.reuse, 0x4, R4.reuse ;  /* 0x00000004000e7825 */ /* 0x142fe200078e0004 */
[----:B------:R-:W-:Y:S01]  /*1150*/  IADD3 R0, PT, PT, R0, R3, RZ ;  /* 0x0000000300007210 */ /* 0x000fe20007ffe0ff */
[----:B--2---:R1:W-:Y:S04]  /*1160*/  STG.E desc[UR4][R12.64], R19 ;  /* 0x000000130c007986 */ /* 0x0043e8000c101904 */
[----:B------:R-:W2:Y:S01]  /*1170*/  LDG.E R21, desc[UR4][R14.64] ;  /* 0x000000040e157981 */ /* 0x000ea2000c1e1900 */
[----:B------:R-:W-:Y:S02]  /*1180*/  VIADD R25, R25, UR7 ;  /* 0x0000000719197c36 */ /* 0x000fe40008000000 */
[----:B0-----:R-:W-:-:S04]  /*1190*/  IMAD.WIDE.U32 R8, R0, 0x4, R4 ;  /* 0x0000000400087825 */ /* 0x001fc800078e0004 */
[C---:B------:R-:W-:Y:S01]  /*11a0*/  IMAD.WIDE.U32 R16, R25.reuse, 0x4, R6 ;  /* 0x0000000419107825 */ /* 0x040fe200078e0006 */
[----:B------:R-:W-:-:S04]  /*11b0*/  IADD3 R25, PT, PT, R25, UR7, RZ ;  /* 0x0000000719197c10 */ /* 0x000fc8000fffe0ff */
        /* <DEDUP_REMOVED lines=14> */
[----:B------:R-:W-:Y:S02]  /*12a0*/  IMAD.IADD R0, R0, 0x1, R3 ;  /* 0x0000000100007824 */ /* 0x000fe400078e0203 */
        /* <DEDUP_REMOVED lines=14> */
[----:B------:R-:W-:Y:S02]  /*1390*/  IADD3 R25, PT, PT, R25, UR7, RZ ;  /* 0x0000000719197c10 */ /* 0x000fe4000fffe0ff */
[----:B------:R-:W-:Y:S01]  /*13a0*/  IADD3 R0, PT, PT, R0, R3, RZ ;  /* 0x0000000300007210 */ /* 0x000fe20007ffe0ff */
[----:B--2---:R1:W-:Y:S04]  /*13b0*/  STG.E desc[UR4][R16.64], R19 ;  /* 0x0000001310007986 */ /* 0x0043e8000c101904 */
[----:B------:R-:W2:Y:S01]  /*13c0*/  LDG.E R21, desc[UR4][R8.64] ;  /* 0x0000000408157981 */ /* 0x000ea2000c1e1900 */
[----:B------:R-:W-:-:S04]  /*13d0*/  IMAD.WIDE.U32 R10, R25, 0x4, R6 ;  /* 0x00000004190a7825 */ /* 0x000fc800078e0006 */
[C-C-:B0-----:R-:W-:Y:S01]  /*13e0*/  IMAD.WIDE.U32 R12, R0.reuse, 0x4, R4.reuse ;  /* 0x00000004000c7825 */ /* 0x141fe200078e0004 */
[----:B------:R-:W-:Y:S01]  /*13f0*/  IADD3 R0, PT, PT, R0, R3, RZ ;  /* 0x0000000300007210 */ /* 0x000fe20007ffe0ff */
[----:B--2---:R0:W-:Y:S04]  /*1400*/  STG.E desc[UR4][R10.64], R21 ;  /* 0x000000150a007986 */ /* 0x0041e8000c101904 */
[----:B------:R-:W2:Y:S01]  /*1410*/  LDG.E R13, desc[UR4][R12.64] ;  /* 0x000000040c0d7981 */ /* 0x000ea2000c1e1900 */
[----:B------:R-:W-:Y:S02]  /*1420*/  VIADD R25, R25, UR7 ;  /* 0x0000000719197c36 */ /* 0x000fe40008000000 */
[----:B-1----:R-:W-:-:S04]  /*1430*/  IMAD.WIDE.U32 R16, R0, 0x4, R4 ;  /* 0x0000000400107825 */ /* 0x002fc800078e0004 */
[C---:B------:R-:W-:Y:S01]  /*1440*/  IMAD.WIDE.U32 R14, R25.reuse, 0x4, R6 ;  /* 0x00000004190e7825 */ /* 0x040fe200078e0006 */
[----:B------:R-:W-:-:S04]  /*1450*/  IADD3 R25, PT, PT, R25, UR7, RZ ;  /* 0x0000000719197c10 */ /* 0x000fc8000fffe0ff */
[----:B--2---:R-:W-:Y:S04]  /*1460*/  STG.E desc[UR4][R14.64], R13 ;  /* 0x0000000d0e007986 */ /* 0x004fe8000c101904 */
[----:B------:R-:W2:Y:S01]  /*1470*/  LDG.E R17, desc[UR4][R16.64] ;  /* 0x0000000410117981 */ /* 0x000ea2000c1e1900 */
[----:B------:R-:W-:Y:S01]  /*1480*/  IADD3 R0, PT, PT, R0, R3, RZ ;  /* 0x0000000300007210 */ /* 0x000fe20007ffe0ff */
[----:B------:R-:W-:-:S04]  /*1490*/  IMAD.WIDE.U32 R8, R25, 0x4, R6 ;  /* 0x0000000419087825 */ /* 0x000fc800078e0006 */
[C---:B0-----:R-:W-:Y:S01]  /*14a0*/  IMAD.WIDE.U32 R10, R0.reuse, 0x4, R4 ;  /* 0x00000004000a7825 */ /* 0x041fe200078e0004 */
[----:B------:R-:W-:Y:S02]  /*14b0*/  IADD3 R25, PT, PT, R25, UR7, RZ ;  /* 0x0000000719197c10 */ /* 0x000fe4000fffe0ff */
[----:B------:R-:W-:Y:S01]  /*14c0*/  IADD3 R19, PT, PT, R0, R3, RZ ;  /* 0x0000000300137210 */ /* 0x000fe20007ffe0ff */
[----:B--2---:R-:W-:Y:S04]  /*14d0*/  STG.E desc[UR4][R8.64], R17 ;  /* 0x0000001108007986 */ /* 0x004fe8000c101904 */
[----:B------:R-:W2:Y:S01]  /*14e0*/  LDG.E R11, desc[UR4][R10.64] ;  /* 0x000000040a0b7981 */ /* 0x000ea2000c1e1900 */
[----:B------:R-:W-:-:S04]  /*14f0*/  IMAD.WIDE.U32 R2, R25, 0x4, R6 ;  /* 0x0000000419027825 */ /* 0x000fc800078e0006 */
[----:B------:R-:W-:Y:S01]  /*1500*/  IMAD.WIDE.U32 R4, R19, 0x4, R4 ;  /* 0x0000000413047825 */ /* 0x000fe200078e0004 */
[----:B------:R-:W-:Y:S01]  /*1510*/  IADD3 R25, PT, PT, R25, UR7, RZ ;  /* 0x0000000719197c10 */ /* 0x000fe2000fffe0ff */
[----:B--2---:R-:W-:Y:S04]  /*1520*/  STG.E desc[UR4][R2.64], R11 ;  /* 0x0000000b02007986 */ /* 0x004fe8000c101904 */
[----:B------:R-:W2:Y:S01]  /*1530*/  LDG.E R5, desc[UR4][R4.64] ;  /* 0x0000000404057981 */ /* 0x000ea2000c1e1900 */
[----:B------:R-:W-:-:S05]  /*1540*/  IMAD.WIDE.U32 R6, R25, 0x4, R6 ;  /* 0x0000000419067825 */ /* 0x000fca00078e0006 */
[----:B--2---:R-:W-:Y:S01]  /*1550*/  STG.E desc[UR4][R6.64], R5 ;  /* 0x0000000506007986 */ /* 0x004fe2000c101904 */
[----:B------:R-:W-:Y:S05]  /*1560*/  EXIT ;  /* 0x000000000000794d */ /* 0x000fea0003800000 */
.L_x_427:
        /* <DEDUP_REMOVED lines=9> */
.L_x_460:


//--------------------- .text._Z21find_next_cell_kernelPjjPhS_ --------------------------
	.section	.text._Z21find_next_cell_kernelPjjPhS_,"ax",@progbits
	.align	128
        .global         _Z21find_next_cell_kernelPjjPhS_
        .type           _Z21find_next_cell_kernelPjjPhS_,@function
        .size           _Z21find_next_cell_kernelPjjPhS_,(.L_x_461 - _Z21find_next_cell_kernelPjjPhS_)
        .other          _Z21find_next_cell_kernelPjjPhS_,@"STO_CUDA_ENTRY STV_DEFAULT"
_Z21find_next_cell_kernelPjjPhS_:
.text._Z21find_next_cell_kernelPjjPhS_:
[----:B------:R-:W-:Y:S01]  /*0000*/  LDC R1, c[0x0][0x37c] ;  /* 0x0000df00ff017b82 */ /* 0x000fe20000000800 */
[----:B------:R-:W0:Y:S07]  /*0010*/  S2R R0, SR_TID.X ;  /* 0x0000000000007919 */ /* 0x000e2e0000002100 */
[----:B------:R-:W0:Y:S01]  /*0020*/  S2UR UR4, SR_CTAID.X ;  /* 0x00000000000479c3 */ /* 0x000e220000002500 */
[----:B------:R-:W1:Y:S07]  /*0030*/  LDCU UR5, c[0x0][0x388] ;  /* 0x00007100ff0577ac */ /* 0x000e6e0008000800 */
[----:B------:R-:W0:Y:S02]  /*0040*/  LDC R3, c[0x0][0x360] ;  /* 0x0000d800ff037b82 */ /* 0x000e240000000800 */
[----:B0-----:R-:W-:-:S05]  /*0050*/  IMAD R0, R3, UR4, R0 ;  /* 0x0000000403007c24 */ /* 0x001fca000f8e0200 */
[----:B-1----:R-:W-:-:S13]  /*0060*/  ISETP.GE.U32.AND P0, PT, R0, UR5, PT ;  /* 0x0000000500007c0c */ /* 0x002fda000bf06070 */
[----:B------:R-:W-:Y:S05]  /*0070*/  @P0 EXIT ;  /* 0x000000000000094d */ /* 0x000fea0003800000 */
[----:B------:R-:W0:Y:S01]  /*0080*/  LDC.64 R12, c[0x0][0x380] ;  /* 0x0000e000ff0c7b82 */ /* 0x000e220000000a00 */
[----:B------:R-:W-:Y:S01]  /*0090*/  IMAD.MOV.U32 R5, RZ, RZ, 0x1 ;  /* 0x00000001ff057424 */ /* 0x000fe200078e00ff */
[----:B------:R-:W-:Y:S01]  /*00a0*/  PRMT R3, RZ, 0x7610, R3 ;  /* 0x00007610ff037816 */ /* 0x000fe20000000003 */
[----:B------:R-:W-:Y:S01]  /*00b0*/  IMAD.MOV.U32 R2, RZ, RZ, 0xa ;  /* 0x0000000aff027424 */ /* 0x000fe200078e00ff */
[----:B------:R-:W-:Y:S01]  /*00c0*/  PRMT R4, RZ, 0x7610, R4 ;  /* 0x00007610ff047816 */ /* 0x000fe20000000004 */
[----:B------:R-:W1:Y:S01]  /*00d0*/  LDCU.64 UR4, c[0x0][0x358] ;  /* 0x00006b00ff0477ac */ /* 0x000e620008000a00 */
[----:B------:R-:W2:Y:S05]  /*00e0*/  LDCU UR8, c[0x0][0x388] ;  /* 0x00007100ff0877ac */ /* 0x000eaa0008000800 */
.L_x_448:
[----:B------:R-:W-:-:S04]  /*00f0*/  LOP3.LUT R6, R3, 0xf8, RZ, 0xc0, !PT ;  /* 0x000000f803067812 */ /* 0x000fc800078ec0ff */
[----:B------:R-:W-:-:S05]  /*0100*/  SHF.R.U32.HI R6, RZ, 0x3, R6 ;  /* 0x00000003ff067819 */ /* 0x000fca0000011606 */
[----:B------:R-:W-:-:S05]  /*0110*/  IMAD.MOV R6, RZ, RZ, -R6 ;  /* 0x000000ffff067224 */ /* 0x000fca00078e0a06 */
[----:B------:R-:W-:-:S05]  /*0120*/  PRMT R6, R6, 0x7710, RZ ;  /* 0x0000771006067816 */ /* 0x000fca00000000ff */
[----:B------:R-:W-:-:S05]  /*0130*/  VIADD R6, R6, 0x11 ;  /* 0x0000001106067836 */ /* 0x000fca0000000000 */
[----:B------:R-:W-:-:S05]  /*0140*/  LOP3.LUT R7, R6, 0xff, RZ, 0xc0, !PT ;  /* 0x000000ff06077812 */ /* 0x000fca00078ec0ff */
[----:B--2---:R-:W-:-:S04]  /*0150*/  IMAD R7, R7, UR8, R0 ;  /* 0x0000000807077c24 */ /* 0x004fc8000f8e0200 */
[----:B0-----:R-:W-:-:S06]  /*0160*/  IMAD.WIDE.U32 R6, R7, 0x4, R12 ;  /* 0x0000000407067825 */ /* 0x001fcc00078e000c */
[----:B-1----:R-:W2:Y:S01]  /*0170*/  LDG.E R7, desc[UR4][R6.64] ;  /* 0x0000000406077981 */ /* 0x002ea2000c1e1900 */
[----:B------:R-:W-:Y:S01]  /*0180*/  IMAD.SHL.U32 R8, R3, 0x4, RZ ;  /* 0x0000000403087824 */ /* 0x000fe200078e00ff */
[----:B------:R-:W-:Y:S04]  /*0190*/  BSSY.RECONVERGENT B0, `(.L_x_428) ;  /* 0x0000123000007945 */ /* 0x000fe80003800200 */
[----:B------:R-:W-:-:S04]  /*01a0*/  LOP3.LUT R8, R8, 0x1c, RZ, 0xc, !PT ;  /* 0x0000001c08087812 */ /* 0x000fc800078e0cff */
[----:B--2---:R-:W-:-:S04]  /*01b0*/  SHF.R.U32.HI R8, RZ, R8, R7 ;  /* 0x00000008ff087219 */ /* 0x004fc80000011607 */
[----:B------:R-:W-:-:S13]  /*01c0*/  LOP3.LUT P0, RZ, R8, 0xf, RZ, 0xc0, !PT ;  /* 0x0000000f08ff7812 */ /* 0x000fda000780c0ff */
[----:B------:R-:W-:Y:S05]  /*01d0*/  @P0 BRA `(.L_x_429) ;  /* 0x0000001000780947 */ /* 0x000fea0003800000 */
[----:B------:R-:W-:-:S05]  /*01e0*/  LOP3.LUT R26, R3, 0xff, RZ, 0xc0, !PT ;  /* 0x000000ff031a7812 */ /* 0x000fca00078ec0ff */
[----:B------:R-:W-:-:S05]  /*01f0*/  IMAD R5, R26, 0x39, RZ ;  /* 0x000000391a057824 */ /* 0x000fca00078e02ff */
[----:B------:R-:W-:-:S04]  /*0200*/  SHF.R.U32.HI R5, RZ, 0x9, R5 ;  /* 0x00000009ff057819 */ /* 0x000fc80000011605 */
[----:B------:R-:W-:-:S05]  /*0210*/  PRMT R8, R5, 0x9910, RZ ;  /* 0x0000991005087816 */ /* 0x000fca00000000ff */
[----:B------:R-:W-:-:S05]  /*0220*/  IMAD R8, R8, 0x9, RZ ;  /* 0x0000000908087824 */ /* 0x000fca00078e02ff */
[----:B------:R-:W-:-:S04]  /*0230*/  LOP3.LUT R22, R8, 0xffff, RZ, 0xc0, !PT ;  /* 0x0000ffff08167812 */ /* 0x000fc800078ec0ff */
[----:B------:R-:W-:-:S04]  /*0240*/  LOP3.LUT R5, R22, 0xff, RZ, 0xc0, !PT ;  /* 0x000000ff16057812 */ /* 0x000fc800078ec0ff */
[----:B------:R-:W-:Y:S01]  /*0250*/  SHF.R.U32.HI R7, RZ, 0x5, R5 ;  /* 0x00000005ff077819 */ /* 0x000fe20000011605 */
[----:B------:R-:W-:-:S04]  /*0260*/  VIADD R29, R5, 0x1 ;  /* 0x00000001051d7836 */ /* 0x000fc80000000000 */
[----:B------:R-:W-:-:S04]  /*0270*/  IMAD R7, R7, UR8, R0 ;  /* 0x0000000807077c24 */ /* 0x000fc8000f8e0200 */
[----:B------:R-:W-:Y:S01]  /*0280*/  IMAD.WIDE.U32 R6, R7, 0x4, R12 ;  /* 0x0000000407067825 */ /* 0x000fe200078e000c */
[----:B------:R-:W-:-:S04]  /*0290*/  SHF.R.U32.HI R9, RZ, 0x5, R29 ;  /* 0x00000005ff097819 */ /* 0x000fc8000001161d */
[----:B------:R0:W2:Y:S01]  /*02a0*/  LDG.E R27, desc[UR4][R6.64] ;  /* 0x00000004061b7981 */ /* 0x0000a2000c1e1900 */
[----:B------:R-:W-:-:S04]  /*02b0*/  IMAD R9, R9, UR8, R0 ;  /* 0x0000000809097c24 */ /* 0x000fc8000f8e0200 */
[----:B------:R-:W-:-:S06]  /*02c0*/  IMAD.WIDE.U32 R10, R9, 0x4, R12 ;  /* 0x00000004090a7825 */ /* 0x000fcc00078e000c */
[----:B------:R1:W3:Y:S01]  /*02d0*/  LDG.E R10, desc[UR4][R10.64] ;  /* 0x000000040a0a7981 */ /* 0x0002e2000c1e1900 */
[----:B------:R-:W-:Y:S02]  /*02e0*/  IMAD.MOV R8, RZ, RZ, -R8 ;  /* 0x000000ffff087224 */ /* 0x000fe400078e0a08 */
[C---:B0-----:R-:W-:Y:S02]  /*02f0*/  VIADD R6, R5.reuse, 0x2 ;  /* 0x0000000205067836 */ /* 0x041fe40000000000 */
[C---:B------:R-:W-:Y:S01]  /*0300*/  VIADD R28, R5.reuse, 0x3 ;  /* 0x00000003051c7836 */ /* 0x040fe20000000000 */
[----:B------:R-:W-:Y:S01]  /*0310*/  PRMT R8, R8, 0x7710, RZ ;  /* 0x0000771008087816 */ /* 0x000fe200000000ff */
[----:B------:R-:W-:-:S03]  /*0320*/  VIADD R23, R5, 0x6 ;  /* 0x0000000605177836 */ /* 0x000fc60000000000 */
[----:B------:R-:W-:Y:S01]  /*0330*/  SHF.R.U32.HI R17, RZ, 0x5, R28 ;  /* 0x00000005ff117819 */ /* 0x000fe2000001161c */
[----:B------:R-:W-:-:S04]  /*0340*/  IMAD.IADD R9, R8, 0x1, R3 ;  /* 0x0000000108097824 */ /* 0x000fc800078e0203 */
[----:B------:R-:W-:Y:S01]  /*0350*/  IMAD.MOV R7, RZ, RZ, -R9 ;  /* 0x000000ffff077224 */ /* 0x000fe200078e0a09 */
[----:B------:R-:W-:Y:S01]  /*0360*/  LOP3.LUT R8, R9, 0xff, RZ, 0xc0, !PT ;  /* 0x000000ff09087812 */ /* 0x000fe200078ec0ff */
[----:B------:R-:W-:-:S03]  /*0370*/  IMAD R17, R17, UR8, R0 ;  /* 0x0000000811117c24 */ /* 0x000fc6000f8e0200 */
[----:B-1----:R-:W-:Y:S01]  /*0380*/  PRMT R11, R7, 0x7710, RZ ;  /* 0x00007710070b7816 */ /* 0x002fe200000000ff */
[----:B------:R-:W-:Y:S01]  /*0390*/  IMAD R8, R8, 0x56, RZ ;  /* 0x0000005608087824 */ /* 0x000fe200078e02ff */
[----:B------:R-:W-:Y:S01]  /*03a0*/  SHF.R.U32.HI R7, RZ, 0x5, R6 ;  /* 0x00000005ff077819 */ /* 0x000fe20000011606 */
[----:B------:R-:W-:-:S03]  /*03b0*/  IMAD.WIDE.U32 R16, R17, 0x4, R12 ;  /* 0x0000000411107825 */ /* 0x000fc600078e000c */
[----:B------:R-:W-:Y:S01]  /*03c0*/  SHF.R.U32.HI R8, RZ, 0x8, R8 ;  /* 0x00000008ff087819 */ /* 0x000fe20000011608 */
[----:B------:R-:W-:Y:S02]  /*03d0*/  IMAD R15, R7, UR8, R0 ;  /* 0x00000008070f7c24 */ /* 0x000fe4000f8e0200 */
[----:B------:R-:W-:Y:S01]  /*03e0*/  VIADD R7, R5, 0x5 ;  /* 0x0000000505077836 */ /* 0x000fe20000000000 */
[----:B------:R-:W-:Y:S01]  /*03f0*/  PRMT R8, R8, 0x9910, RZ ;  /* 0x0000991008087816 */ /* 0x000fe200000000ff */
[----:B------:R-:W-:Y:S01]  /*0400*/  IMAD.WIDE.U32 R14, R15, 0x4, R12 ;  /* 0x000000040f0e7825 */ /* 0x000fe200078e000c */
[----:B------:R-:W-:Y:S02]  /*0410*/  SHF.R.U32.HI R25, RZ, 0x5, R23 ;  /* 0x00000005ff197819 */ /* 0x000fe40000011617 */
[----:B------:R-:W-:Y:S01]  /*0420*/  SHF.R.U32.HI R21, RZ, 0x5, R7 ;  /* 0x00000005ff157819 */ /* 0x000fe20000011607 */
[----:B------:R-:W-:Y:S02]  /*0430*/  IMAD R8, R8, 0x3, R11 ;  /* 0x0000000308087824 */ /* 0x000fe400078e020b */
[----:B------:R-:W-:Y:S01]  /*0440*/  VIADD R11, R5, 0x4 ;  /* 0x00000004050b7836 */ /* 0x000fe20000000000 */
[----:B------:R-:W4:Y:S04]  /*0450*/  LDG.E R15, desc[UR4][R14.64] ;  /* 0x000000040e0f7981 */ /* 0x000f28000c1e1900 */
[----:B------:R-:W-:-:S05]  /*0460*/  SHF.R.U32.HI R19, RZ, 0x5, R11 ;  /* 0x00000005ff137819 */ /* 0x000fca000001160b */
[----:B------:R-:W-:Y:S01]  /*0470*/  IMAD R19, R19, UR8, R0 ;  /* 0x0000000813137c24 */ /* 0x000fe2000f8e0200 */
[----:B------:R-:W4:Y:S03]  /*0480*/  LDG.E R14, desc[UR4][R16.64] ;  /* 0x00000004100e7981 */ /* 0x000f26000c1e1900 */
[----:B------:R-:W-:-:S06]  /*0490*/  IMAD.WIDE.U32 R18, R19, 0x4, R12 ;  /* 0x0000000413127825 */ /* 0x000fcc00078e000c */
[----:B------:R0:W4:Y:S02]  /*04a0*/  LDG.E R19, desc[UR4][R18.64] ;  /* 0x0000000412137981 */ /* 0x000124000c1e1900 */
[----:B0-----:R-:W-:-:S05]  /*04b0*/  VIADD R18, R5, 0x7 ;  /* 0x0000000705127836 */ /* 0x001fca0000000000 */
[----:B------:R-:W-:Y:S01]  /*04c0*/  SHF.R.U32.HI R17, RZ, 0x5, R18 ;  /* 0x00000005ff117819 */ /* 0x000fe20000011612 */
[--C-:B------:R-:W-:Y:S02]  /*04d0*/  IMAD R21, R21, UR8, R0.reuse ;  /* 0x0000000815157c24 */ /* 0x100fe4000f8e0200 */
[--C-:B------:R-:W-:Y:S02]  /*04e0*/  IMAD R25, R25, UR8, R0.reuse ;  /* 0x0000000819197c24 */ /* 0x100fe4000f8e0200 */
[----:B------:R-:W-:Y:S02]  /*04f0*/  IMAD R17, R17, UR8, R0 ;  /* 0x0000000811117c24 */ /* 0x000fe4000f8e0200 */
[----:B------:R-:W-:-:S04]  /*0500*/  IMAD.WIDE.U32 R20, R21, 0x4, R12 ;  /* 0x0000000415147825 */ /* 0x000fc800078e000c */
[--C-:B------:R-:W-:Y:S02]  /*0510*/  IMAD.WIDE.U32 R16, R17, 0x4, R12.reuse ;  /* 0x0000000411107825 */ /* 0x100fe400078e000c */
[----:B------:R-:W4:Y:S02]  /*0520*/  LDG.E R20, desc[UR4][R20.64] ;  /* 0x0000000414147981 */ /* 0x000f24000c1e1900 */
[----:B------:R-:W-:Y:S02]  /*0530*/  VIADD R5, R5, 0x8 ;  /* 0x0000000805057836 */ /* 0x000fe40000000000 */
[----:B------:R-:W-:-:S06]  /*0540*/  IMAD.WIDE.U32 R24, R25, 0x4, R12 ;  /* 0x0000000419187825 */ /* 0x000fcc00078e000c */
[----:B------:R-:W4:Y:S01]  /*0550*/  LDG.E R24, desc[UR4][R24.64] ;  /* 0x0000000418187981 */ /* 0x000f22000c1e1900 */
[----:B--2---:R-:W-:-:S03]  /*0560*/  SHF.R.W.U32.HI R27, RZ, R22, R27 ;  /* 0x00000016ff1b7219 */ /* 0x004fc60000011e1b */
[----:B------:R0:W2:Y:S02]  /*0570*/  LDG.E R22, desc[UR4][R16.64] ;  /* 0x0000000410167981 */ /* 0x0000a4000c1e1900 */
[----:B0-----:R-:W-:-:S05]  /*0580*/  SHF.R.U32.HI R17, RZ, 0x5, R5 ;  /* 0x00000005ff117819 */ /* 0x001fca0000011605 */
[----:B------:R-:W-:-:S04]  /*0590*/  IMAD R21, R17, UR8, R0 ;  /* 0x0000000811157c24 */ /* 0x000fc8000f8e0200 */
[----:B------:R-:W-:Y:S01]  /*05a0*/  IMAD.WIDE.U32 R16, R21, 0x4, R12 ;  /* 0x0000000415107825 */ /* 0x000fe200078e000c */
[----:B---3--:R-:W-:-:S04]  /*05b0*/  SHF.R.W.U32.HI R29, RZ, R29, R10 ;  /* 0x0000001dff1d7219 */ /* 0x008fc80000011e0a */
[----:B------:R0:W5:Y:S01]  /*05c0*/  LDG.E R10, desc[UR4][R16.64] ;  /* 0x00000004100a7981 */ /* 0x000162000c1e1900 */
[----:B------:R-:W-:Y:S01]  /*05d0*/  IMAD R26, R26, 0x13, RZ ;  /* 0x000000131a1a7824 */ /* 0x000fe200078e02ff */
[----:B------:R-:W-:-:S04]  /*05e0*/  LOP3.LUT R27, R27, 0x1, RZ, 0xc0, !PT ;  /* 0x000000011b1b7812 */ /* 0x000fc800078ec0ff */
[----:B------:R-:W-:Y:S01]  /*05f0*/  ISETP.NE.U32.AND P0, PT, R27, 0x1, PT ;  /* 0x000000011b00780c */ /* 0x000fe20003f05070 */
[----:B------:R-:W-:Y:S01]  /*0600*/  BSSY.RECONVERGENT B1, `(.L_x_430) ;  /* 0x000002e000017945 */ /* 0x000fe20003800200 */
[----:B------:R-:W-:-:S04]  /*0610*/  LOP3.LUT R29, R29, 0x1, RZ, 0xc0, !PT ;  /* 0x000000011d1d7812 */ /* 0x000fc800078ec0ff */
[----:B------:R-:W-:Y:S02]  /*0620*/  ISETP.NE.U32.AND P6, PT, R29, 0x1, PT ;  /* 0x000000011d00780c */ /* 0x000fe40003fc5070 */
[----:B----4-:R-:W-:Y:S01]  /*0630*/  SHF.R.W.U32.HI R15, RZ, R6, R15 ;  /* 0x00000006ff0f7219 */ /* 0x010fe20000011e0f */
[----:B------:R-:W-:-:S03]  /*0640*/  IMAD.MOV.U32 R6, RZ, RZ, 0x9 ;  /* 0x00000009ff067424 */ /* 0x000fc600078e00ff */
[----:B------:R-:W-:Y:S02]  /*0650*/  LOP3.LUT R15, R15, 0x1, RZ, 0xc0, !PT ;  /* 0x000000010f0f7812 */ /* 0x000fe400078ec0ff */
[----:B------:R-:W-:Y:S02]  /*0660*/  SHF.R.W.U32.HI R14, RZ, R28, R14 ;  /* 0x0000001cff0e7219 */ /* 0x000fe40000011e0e */
[----:B------:R-:W-:Y:S02]  /*0670*/  SHF.R.W.U32.HI R19, RZ, R11, R19 ;  /* 0x0000000bff137219 */ /* 0x000fe40000011e13 */
[----:B------:R-:W-:Y:S02]  /*0680*/  LEA.HI R11, R26, R9, RZ, 0x17 ;  /* 0x000000091a0b7211 */ /* 0x000fe400078fb8ff */
[----:B------:R-:W-:Y:S02]  /*0690*/  PRMT R9, R9, 0x9910, RZ ;  /* 0x0000991009097816 */ /* 0x000fe400000000ff */
[----:B------:R-:W-:-:S02]  /*06a0*/  LOP3.LUT R14, R14, 0x1, RZ, 0xc0, !PT ;  /* 0x000000010e0e7812 */ /* 0x000fc400078ec0ff */
[----:B------:R-:W-:Y:S02]  /*06b0*/  LOP3.LUT R19, R19, 0x1, RZ, 0xc0, !PT ;  /* 0x0000000113137812 */ /* 0x000fe400078ec0ff */
[----:B------:R-:W-:Y:S02]  /*06c0*/  ISETP.NE.U32.AND P5, PT, R15, 0x1, PT ;  /* 0x000000010f00780c */ /* 0x000fe40003fa5070 */
[----:B------:R-:W-:Y:S02]  /*06d0*/  ISETP.NE.U32.AND P4, PT, R14, 0x1, PT ;  /* 0x000000010e00780c */ /* 0x000fe40003f85070 */
[----:B------:R-:W-:Y:S02]  /*06e0*/  ISETP.NE.U32.AND P3, PT, R19, 0x1, PT ;  /* 0x000000011300780c */ /* 0x000fe40003f65070 */
[----:B------:R-:W-:Y:S01]  /*06f0*/  SHF.R.W.U32.HI R20, RZ, R7, R20 ;  /* 0x00000007ff147219 */ /* 0x000fe20000011e14 */
[----:B------:R-:W-:Y:S02]  /*0700*/  IMAD.MOV.U32 R7, RZ, RZ, R9 ;  /* 0x000000ffff077224 */ /* 0x000fe400078e0009 */
[----:B------:R-:W-:Y:S01]  /*0710*/  IMAD.IADD R9, R11, 0x1, R8 ;  /* 0x000000010b097824 */ /* 0x000fe200078e0208 */
[----:B------:R-:W-:Y:S01]  /*0720*/  LOP3.LUT R20, R20, 0x1, RZ, 0xc0, !PT ;  /* 0x0000000114147812 */ /* 0x000fe200078ec0ff */
[----:B------:R-:W-:Y:S01]  /*0730*/  IMAD R7, R7, R6, 0x51 ;  /* 0x0000005107077424 */ /* 0x000fe200078e0206 */
[----:B------:R-:W-:-:S04]  /*0740*/  SHF.R.W.U32.HI R24, RZ, R23, R24 ;  /* 0x00000017ff187219 */ /* 0x000fc80000011e18 */
[----:B------:R-:W-:Y:S01]  /*0750*/  LOP3.LUT R24, R24, 0x1, RZ, 0xc0, !PT ;  /* 0x0000000118187812 */ /* 0x000fe200078ec0ff */
[----:B------:R-:W-:Y:S01]  /*0760*/  IMAD.MOV.U32 R8, RZ, RZ, RZ ;  /* 0x000000ffff087224 */ /* 0x000fe200078e00ff */
[----:B------:R-:W-:Y:S02]  /*0770*/  ISETP.NE.U32.AND P2, PT, R20, 0x1, PT ;  /* 0x000000011400780c */ /* 0x000fe40003f45070 */
[----:B------:R-:W-:Y:S02]  /*0780*/  ISETP.NE.U32.AND P1, PT, R24, 0x1, PT ;  /* 0x000000011800780c */ /* 0x000fe40003f25070 */
[----:B------:R-:W-:Y:S02]  /*0790*/  LOP3.LUT R7, R7, 0xff, RZ, 0xc0, !PT ;  /* 0x000000ff07077812 */ /* 0x000fe400078ec0ff */
[----:B------:R-:W-:Y:S02]  /*07a0*/  LOP3.LUT R9, R9, 0xff, RZ, 0xc0, !PT ;  /* 0x000000ff09097812 */ /* 0x000fe400078ec0ff */
[----:B--2---:R-:W-:-:S04]  /*07b0*/  SHF.R.W.U32.HI R22, RZ, R18, R22 ;  /* 0x00000012ff167219 */ /* 0x004fc80000011e16 */
[----:B------:R-:W-:Y:S01]  /*07c0*/  LOP3.LUT R11, R22, 0x1, RZ, 0xc0, !PT ;  /* 0x00000001160b7812 */ /* 0x000fe200078ec0ff */
[----:B0-----:R-:W-:Y:S06]  /*07d0*/  @!P0 BRA `(.L_x_431) ;  /* 0x0000000000408947 */ /* 0x001fec0003800000 */
[----:B------:R-:W-:-:S05]  /*07e0*/  SHF.R.U32.HI R15, RZ, 0x5, R7 ;  /* 0x00000005ff0f7819 */ /* 0x000fca0000011607 */
[----:B------:R-:W-:-:S04]  /*07f0*/  IMAD R15, R15, UR8, R0 ;  /* 0x000000080f0f7c24 */ /* 0x000fc8000f8e0200 */
[----:B------:R-:W-:-:S06]  /*0800*/  IMAD.WIDE.U32 R14, R15, 0x4, R12 ;  /* 0x000000040f0e7825 */ /* 0x000fcc00078e000c */
[----:B------:R-:W2:Y:S01]  /*0810*/  LDG.E R14, desc[UR4][R14.64] ;  /* 0x000000040e0e7981 */ /* 0x000ea2000c1e1900 */
[----:B------:R-:W-:Y:S01]  /*0820*/  IMAD R18, R9, 0x9, RZ ;  /* 0x0000000909127824 */ /* 0x000fe200078e02ff */
[----:B--2---:R-:W-:-:S04]  /*0830*/  SHF.R.W.U32.HI R16, RZ, R7, R14 ;  /* 0x00000007ff107219 */ /* 0x004fc80000011e0e */
[----:B------:R-:W-:-:S04]  /*0840*/  LOP3.LUT R16, R16, 0x1, RZ, 0xc0, !PT ;  /* 0x0000000110107812 */ /* 0x000fc800078ec0ff */
[----:B------:R-:W-:-:S13]  /*0850*/  ISETP.NE.U32.AND P0, PT, R16, 0x1, PT ;  /* 0x000000011000780c */ /* 0x000fda0003f05070 */
[----:B------:R-:W-:-:S05]  /*0860*/  @P0 VIADD R18, R18, 0xa2 ;  /* 0x000000a212120836 */ /* 0x000fca0000000000 */
[----:B------:R-:W-:-:S05]  /*0870*/  @P0 SHF.R.U32.HI R17, RZ, 0x5, R18 ;  /* 0x00000005ff110819 */ /* 0x000fca0000011612 */
[----:B------:R-:W-:-:S04]  /*0880*/  @P0 IMAD R17, R17, UR8, R0 ;  /* 0x0000000811110c24 */ /* 0x000fc8000f8e0200 */
[----:B------:R-:W-:-:S06]  /*0890*/  @P0 IMAD.WIDE.U32 R16, R17, 0x4, R12 ;  /* 0x0000000411100825 */ /* 0x000fcc00078e000c */
[----:B------:R-:W2:Y:S02]  /*08a0*/  @P0 LDG.E R16, desc[UR4][R16.64] ;  /* 0x0000000410100981 */ /* 0x000ea4000c1e1900 */
[----:B--2---:R-:W-:-:S04]  /*08b0*/  @P0 LOP3.LUT R19, RZ, R16, RZ, 0x33, !PT ;  /* 0x00000010ff130212 */ /* 0x004fc800078e33ff */
[----:B------:R-:W-:-:S04]  /*08c0*/  @P0 SHF.R.W.U32.HI R19, RZ, R18, R19 ;  /* 0x00000012ff130219 */ /* 0x000fc80000011e13 */
[----:B------:R-:W-:-:S07]  /*08d0*/  @P0 LOP3.LUT R8, R19, 0x1, RZ, 0xc0, !PT ;  /* 0x0000000113080812 */ /* 0x000fce00078ec0ff */
.L_x_431:
[----:B------:R-:W-:Y:S05]  /*08e0*/  BSYNC.RECONVERGENT B1 ;  /* 0x0000000000017941 */ /* 0x000fea0003800200 */
.L_x_430:
[----:B-----5:R-:W-:Y:S01]  /*08f0*/  SHF.R.W.U32.HI R10, RZ, R5, R10 ;  /* 0x00000005ff0a7219 */ /* 0x020fe20000011e0a */
[----:B------:R-:W-:Y:S01]  /*0900*/  BSSY.RECONVERGENT B1, `(.L_x_432) ;  /* 0x0000015000017945 */ /* 0x000fe20003800200 */
[----:B------:R-:W-:Y:S01]  /*0910*/  ISETP.NE.U32.AND P0, PT, R11, 0x1, PT ;  /* 0x000000010b00780c */ /* 0x000fe20003f05070 */
[----:B------:R-:W-:Y:S01]  /*0920*/  IMAD.MOV.U32 R5, RZ, RZ, RZ ;  /* 0x000000ffff057224 */ /* 0x000fe200078e00ff */
[----:B------:R-:W-:Y:S01]  /*0930*/  LOP3.LUT R18, R10, 0x1, RZ, 0xc0, !PT ;  /* 0x000000010a127812 */ /* 0x000fe200078ec0ff */
[----:B------:R-:W-:Y:S10]  /*0940*/  @!P6 BRA `(.L_x_433) ;  /* 0x000000000040e947 */ /* 0x000ff40003800000 */
[----:B------:R-:W-:-:S05]  /*0950*/  VIADD R14, R7, 0x1 ;  /* 0x00000001070e7836 */ /* 0x000fca0000000000 */
[----:B------:R-:W-:-:S05]  /*0960*/  SHF.R.U32.HI R11, RZ, 0x5, R14 ;  /* 0x00000005ff0b7819 */ /* 0x000fca000001160e */
[----:B------:R-:W-:-:S04]  /*0970*/  IMAD R11, R11, UR8, R0 ;  /* 0x000000080b0b7c24 */ /* 0x000fc8000f8e0200 */
[----:B------:R-:W-:-:S06]  /*0980*/  IMAD.WIDE.U32 R10, R11, 0x4, R12 ;  /* 0x000000040b0a7825 */ /* 0x000fcc00078e000c */
[----:B------:R-:W2:Y:S02]  /*0990*/  LDG.E R11, desc[UR4][R10.64] ;  /* 0x000000040a0b7981 */ /* 0x000ea4000c1e1900 */
[----:B--2---:R-:W-:-:S04]  /*09a0*/  SHF.R.W.U32.HI R14, RZ, R14, R11 ;  /* 0x0000000eff0e7219 */ /* 0x004fc80000011e0b */
[----:B------:R-:W-:-:S04]  /*09b0*/  LOP3.LUT R14, R14, 0x1, RZ, 0xc0, !PT ;  /* 0x000000010e0e7812 */ /* 0x000fc800078ec0ff */
[----:B------:R-:W-:-:S13]  /*09c0*/  ISETP.NE.U32.AND P6, PT, R14, 0x1, PT ;  /* 0x000000010e00780c */ /* 0x000fda0003fc5070 */
[----:B------:R-:W-:-:S05]  /*09d0*/  @P6 IMAD R16, R9, R6, 0xa3 ;  /* 0x000000a309106424 */ /* 0x000fca00078e0206 */
[----:B------:R-:W-:-:S05]  /*09e0*/  @P6 SHF.R.U32.HI R15, RZ, 0x5, R16 ;  /* 0x00000005ff0f6819 */ /* 0x000fca0000011610 */
[----:B------:R-:W-:-:S04]  /*09f0*/  @P6 IMAD R15, R15, UR8, R0 ;  /* 0x000000080f0f6c24 */ /* 0x000fc8000f8e0200 */
[----:B------:R-:W-:-:S06]  /*0a00*/  @P6 IMAD.WIDE.U32 R14, R15, 0x4, R12 ;  /* 0x000000040f0e6825 */ /* 0x000fcc00078e000c */
[----:B------:R-:W2:Y:S02]  /*0a10*/  @P6 LDG.E R14, desc[UR4][R14.64] ;  /* 0x000000040e0e6981 */ /* 0x000ea4000c1e1900 */
[----:B--2---:R-:W-:-:S04]  /*0a20*/  @P6 LOP3.LUT R17, RZ, R14, RZ, 0x33, !PT ;  /* 0x0000000eff116212 */ /* 0x004fc800078e33ff */
[----:B------:R-:W-:-:S04]  /*0a30*/  @P6 SHF.R.W.U32.HI R17, RZ, R16, R17 ;  /* 0x00000010ff116219 */ /* 0x000fc80000011e11 */
[----:B------:R-:W-:-:S07]  /*0a40*/  @P6 LOP3.LUT R5, R17, 0x1, RZ, 0xc0, !PT ;  /* 0x0000000111056812 */ /* 0x000fce00078ec0ff */
.L_x_433:
[----:B------:R-:W-:Y:S05]  /*0a50*/  BSYNC.RECONVERGENT B1 ;  /* 0x0000000000017941 */ /* 0x000fea0003800200 */
.L_x_432:
[----:B------:R-:W-:Y:S01]  /*0a60*/  BSSY.RECONVERGENT B1, `(.L_x_434) ;  /* 0x0000014000017945 */ /* 0x000fe20003800200 */
[----:B------:R-:W-:Y:S01]  /*0a70*/  ISETP.NE.U32.AND P6, PT, R18, 0x1, PT ;  /* 0x000000011200780c */ /* 0x000fe20003fc5070 */
[----:B------:R-:W-:Y:S02]  /*0a80*/  IMAD.MOV.U32 R16, RZ, RZ, RZ ;  /* 0x000000ffff107224 */ /* 0x000fe400078e00ff */
        /* <DEDUP_REMOVED lines=17> */
.L_x_435:
[----:B------:R-:W-:Y:S05]  /*0ba0*/  BSYNC.RECONVERGENT B1 ;  /* 0x0000000000017941 */ /* 0x000fea0003800200 */
.L_x_434:
[----:B------:R-:W-:Y:S01]  /*0bb0*/  BSSY.RECONVERGENT B1, `(.L_x_436) ;  /* 0x0000015000017945 */ /* 0x000fe20003800200 */
[----:B------:R-:W-:Y:S01]  /*0bc0*/  IADD3 R5, PT, PT, R16, R5, R8 ;  /* 0x0000000510057210 */ /* 0x000fe20007ffe008 */
[----:B------:R-:W-:Y:S02]  /*0bd0*/  IMAD.MOV.U32 R8, RZ, RZ, RZ ;  /* 0x000000ffff087224 */ /* 0x000fe400078e00ff */
[----:B------:R-:W-:Y:S01]  /*0be0*/  IMAD.MOV.U32 R10, RZ, RZ, RZ ;  /* 0x000000ffff0a7224 */ /* 0x000fe200078e00ff */
[----:B------:R-:W-:Y:S06]  /*0bf0*/  @!P4 BRA `(.L_x_437) ;  /* 0x000000000040c947 */ /* 0x000fec0003800000 */
        /* <DEDUP_REMOVED lines=16> */
.L_x_437:
[----:B------:R-:W-:Y:S05]  /*0d00*/  BSYNC.RECONVERGENT B1 ;  /* 0x0000000000017941 */ /* 0x000fea0003800200 */
.L_x_436:
[----:B------:R-:W-:Y:S04]  /*0d10*/  BSSY.RECONVERGENT B1, `(.L_x_438) ;  /* 0x0000012000017945 */ /* 0x000fe80003800200 */
[----:B------:R-:W-:Y:S05]  /*0d20*/  @!P3 BRA `(.L_x_439) ;  /* 0x000000000040b947 */ /* 0x000fea0003800000 */
        /* <DEDUP_REMOVED lines=16> */
.L_x_439:
[----:B------:R-:W-:Y:S05]  /*0e30*/  BSYNC.RECONVERGENT B1 ;  /* 0x0000000000017941 */ /* 0x000fea0003800200 */
.L_x_438:
        /* <DEDUP_REMOVED lines=21> */
.L_x_441:
[----:B------:R-:W-:Y:S05]  /*0f90*/  BSYNC.RECONVERGENT B1 ;  /* 0x0000000000017941 */ /* 0x000fea0003800200 */
.L_x_440:
        /* <DEDUP_REMOVED lines=18> */
.L_x_443:
[----:B------:R-:W-:Y:S05]  /*10c0*/  BSYNC.RECONVERGENT B1 ;  /* 0x0000000000017941 */ /* 0x000fea0003800200 */
.L_x_442:
        /* <DEDUP_REMOVED lines=21> */
.L_x_445:
[----:B------:R-:W-:Y:S05]  /*1220*/  BSYNC.RECONVERGENT B1 ;  /* 0x0000000000017941 */ /* 0x000fea0003800200 */
.L_x_444:
        /* <DEDUP_REMOVED lines=10> */
[----:B------:R-:W-:Y:S05]  /*12d0*/  @!P0 BRA `(.L_x_447) ;  /* 0x0000000000208947 */ /* 0x000fea0003800000 */
[----:B------:R-:W-:-:S05]  /*12e0*/  IMAD R9, R9, R6, 0xaa ;  /* 0x000000aa09097424 */ /* 0x000fca00078e0206 */
[----:B------:R-:W-:-:S05]  /*12f0*/  SHF.R.U32.HI R7, RZ, 0x5, R9 ;  /* 0x00000005ff077819 */ /* 0x000fca0000011609 */
[----:B------:R-:W-:-:S04]  /*1300*/  IMAD R7, R7, UR8, R0 ;  /* 0x0000000807077c24 */ /* 0x000fc8000f8e0200 */
[----:B------:R-:W-:-:S06]  /*1310*/  IMAD.WIDE.U32 R6, R7, 0x4, R12 ;  /* 0x0000000407067825 */ /* 0x000fcc00078e000c */
[----:B------:R-:W2:Y:S02]  /*1320*/  LDG.E R6, desc[UR4][R6.64] ;  /* 0x0000000406067981 */ /* 0x000ea4000c1e1900 */
[----:B--2---:R-:W-:-:S04]  /*1330*/  LOP3.LUT R10, RZ, R6, RZ, 0x33, !PT ;  /* 0x00000006ff0a7212 */ /* 0x004fc800078e33ff */
[----:B------:R-:W-:-:S04]  /*1340*/  SHF.R.W.U32.HI R10, RZ, R9, R10 ;  /* 0x00000009ff0a7219 */ /* 0x000fc80000011e0a */
[----:B------:R-:W-:-:S07]  /*1350*/  LOP3.LUT R10, R10, 0x1, RZ, 0xc0, !PT ;  /* 0x000000010a0a7812 */ /* 0x000fce00078ec0ff */
.L_x_447:
[----:B------:R-:W-:Y:S05]  /*1360*/  BSYNC.RECONVERGENT B1 ;  /* 0x0000000000017941 */ /* 0x000fea0003800200 */
.L_x_446:
[--C-:B------:R-:W-:Y:S02]  /*1370*/  IADD3 R7, PT, PT, R10, R8, R5.reuse ;  /* 0x000000080a077210 */ /* 0x100fe40007ffe005 */
[----:B------:R-:W-:Y:S02]  /*1380*/  PRMT R5, RZ, 0x7610, R5 ;  /* 0x00007610ff057816 */ /* 0x000fe40000000005 */
[----:B------:R-:W-:Y:S02]  /*1390*/  ISETP.GE.AND P0, PT, R7, R2, PT ;  /* 0x000000020700720c */ /* 0x000fe40003f06270 */
[----:B------:R-:W-:Y:S02]  /*13a0*/  VIMNMX R2, PT, PT, R2, R7, PT ;  /* 0x0000000702027248 */ /* 0x000fe40003fe0100 */
[----:B------:R-:W-:-:S09]  /*13b0*/  SEL R4, R3, R4, !P0 ;  /* 0x0000000403047207 */ /* 0x000fd20004000000 */
.L_x_429:
[----:B------:R-:W-:Y:S05]  /*13c0*/  BSYNC.RECONVERGENT B0 ;  /* 0x0000000000007941 */ /* 0x000fea0003800200 */
.L_x_428:
[C---:B------:R-:W-:Y:S01]  /*13d0*/  LOP3.LUT R6, R3.reuse, 0xff, RZ, 0xc0, !PT ;  /* 0x000000ff03067812 */ /* 0x040fe200078ec0ff */
[----:B------:R-:W-:-:S03]  /*13e0*/  VIADD R3, R3, 0x1 ;  /* 0x0000000103037836 */ /* 0x000fc60000000000 */
[----:B------:R-:W-:-:S13]  /*13f0*/  ISETP.GE.U32.AND P0, PT, R6, 0x50, PT ;  /* 0x000000500600780c */ /* 0x000fda0003f06070 */
[----:B------:R-:W-:Y:S05]  /*1400*/  @!P0 BRA `(.L_x_448) ;  /* 0xffffffec00388947 */ /* 0x000fea000383ffff */
[----:B------:R-:W0:Y:S01]  /*1410*/  LDC.64 R8, c[0x0][0x398] ;  /* 0x0000e600ff087b82 */ /* 0x000e220000000a00 */
[----:B------:R-:W1:Y:S01]  /*1420*/  LDCU.64 UR6, c[0x0][0x390] ;  /* 0x00007200ff0677ac */ /* 0x000e620008000a00 */
[----:B------:R-:W-:Y:S02]  /*1430*/  ISETP.NE.AND P1, PT, R2, RZ, PT ;  /* 0x000000ff0200720c */ /* 0x000fe40003f25270 */
[----:B------:R-:W-:Y:S02]  /*1440*/  LOP3.LUT P0, RZ, R5, 0xff, RZ, 0xc0, !PT ;  /* 0x000000ff05ff7812 */ /* 0x000fe4000780c0ff */
[----:B------:R-:W-:Y:S02]  /*1450*/  SEL R3, R4, 0xffff, P1 ;  /* 0x0000ffff04037807 */ /* 0x000fe40000800000 */
[C---:B-1----:R-:W-:Y:S01]  /*1460*/  IADD3 R6, P2, PT, R0.reuse, UR6, RZ ;  /* 0x0000000600067c10 */ /* 0x042fe2000ff5e0ff */
[----:B0-----:R-:W-:Y:S01]  /*1470*/  IMAD.WIDE.U32 R4, R0, 0x4, R8 ;  /* 0x0000000400047825 */ /* 0x001fe200078e0008 */
[----:B------:R-:W-:-:S02]  /*1480*/  SEL R9, R3, 0xffc8, !P0 ;  /* 0x0000ffc803097807 */ /* 0x000fc40004000000 */
[----:B------:R-:W-:Y:S01]  /*1490*/  SEL R3, R2, 0x1, !P0 ;  /* 0x0000000102037807 */ /* 0x000fe20004000000 */
[----:B------:R-:W-:-:S05]  /*14a0*/  IMAD.X R7, RZ, RZ, UR7, P2 ;  /* 0x00000007ff077e24 */ /* 0x000fca00090e06ff */
[----:B------:R-:W-:Y:S04]  /*14b0*/  STG.E.U8 desc[UR4][R6.64], R9 ;  /* 0x0000000906007986 */ /* 0x000fe8000c101104 */
[----:B------:R-:W-:Y:S01]  /*14c0*/  STG.E desc[UR4][R4.64], R3 ;  /* 0x0000000304007986 */ /* 0x000fe2000c101904 */
[----:B------:R-:W-:Y:S05]  /*14d0*/  EXIT ;  /* 0x000000000000794d */ /* 0x000fea0003800000 */
.L_x_449:
        /* <DEDUP_REMOVED lines=10> */
.L_x_461:


//--------------------- .nv.shared._ZN3cub18CUB_300001_SM_10006detail6reduce28DeviceReduceSingleTileKernelINS2_10policy_hubIjyN4cuda3std3__44plusIjEEE10Policy1000EPjSC_iS9_jjNS7_10__identityEEEvT0_T1_T2_T3_T4_T6_ --------------------------
	.section	.nv.shared._ZN3cub18CUB_300001_SM_10006detail6reduce28DeviceReduceSingleTileKernelINS2_10policy_hubIjyN4cuda3std3__44plusIjEEE10Policy1000EPjSC_iS9_jjNS7_10__identityEEEvT0_T1_T2_T3_T4_T6_,"aw",@nobits
	.sectionflags	@""
	.align	4
.nv.shared._ZN3cub18CUB_300001_SM_10006detail6reduce28DeviceReduceSingleTileKernelINS2_10policy_hubIjyN4cuda3std3__44plusIjEEE10Policy1000EPjSC_iS9_jjNS7_10__identityEEEvT0_T1_T2_T3_T4_T6_:
	.zero		1068


//--------------------- .nv.shared.reserved.0     --------------------------
	.section	.nv.shared.reserved.0,"aw",@nobits
	.weak		__nv_reservedSMEM_offset_0_alias
	.size		__nv_reservedSMEM_offset_0_alias, 0, 64
	.other		__nv_reservedSMEM_offset_0_alias,@"STO_CUDA_RESERVED_SHARED STV_DEFAULT"
__nv_reservedSMEM_offset_0_alias:
	.zero		0
	.zero		64


//--------------------- .nv.global                --------------------------
	.section	.nv.global,"aw",@nobits
.nv.global:
	.type		_ZN34_INTERNAL_b25fbb29_4_k_cu_f37f8c466thrust24THRUST_300001_SM_1000_NS12placeholders2_8E,@object
	.size		_ZN34_INTERNAL_b25fbb29_4_k_cu_f37f8c466thrust24THRUST_300001_SM_1000_NS12placeholders2_8E,(_ZN34_INTERNAL_b25fbb29_4_k_cu_f37f8c464cuda3std3__436_GLOBAL__N__b25fbb29_4_k_cu_f37f8c466ignoreE - _ZN34_INTERNAL_b25fbb29_4_k_cu_f37f8c466thrust24THRUST_300001_SM_1000_NS12placeholders2_8E)
_ZN34_INTERNAL_b25fbb29_4_k_cu_f37f8c466thrust24THRUST_300001_SM_1000_NS12placeholders2_8E:
	.zero		1
	.type		_ZN34_INTERNAL_b25fbb29_4_k_cu_f37f8c464cuda3std3__436_GLOBAL__N__b25fbb29_4_k_cu_f37f8c466ignoreE,@object
	.size		_ZN34_INTERNAL_b25fbb29_4_k_cu_f37f8c464cuda3std3__436_GLOBAL__N__b25fbb29_4_k_cu_f37f8c466ignoreE,(_ZN34_INTERNAL_b25fbb29_4_k_cu_f37f8c464cuda3std6ranges3__45__cpo4dataE - _ZN34_INTERNAL_b25fbb29_4_k_cu_f37f8c464cuda3std3__436_GLOBAL__N__b25fbb29_4_k_cu_f37f8c466ignoreE)
_ZN34_INTERNAL_b25fbb29_4_k_cu_f37f8c464cuda3std3__436_GLOBAL__N__b25fbb29_4_k_cu_f37f8c466ignoreE:
	.zero		1
	.type		_ZN34_INTERNAL_b25fbb29_4_k_cu_f37f8c464cuda3std6ranges3__45__cpo4dataE,@object
	.size		_ZN34_INTERNAL_b25fbb29_4_k_cu_f37f8c464cuda3std6ranges3__45__cpo4dataE,(_ZN34_INTERNAL_b25fbb29_4_k_cu_f37f8c466thrust24THRUST_300001_SM_1000_NS6system3cpp3parE - _ZN34_INTERNAL_b25fbb29_4_k_cu_f37f8c464cuda3std6ranges3__45__cpo4dataE)
_ZN34_INTERNAL_b25fbb29_4_k_cu_f37f8c464cuda3std6ranges3__45__cpo4dataE:
	.zero		1
	.type		_ZN34_INTERNAL_b25fbb29_4_k_cu_f37f8c466thrust24THRUST_300001_SM_1000_NS6system3cpp3parE,@object
	.size		_ZN34_INTERNAL_b25fbb29_4_k_cu_f37f8c466thrust24THRUST_300001_SM_1000_NS6system3cpp3parE,(_ZN34_INTERNAL_b25fbb29_4_k_cu_f37f8c464cuda3std3__45__cpo5beginE - _ZN34_INTERNAL_b25fbb29_4_k_cu_f37f8c466thrust24THRUST_300001_SM_1000_NS6system3cpp3parE)
_ZN34_INTERNAL_b25fbb29_4_k_cu_f37f8c466thrust24THRUST_300001_SM_1000_NS6system3cpp3parE:
	.zero		1
	.type		_ZN34_INTERNAL_b25fbb29_4_k_cu_f37f8c464cuda3std3__45__cpo5beginE,@object
	.size		_ZN34_INTERNAL_b25fbb29_4_k_cu_f37f8c464cuda3std3__45__cpo5beginE,(_ZN34_INTERNAL_b25fbb29_4_k_cu_f37f8c464cuda3std6ranges3__45__cpo5beginE - _ZN34_INTERNAL_b25fbb29_4_k_cu_f37f8c464cuda3std3__45__cpo5beginE)
_ZN34_INTERNAL_b25fbb29_4_k_cu_f37f8c464cuda3std3__45__cpo5beginE:
	.zero		1
	.type		_ZN34_INTERNAL_b25fbb29_4_k_cu_f37f8c464cuda3std6ranges3__45__cpo5beginE,@object
	.size		_ZN34_INTERNAL_b25fbb29_4_k_cu_f37f8c464cuda3std6ranges3__45__cpo5beginE,(_ZN34_INTERNAL_b25fbb29_4_k_cu_f37f8c466thrust24THRUST_300001_SM_1000_NS6deviceE - _ZN34_INTERNAL_b25fbb29_4_k_cu_f37f8c464cuda3std6ranges3__45__cpo5beginE)
_ZN34_INTERNAL_b25fbb29_4_k_cu_f37f8c464cuda3std6ranges3__45__cpo5beginE:
	.zero		1
	.type		_ZN34_INTERNAL_b25fbb29_4_k_cu_f37f8c466thrust24THRUST_300001_SM_1000_NS6deviceE,@object
	.size		_ZN34_INTERNAL_b25fbb29_4_k_cu_f37f8c466thrust24THRUST_300001_SM_1000_NS6deviceE,(_ZN34_INTERNAL_b25fbb29_4_k_cu_f37f8c464cuda3std3__47nulloptE - _ZN34_INTERNAL_b25fbb29_4_k_cu_f37f8c466thrust24THRUST_300001_SM_1000_NS6deviceE)
_ZN34_INTERNAL_b25fbb29_4_k_cu_f37f8c466thrust24THRUST_300001_SM_1000_NS6deviceE:
	.zero		1
	.type		_ZN34_INTERNAL_b25fbb29_4_k_cu_f37f8c464cuda3std3__47nulloptE,@object
	.size		_ZN34_INTERNAL_b25fbb29_4_k_cu_f37f8c464cuda3std3__47nulloptE,(_ZN34_INTERNAL_b25fbb29_4_k_cu_f37f8c464cuda3std6ranges3__45__cpo8distanceE - _ZN34_INTERNAL_b25fbb29_4_k_cu_f37f8c464cuda3std3__47nulloptE)
_ZN34_INTERNAL_b25fbb29_4_k_cu_f37f8c464cuda3std3__47nulloptE:
	.zero		1
	.type		_ZN34_INTERNAL_b25fbb29_4_k_cu_f37f8c464cuda3std6ranges3__45__cpo8distanceE,@object
	.size		_ZN34_INTERNAL_b25fbb29_4_k_cu_f37f8c464cuda3std6ranges3__45__cpo8distanceE,(_ZN34_INTERNAL_b25fbb29_4_k_cu_f37f8c466thrust24THRUST_300001_SM_1000_NS12placeholders2_4E - _ZN34_INTERNAL_b25fbb29_4_k_cu_f37f8c464cuda3std6ranges3__45__cpo8distanceE)
_ZN34_INTERNAL_b25fbb29_4_k_cu_f37f8c464cuda3std6ranges3__45__cpo8distanceE:
	.zero		1
	.type		_ZN34_INTERNAL_b25fbb29_4_k_cu_f37f8c466thrust24THRUST_300001_SM_1000_NS12placeholders2_4E,@object
	.size		_ZN34_INTERNAL_b25fbb29_4_k_cu_f37f8c466thrust24THRUST_300001_SM_1000_NS12placeholders2_4E,(_ZN34_INTERNAL_b25fbb29_4_k_cu_f37f8c464cuda3std3__45__cpo6rbeginE - _ZN34_INTERNAL_b25fbb29_4_k_cu_f37f8c466thrust24THRUST_300001_SM_1000_NS12placeholders2_4E)
_ZN34_INTERNAL_b25fbb29_4_k_cu_f37f8c466thrust24THRUST_300001_SM_1000_NS12placeholders2_4E:
	.zero		1
	.type		_ZN34_INTERNAL_b25fbb29_4_k_cu_f37f8c464cuda3std3__45__cpo6rbeginE,@object
	.size		_ZN34_INTERNAL_b25fbb29_4_k_cu_f37f8c464cuda3std3__45__cpo6rbeginE,(_ZN34_INTERNAL_b25fbb29_4_k_cu_f37f8c464cuda3std6ranges3__45__cpo7advanceE - _ZN34_INTERNAL_b25fbb29_4_k_cu_f37f8c464cuda3std3__45__cpo6rbeginE)
_ZN34_INTERNAL_b25fbb29_4_k_cu_f37f8c464cuda3std3__45__cpo6rbeginE:
	.zero		1
	.type		_ZN34_INTERNAL_b25fbb29_4_k_cu_f37f8c464cuda3std6ranges3__45__cpo7advanceE,@object
	.size		_ZN34_INTERNAL_b25fbb29_4_k_cu_f37f8c464cuda3std6ranges3__45__cpo7advanceE,(_ZN34_INTERNAL_b25fbb29_4_k_cu_f37f8c466thrust24THRUST_300001_SM_1000_NS12placeholders3_10E - _ZN34_INTERNAL_b25fbb29_4_k_cu_f37f8c464cuda3std6ranges3__45__cpo7advanceE)
_ZN34_INTERNAL_b25fbb29_4_k_cu_f37f8c464cuda3std6ranges3__45__cpo7advanceE:
	.zero		1
	.type		_ZN34_INTERNAL_b25fbb29_4_k_cu_f37f8c466thrust24THRUST_300001_SM_1000_NS12placeholders3_10E,@object
	.size		_ZN34_INTERNAL_b25fbb29_4_k_cu_f37f8c466thrust24THRUST_300001_SM_1000_NS12placeholders3_10E,(_ZN34_INTERNAL_b25fbb29_4_k_cu_f37f8c464cuda3std3__48in_placeE - _ZN34_INTERNAL_b25fbb29_4_k_cu_f37f8c466thrust24THRUST_300001_SM_1000_NS12placeholders3_10E)
_ZN34_INTERNAL_b25fbb29_4_k_cu_f37f8c466thrust24THRUST_300001_SM_1000_NS12placeholders3_10E:
	.zero		1
	.type		_ZN34_INTERNAL_b25fbb29_4_k_cu_f37f8c464cuda3std3__48in_placeE,@object
	.size		_ZN34_INTERNAL_b25fbb29_4_k_cu_f37f8c464cuda3std3__48in_placeE,(_ZN34_INTERNAL_b25fbb29_4_k_cu_f37f8c464cuda3std6ranges3__45__cpo4sizeE - _ZN34_INTERNAL_b25fbb29_4_k_cu_f37f8c464cuda3std3__48in_placeE)
_ZN34_INTERNAL_b25fbb29_4_k_cu_f37f8c464cuda3std3__48in_placeE:
	.zero		1
	.type		_ZN34_INTERNAL_b25fbb29_4_k_cu_f37f8c464cuda3std6ranges3__45__cpo4sizeE,@object
	.size		_ZN34_INTERNAL_b25fbb29_4_k_cu_f37f8c464cuda3std6ranges3__45__cpo4sizeE,(_ZN34_INTERNAL_b25fbb29_4_k_cu_f37f8c466thrust24THRUST_300001_SM_1000_NS12placeholders2_2E - _ZN34_INTERNAL_b25fbb29_4_k_cu_f37f8c464cuda3std6ranges3__45__cpo4sizeE)
_ZN34_INTERNAL_b25fbb29_4_k_cu_f37f8c464cuda3std6ranges3__45__cpo4sizeE:
	.zero		1
	.type		_ZN34_INTERNAL_b25fbb29_4_k_cu_f37f8c466thrust24THRUST_300001_SM_1000_NS12placeholders2_2E,@object
	.size		_ZN34_INTERNAL_b25fbb29_4_k_cu_f37f8c466thrust24THRUST_300001_SM_1000_NS12placeholders2_2E,(_ZN34_INTERNAL_b25fbb29_4_k_cu_f37f8c464cuda3std3__45__cpo6cbeginE - _ZN34_INTERNAL_b25fbb29_4_k_cu_f37f8c466thrust24THRUST_300001_SM_1000_NS12placeholders2_2E)
_ZN34_INTERNAL_b25fbb29_4_k_cu_f37f8c466thrust24THRUST_300001_SM_1000_NS12placeholders2_2E:
	.zero		1
	.type		_ZN34_INTERNAL_b25fbb29_4_k_cu_f37f8c464cuda3std3__45__cpo6cbeginE,@object
	.size		_ZN34_INTERNAL_b25fbb29_4_k_cu_f37f8c464cuda3std3__45__cpo6cbeginE,(_ZN34_INTERNAL_b25fbb29_4_k_cu_f37f8c464cuda3std6ranges3__45__cpo6cbeginE - _ZN34_INTERNAL_b25fbb29_4_k_cu_f37f8c464cuda3std3__45__cpo6cbeginE)
_ZN34_INTERNAL_b25fbb29_4_k_cu_f37f8c464cuda3std3__45__cpo6cbeginE:
	.zero		1
	.type		_ZN34_INTERNAL_b25fbb29_4_k_cu_f37f8c464cuda3std6ranges3__45__cpo6cbeginE,@object
	.size		_ZN34_INTERNAL_b25fbb29_4_k_cu_f37f8c464cuda3std6ranges3__45__cpo6cbeginE,(_ZN34_INTERNAL_b25fbb29_4_k_cu_f37f8c466thrust24THRUST_300001_SM_1000_NS12placeholders2_6E - _ZN34_INTERNAL_b25fbb29_4_k_cu_f37f8c464cuda3std6ranges3__45__cpo6cbeginE)
_ZN34_INTERNAL_b25fbb29_4_k_cu_f37f8c464cuda3std6ranges3__45__cpo6cbeginE:
	.zero		1
	.type		_ZN34_INTERNAL_b25fbb29_4_k_cu_f37f8c466thrust24THRUST_300001_SM_1000_NS12placeholders2_6E,@object
	.size		_ZN34_INTERNAL_b25fbb29_4_k_cu_f37f8c466thrust24THRUST_300001_SM_1000_NS12placeholders2_6E,(_ZN34_INTERNAL_b25fbb29_4_k_cu_f37f8c464cuda3std3__45__cpo7crbeginE - _ZN34_INTERNAL_b25fbb29_4_k_cu_f37f8c466thrust24THRUST_300001_SM_1000_NS12placeholders2_6E)
_ZN34_INTERNAL_b25fbb29_4_k_cu_f37f8c466thrust24THRUST_300001_SM_1000_NS12placeholders2_6E:
	.zero		1
	.type		_ZN34_INTERNAL_b25fbb29_4_k_cu_f37f8c464cuda3std3__45__cpo7crbeginE,@object
	.size		_ZN34_INTERNAL_b25fbb29_4_k_cu_f37f8c464cuda3std3__45__cpo7crbeginE,(_ZN34_INTERNAL_b25fbb29_4_k_cu_f37f8c464cuda3std6ranges3__45__cpo4nextE - _ZN34_INTERNAL_b25fbb29_4_k_cu_f37f8c464cuda3std3__45__cpo7crbeginE)
_ZN34_INTERNAL_b25fbb29_4_k_cu_f37f8c464cuda3std3__45__cpo7crbeginE:
	.zero		1
	.type		_ZN34_INTERNAL_b25fbb29_4_k_cu_f37f8c464cuda3std6ranges3__45__cpo4nextE,@object
	.size		_ZN34_INTERNAL_b25fbb29_4_k_cu_f37f8c464cuda3std6ranges3__45__cpo4nextE,(_ZN34_INTERNAL_b25fbb29_4_k_cu_f37f8c464cuda3std6ranges3__45__cpo4swapE - _ZN34_INTERNAL_b25fbb29_4_k_cu_f37f8c464cuda3std6ranges3__45__cpo4nextE)
_ZN34_INTERNAL_b25fbb29_4_k_cu_f37f8c464cuda3std6ranges3__45__cpo4nextE:
	.zero		1
	.type		_ZN34_INTERNAL_b25fbb29_4_k_cu_f37f8c464cuda3std6ranges3__45__cpo4swapE,@object
	.size		_ZN34_INTERNAL_b25fbb29_4_k_cu_f37f8c464cuda3std6ranges3__45__cpo4swapE,(_ZN34_INTERNAL_b25fbb29_4_k_cu_f37f8c466thrust24THRUST_300001_SM_1000_NS8cuda_cub10par_nosyncE - _ZN34_INTERNAL_b25fbb29_4_k_cu_f37f8c464cuda3std6ranges3__45__cpo4swapE)
_ZN34_INTERNAL_b25fbb29_4_k_cu_f37f8c464cuda3std6ranges3__45__cpo4swapE:
	.zero		1
	.type		_ZN34_INTERNAL_b25fbb29_4_k_cu_f37f8c466thrust24THRUST_300001_SM_1000_NS8cuda_cub10par_nosyncE,@object
	.size		_ZN34_INTERNAL_b25fbb29_4_k_cu_f37f8c466thrust24THRUST_300001_SM_1000_NS8cuda_cub10par_nosyncE,(_ZN34_INTERNAL_b25fbb29_4_k_cu_f37f8c466thrust24THRUST_300001_SM_1000_NS3seqE - _ZN34_INTERNAL_b25fbb29_4_k_cu_f37f8c466thrust24THRUST_300001_SM_1000_NS8cuda_cub10par_nosyncE)
_ZN34_INTERNAL_b25fbb29_4_k_cu_f37f8c466thrust24THRUST_300001_SM_1000_NS8cuda_cub10par_nosyncE:
	.zero		1
	.type		_ZN34_INTERNAL_b25fbb29_4_k_cu_f37f8c466thrust24THRUST_300001_SM_1000_NS3seqE,@object
	.size		_ZN34_INTERNAL_b25fbb29_4_k_cu_f37f8c466thrust24THRUST_300001_SM_1000_NS3seqE,(_ZN34_INTERNAL_b25fbb29_4_k_cu_f37f8c464cuda3std3__420unreachable_sentinelE - _ZN34_INTERNAL_b25fbb29_4_k_cu_f37f8c466thrust24THRUST_300001_SM_1000_NS3seqE)
_ZN34_INTERNAL_b25fbb29_4_k_cu_f37f8c466thrust24THRUST_300001_SM_1000_NS3seqE:
	.zero		1
	.type		_ZN34_INTERNAL_b25fbb29_4_k_cu_f37f8c464cuda3std3__420unreachable_sentinelE,@object
	.size		_ZN34_INTERNAL_b25fbb29_4_k_cu_f37f8c464cuda3std3__420unreachable_sentinelE,(_ZN34_INTERNAL_b25fbb29_4_k_cu_f37f8c464cuda3std6ranges3__45__cpo5ssizeE - _ZN34_INTERNAL_b25fbb29_4_k_cu_f37f8c464cuda3std3__420unreachable_sentinelE)
_ZN34_INTERNAL_b25fbb29_4_k_cu_f37f8c464cuda3std3__420unreachable_sentinelE:
	.zero		1
	.type		_ZN34_INTERNAL_b25fbb29_4_k_cu_f37f8c464cuda3std6ranges3__45__cpo5ssizeE,@object
	.size		_ZN34_INTERNAL_b25fbb29_4_k_cu_f37f8c464cuda3std6ranges3__45__cpo5ssizeE,(_ZN34_INTERNAL_b25fbb29_4_k_cu_f37f8c466thrust24THRUST_300001_SM_1000_NS12placeholders2_3E - _ZN34_INTERNAL_b25fbb29_4_k_cu_f37f8c464cuda3std6ranges3__45__cpo5ssizeE)
_ZN34_INTERNAL_b25fbb29_4_k_cu_f37f8c464cuda3std6ranges3__45__cpo5ssizeE:
	.zero		1
	.type		_ZN34_INTERNAL_b25fbb29_4_k_cu_f37f8c466thrust24THRUST_300001_SM_1000_NS12placeholders2_3E,@object
	.size		_ZN34_INTERNAL_b25fbb29_4_k_cu_f37f8c466thrust24THRUST_300001_SM_1000_NS12placeholders2_3E,(_ZN34_INTERNAL_b25fbb29_4_k_cu_f37f8c464cuda3std3__45__cpo4cendE - _ZN34_INTERNAL_b25fbb29_4_k_cu_f37f8c466thrust24THRUST_300001_SM_1000_NS12placeholders2_3E)
_ZN34_INTERNAL_b25fbb29_4_k_cu_f37f8c466thrust24THRUST_300001_SM_1000_NS12placeholders2_3E:
	.zero		1
	.type		_ZN34_INTERNAL_b25fbb29_4_k_cu_f37f8c464cuda3std3__45__cpo4cendE,@object
	.size		_ZN34_INTERNAL_b25fbb29_4_k_cu_f37f8c464cuda3std3__45__cpo4cendE,(_ZN34_INTERNAL_b25fbb29_4_k_cu_f37f8c464cuda3std6ranges3__45__cpo4cendE - _ZN34_INTERNAL_b25fbb29_4_k_cu_f37f8c464cuda3std3__45__cpo4cendE)
_ZN34_INTERNAL_b25fbb29_4_k_cu_f37f8c464cuda3std3__45__cpo4cendE:
	.zero		1
	.type		_ZN34_INTERNAL_b25fbb29_4_k_cu_f37f8c464cuda3std6ranges3__45__cpo4cendE,@object
	.size		_ZN34_INTERNAL_b25fbb29_4_k_cu_f37f8c464cuda3std6ranges3__45__cpo4cendE,(_ZN34_INTERNAL_b25fbb29_4_k_cu_f37f8c466thrust24THRUST_300001_SM_1000_NS12placeholders2_7E - _ZN34_INTERNAL_b25fbb29_4_k_cu_f37f8c464cuda3std6ranges3__45__cpo4cendE)
_ZN34_INTERNAL_b25fbb29_4_k_cu_f37f8c464cuda3std6ranges3__45__cpo4cendE:
	.zero		1
	.type		_ZN34_INTERNAL_b25fbb29_4_k_cu_f37f8c466thrust24THRUST_300001_SM_1000_NS12placeholders2_7E,@object
	.size		_ZN34_INTERNAL_b25fbb29_4_k_cu_f37f8c466thrust24THRUST_300001_SM_1000_NS12placeholders2_7E,(_ZN34_INTERNAL_b25fbb29_4_k_cu_f37f8c464cuda3std3__45__cpo5crendE - _ZN34_INTERNAL_b25fbb29_4_k_cu_f37f8c466thrust24THRUST_300001_SM_1000_NS12placeholders2_7E)
_ZN34_INTERNAL_b25fbb29_4_k_cu_f37f8c466thrust24THRUST_300001_SM_1000_NS12placeholders2_7E:
	.zero		1
	.type		_ZN34_INTERNAL_b25fbb29_4_k_cu_f37f8c464cuda3std3__45__cpo5crendE,@object
	.size		_ZN34_INTERNAL_b25fbb29_4_k_cu_f37f8c464cuda3std3__45__cpo5crendE,(_ZN34_INTERNAL_b25fbb29_4_k_cu_f37f8c464cuda3std6ranges3__45__cpo4prevE - _ZN34_INTERNAL_b25fbb29_4_k_cu_f37f8c464cuda3std3__45__cpo5crendE)
_ZN34_INTERNAL_b25fbb29_4_k_cu_f37f8c464cuda3std3__45__cpo5crendE:
	.zero		1
	.type		_ZN34_INTERNAL_b25fbb29_4_k_cu_f37f8c464cuda3std6ranges3__45__cpo4prevE,@object
	.size		_ZN34_INTERNAL_b25fbb29_4_k_cu_f37f8c464cuda3std6ranges3__45__cpo4prevE,(_ZN34_INTERNAL_b25fbb29_4_k_cu_f37f8c464cuda3std6ranges3__45__cpo9iter_moveE - _ZN34_INTERNAL_b25fbb29_4_k_cu_f37f8c464cuda3std6ranges3__45__cpo4prevE)
_ZN34_INTERNAL_b25fbb29_4_k_cu_f37f8c464cuda3std6ranges3__45__cpo4prevE:
	.zero		1
	.type		_ZN34_INTERNAL_b25fbb29_4_k_cu_f37f8c464cuda3std6ranges3__45__cpo9iter_moveE,@object
	.size		_ZN34_INTERNAL_b25fbb29_4_k_cu_f37f8c464cuda3std6ranges3__45__cpo9iter_moveE,(_ZN34_INTERNAL_b25fbb29_4_k_cu_f37f8c466thrust24THRUST_300001_SM_1000_NS6system6detail10sequential3seqE - _ZN34_INTERNAL_b25fbb29_4_k_cu_f37f8c464cuda3std6ranges3__45__cpo9iter_moveE)
_ZN34_INTERNAL_b25fbb29_4_k_cu_f37f8c464cuda3std6ranges3__45__cpo9iter_moveE:
	.zero		1
	.type		_ZN34_INTERNAL_b25fbb29_4_k_cu_f37f8c466thrust24THRUST_300001_SM_1000_NS6system6detail10sequential3seqE,@object
	.size		_ZN34_INTERNAL_b25fbb29_4_k_cu_f37f8c466thrust24THRUST_300001_SM_1000_NS6system6detail10sequential3seqE,(_ZN34_INTERNAL_b25fbb29_4_k_cu_f37f8c466thrust24THRUST_300001_SM_1000_NS12placeholders2_9E - _ZN34_INTERNAL_b25fbb29_4_k_cu_f37f8c466thrust24THRUST_300001_SM_1000_NS6system6detail10sequential3seqE)
_ZN34_INTERNAL_b25fbb29_4_k_cu_f37f8c466thrust24THRUST_300001_SM_1000_NS6system6detail10sequential3seqE:
	.zero		1
	.type		_ZN34_INTERNAL_b25fbb29_4_k_cu_f37f8c466thrust24THRUST_300001_SM_1000_NS12placeholders2_9E,@object
	.size		_ZN34_INTERNAL_b25fbb29_4_k_cu_f37f8c466thrust24THRUST_300001_SM_1000_NS12placeholders2_9E,(_ZN34_INTERNAL_b25fbb29_4_k_cu_f37f8c464cuda3std3__419piecewise_constructE - _ZN34_INTERNAL_b25fbb29_4_k_cu_f37f8c466thrust24THRUST_300001_SM_1000_NS12placeholders2_9E)
_ZN34_INTERNAL_b25fbb29_4_k_cu_f37f8c466thrust24THRUST_300001_SM_1000_NS12placeholders2_9E:
	.zero		1
	.type		_ZN34_INTERNAL_b25fbb29_4_k_cu_f37f8c464cuda3std3__419piecewise_constructE,@object
	.size		_ZN34_INTERNAL_b25fbb29_4_k_cu_f37f8c464cuda3std3__419piecewise_constructE,(_ZN34_INTERNAL_b25fbb29_4_k_cu_f37f8c464cuda3std6ranges3__45__cpo5cdataE - _ZN34_INTERNAL_b25fbb29_4_k_cu_f37f8c464cuda3std3__419piecewise_constructE)
_ZN34_INTERNAL_b25fbb29_4_k_cu_f37f8c464cuda3std3__419piecewise_constructE:
	.zero		1
	.type		_ZN34_INTERNAL_b25fbb29_4_k_cu_f37f8c464cuda3std6ranges3__45__cpo5cdataE,@object
	.size		_ZN34_INTERNAL_b25fbb29_4_k_cu_f37f8c464cuda3std6ranges3__45__cpo5cdataE,(_ZN34_INTERNAL_b25fbb29_4_k_cu_f37f8c466thrust24THRUST_300001_SM_1000_NS12placeholders2_1E - _ZN34_INTERNAL_b25fbb29_4_k_cu_f37f8c464cuda3std6ranges3__45__cpo5cdataE)
_ZN34_INTERNAL_b25fbb29_4_k_cu_f37f8c464cuda3std6ranges3__45__cpo5cdataE:
	.zero		1
	.type		_ZN34_INTERNAL_b25fbb29_4_k_cu_f37f8c466thrust24THRUST_300001_SM_1000_NS12placeholders2_1E,@object
	.size		_ZN34_INTERNAL_b25fbb29_4_k_cu_f37f8c466thrust24THRUST_300001_SM_1000_NS12placeholders2_1E,(_ZN34_INTERNAL_b25fbb29_4_k_cu_f37f8c464cuda3std3__45__cpo3endE - _ZN34_INTERNAL_b25fbb29_4_k_cu_f37f8c466thrust24THRUST_300001_SM_1000_NS12placeholders2_1E)
_ZN34_INTERNAL_b25fbb29_4_k_cu_f37f8c466thrust24THRUST_300001_SM_1000_NS12placeholders2_1E:
	.zero		1
	.type		_ZN34_INTERNAL_b25fbb29_4_k_cu_f37f8c464cuda3std3__45__cpo3endE,@object
	.size		_ZN34_INTERNAL_b25fbb29_4_k_cu_f37f8c464cuda3std3__45__cpo3endE,(_ZN34_INTERNAL_b25fbb29_4_k_cu_f37f8c464cuda3std6ranges3__45__cpo3endE - _ZN34_INTERNAL_b25fbb29_4_k_cu_f37f8c464cuda3std3__45__cpo3endE)
_ZN34_INTERNAL_b25fbb29_4_k_cu_f37f8c464cuda3std3__45__cpo3endE:
	.zero		1
	.type		_ZN34_INTERNAL_b25fbb29_4_k_cu_f37f8c464cuda3std6ranges3__45__cpo3endE,@object
	.size		_ZN34_INTERNAL_b25fbb29_4_k_cu_f37f8c464cuda3std6ranges3__45__cpo3endE,(_ZN34_INTERNAL_b25fbb29_4_k_cu_f37f8c466thrust24THRUST_300001_SM_1000_NS12placeholders2_5E - _ZN34_INTERNAL_b25fbb29_4_k_cu_f37f8c464cuda3std6ranges3__45__cpo3endE)
_ZN34_INTERNAL_b25fbb29_4_k_cu_f37f8c464cuda3std6ranges3__45__cpo3endE:
	.zero		1
	.type		_ZN34_INTERNAL_b25fbb29_4_k_cu_f37f8c466thrust24THRUST_300001_SM_1000_NS12placeholders2_5E,@object
	.size		_ZN34_INTERNAL_b25fbb29_4_k_cu_f37f8c466thrust24THRUST_300001_SM_1000_NS12placeholders2_5E,(_ZN34_INTERNAL_b25fbb29_4_k_cu_f37f8c464cuda3std3__45__cpo4rendE - _ZN34_INTERNAL_b25fbb29_4_k_cu_f37f8c466thrust24THRUST_300001_SM_1000_NS12placeholders2_5E)
_ZN34_INTERNAL_b25fbb29_4_k_cu_f37f8c466thrust24THRUST_300001_SM_1000_NS12placeholders2_5E:
	.zero		1
	.type		_ZN34_INTERNAL_b25fbb29_4_k_cu_f37f8c464cuda3std3__45__cpo4rendE,@object
	.size		_ZN34_INTERNAL_b25fbb29_4_k_cu_f37f8c464cuda3std3__45__cpo4rendE,(_ZN34_INTERNAL_b25fbb29_4_k_cu_f37f8c464cuda3std6ranges3__45__cpo9iter_swapE - _ZN34_INTERNAL_b25fbb29_4_k_cu_f37f8c464cuda3std3__45__cpo4rendE)
_ZN34_INTERNAL_b25fbb29_4_k_cu_f37f8c464cuda3std3__45__cpo4rendE:
	.zero		1
	.type		_ZN34_INTERNAL_b25fbb29_4_k_cu_f37f8c464cuda3std6ranges3__45__cpo9iter_swapE,@object
	.size		_ZN34_INTERNAL_b25fbb29_4_k_cu_f37f8c464cuda3std6ranges3__45__cpo9iter_swapE,(_ZN34_INTERNAL_b25fbb29_4_k_cu_f37f8c464cuda3std3__48unexpectE - _ZN34_INTERNAL_b25fbb29_4_k_cu_f37f8c464cuda3std6ranges3__45__cpo9iter_swapE)
_ZN34_INTERNAL_b25fbb29_4_k_cu_f37f8c464cuda3std6ranges3__45__cpo9iter_swapE:
	.zero		1
	.type		_ZN34_INTERNAL_b25fbb29_4_k_cu_f37f8c464cuda3std3__48unexpectE,@object
	.size		_ZN34_INTERNAL_b25fbb29_4_k_cu_f37f8c464cuda3std3__48unexpectE,(_ZN34_INTERNAL_b25fbb29_4_k_cu_f37f8c466thrust24THRUST_300001_SM_1000_NS8cuda_cub3parE - _ZN34_INTERNAL_b25fbb29_4_k_cu_f37f8c464cuda3std3__48unexpectE)
_ZN34_INTERNAL_b25fbb29_4_k_cu_f37f8c464cuda3std3__48unexpectE:
	.zero		1
	.type		_ZN34_INTERNAL_b25fbb29_4_k_cu_f37f8c466thrust24THRUST_300001_SM_1000_NS8cuda_cub3parE,@object
	.size		_ZN34_INTERNAL_b25fbb29_4_k_cu_f37f8c466thrust24THRUST_300001_SM_1000_NS8cuda_cub3parE,(.L_29 - _ZN34_INTERNAL_b25fbb29_4_k_cu_f37f8c466thrust24THRUST_300001_SM_1000_NS8cuda_cub3parE)
_ZN34_INTERNAL_b25fbb29_4_k_cu_f37f8c466thrust24THRUST_300001_SM_1000_NS8cuda_cub3parE:
	.zero		1
.L_29:


//--------------------- .nv.shared._ZN3cub18CUB_300001_SM_10006detail6reduce18DeviceReduceKernelINS2_10policy_hubIjyN4cuda3std3__44plusIjEEE10Policy1000EN6thrust24THRUST_300001_SM_1000_NS10device_ptrIjEEyS9_jNS7_10__identityEEEvT0_PT3_T1_NS0_13GridEvenShareISK_EET2_T4_ --------------------------
	.section	.nv.shared._ZN3cub18CUB_300001_SM_10006detail6reduce18DeviceReduceKernelINS2_10policy_hubIjyN4cuda3std3__44plusIjEEE10Policy1000EN6thrust24THRUST_300001_SM_1000_NS10device_ptrIjEEyS9_jNS7_10__identityEEEvT0_PT3_T1_NS0_13GridEvenShareISK_EET2_T4_,"aw",@nobits
	.sectionflags	@""
	.align	4
.nv.shared._ZN3cub18CUB_300001_SM_10006detail6reduce18DeviceReduceKernelINS2_10policy_hubIjyN4cuda3std3__44plusIjEEE10Policy1000EN6thrust24THRUST_300001_SM_1000_NS10device_ptrIjEEyS9_jNS7_10__identityEEEvT0_PT3_T1_NS0_13GridEvenShareISK_EET2_T4_:
	.zero		1068


//--------------------- .nv.shared._ZN3cub18CUB_300001_SM_10006detail6reduce28DeviceReduceSingleTileKernelINS2_10policy_hubIjyN4cuda3std3__44plusIjEEE10Policy1000EN6thrust24THRUST_300001_SM_1000_NS10device_ptrIjEEPjyS9_jjNS7_10__identityEEEvT0_T1_T2_T3_T4_T6_ --------------------------
	.section	.nv.shared._ZN3cub18CUB_300001_SM_10006detail6reduce28DeviceReduceSingleTileKernelINS2_10policy_hubIjyN4cuda3std3__44plusIjEEE10Policy1000EN6thrust24THRUST_300001_SM_1000_NS10device_ptrIjEEPjyS9_jjNS7_10__identityEEEvT0_T1_T2_T3_T4_T6_,"aw",@nobits
	.sectionflags	@""
	.align	4
.nv.shared._ZN3cub18CUB_300001_SM_10006detail6reduce28DeviceReduceSingleTileKernelINS2_10policy_hubIjyN4cuda3std3__44plusIjEEE10Policy1000EN6thrust24THRUST_300001_SM_1000_NS10device_ptrIjEEPjyS9_jjNS7_10__identityEEEvT0_T1_T2_T3_T4_T6_:
	.zero		1068


//--------------------- .nv.shared._ZN3cub18CUB_300001_SM_10006detail6reduce28DeviceReduceSingleTileKernelINS2_10policy_hubIjjN4cuda3std3__44plusIjEEE10Policy1000EPjSC_iS9_jjNS7_10__identityEEEvT0_T1_T2_T3_T4_T6_ --------------------------
	.section	.nv.shared._ZN3cub18CUB_300001_SM_10006detail6reduce28DeviceReduceSingleTileKernelINS2_10policy_hubIjjN4cuda3std3__44plusIjEEE10Policy1000EPjSC_iS9_jjNS7_10__identityEEEvT0_T1_T2_T3_T4_T6_,"aw",@nobits
	.sectionflags	@""
	.align	4
.nv.shared._ZN3cub18CUB_300001_SM_10006detail6reduce28DeviceReduceSingleTileKernelINS2_10policy_hubIjjN4cuda3std3__44plusIjEEE10Policy1000EPjSC_iS9_jjNS7_10__identityEEEvT0_T1_T2_T3_T4_T6_:
	.zero		1068


//--------------------- .nv.shared._ZN3cub18CUB_300001_SM_10006detail6reduce18DeviceReduceKernelINS2_10policy_hubIjjN4cuda3std3__44plusIjEEE10Policy1000EN6thrust24THRUST_300001_SM_1000_NS10device_ptrIjEEjS9_jNS7_10__identityEEEvT0_PT3_T1_NS0_13GridEvenShareISK_EET2_T4_ --------------------------
	.section	.nv.shared._ZN3cub18CUB_300001_SM_10006detail6reduce18DeviceReduceKernelINS2_10policy_hubIjjN4cuda3std3__44plusIjEEE10Policy1000EN6thrust24THRUST_300001_SM_1000_NS10device_ptrIjEEjS9_jNS7_10__identityEEEvT0_PT3_T1_NS0_13GridEvenShareISK_EET2_T4_,"aw",@nobits
	.sectionflags	@""
	.align	4
.nv.shared._ZN3cub18CUB_300001_SM_10006detail6reduce18DeviceReduceKernelINS2_10policy_hubIjjN4cuda3std3__44plusIjEEE10Policy1000EN6thrust24THRUST_300001_SM_1000_NS10device_ptrIjEEjS9_jNS7_10__identityEEEvT0_PT3_T1_NS0_13GridEvenShareISK_EET2_T4_:
	.zero		1068


//--------------------- .nv.shared._ZN3cub18CUB_300001_SM_10006detail6reduce28DeviceReduceSingleTileKernelINS2_10policy_hubIjjN4cuda3std3__44plusIjEEE10Policy1000EN6thrust24THRUST_300001_SM_1000_NS10device_ptrIjEEPjjS9_jjNS7_10__identityEEEvT0_T1_T2_T3_T4_T6_ --------------------------
	.section	.nv.shared._ZN3cub18CUB_300001_SM_10006detail6reduce28DeviceReduceSingleTileKernelINS2_10policy_hubIjjN4cuda3std3__44plusIjEEE10Policy1000EN6thrust24THRUST_300001_SM_1000_NS10device_ptrIjEEPjjS9_jjNS7_10__identityEEEvT0_T1_T2_T3_T4_T6_,"aw",@nobits
	.sectionflags	@""
	.align	4
.nv.shared._ZN3cub18CUB_300001_SM_10006detail6reduce28DeviceReduceSingleTileKernelINS2_10policy_hubIjjN4cuda3std3__44plusIjEEE10Policy1000EN6thrust24THRUST_300001_SM_1000_NS10device_ptrIjEEPjjS9_jjNS7_10__identityEEEvT0_T1_T2_T3_T4_T6_:
	.zero		1068


//--------------------- .nv.shared._ZN3cub18CUB_300001_SM_10006detail4scan16DeviceScanKernelINS2_10policy_hubIjjjmN4cuda3std3__44plusIvEEE10Policy1000EN6thrust24THRUST_300001_SM_1000_NS10device_ptrIjEESF_NS0_13ScanTileStateIjLb1EEES9_NS1_10InputValueIjPjEEmjLb0EjEEvT0_T1_T2_iT3_T4_T5_ --------------------------
	.section	.nv.shared._ZN3cub18CUB_300001_SM_10006detail4scan16DeviceScanKernelINS2_10policy_hubIjjjmN4cuda3std3__44plusIvEEE10Policy1000EN6thrust24THRUST_300001_SM_1000_NS10device_ptrIjEESF_NS0_13ScanTileStateIjLb1EEES9_NS1_10InputValueIjPjEEmjLb0EjEEvT0_T1_T2_iT3_T4_T5_,"aw",@nobits
	.sectionflags	@""
	.align	16
.nv.shared._ZN3cub18CUB_300001_SM_10006detail4scan16DeviceScanKernelINS2_10policy_hubIjjjmN4cuda3std3__44plusIvEEE10Policy1000EN6thrust24THRUST_300001_SM_1000_NS10device_ptrIjEESF_NS0_13ScanTileStateIjLb1EEES9_NS1_10InputValueIjPjEEmjLb0EjEEvT0_T1_T2_iT3_T4_T5_:
	.zero		32656


//--------------------- .nv.shared._ZN3cub18CUB_300001_SM_10006detail4scan16DeviceScanKernelINS2_10policy_hubIjjjjN4cuda3std3__44plusIvEEE10Policy1000EN6thrust24THRUST_300001_SM_1000_NS10device_ptrIjEESF_NS0_13ScanTileStateIjLb1EEES9_NS1_10InputValueIjPjEEjjLb0EjEEvT0_T1_T2_iT3_T4_T5_ --------------------------
	.section	.nv.shared._ZN3cub18CUB_300001_SM_10006detail4scan16DeviceScanKernelINS2_10policy_hubIjjjjN4cuda3std3__44plusIvEEE10Policy1000EN6thrust24THRUST_300001_SM_1000_NS10device_ptrIjEESF_NS0_13ScanTileStateIjLb1EEES9_NS1_10InputValueIjPjEEjjLb0EjEEvT0_T1_T2_iT3_T4_T5_,"aw",@nobits
	.sectionflags	@""
	.align	16
.nv.shared._ZN3cub18CUB_300001_SM_10006detail4scan16DeviceScanKernelINS2_10policy_hubIjjjjN4cuda3std3__44plusIvEEE10Policy1000EN6thrust24THRUST_300001_SM_1000_NS10device_ptrIjEESF_NS0_13ScanTileStateIjLb1EEES9_NS1_10InputValueIjPjEEjjLb0EjEEvT0_T1_T2_iT3_T4_T5_:
	.zero		34832


//--------------------- .nv.constant0._ZN3cub18CUB_300001_SM_10006detail6reduce28DeviceReduceSingleTileKernelINS2_10policy_hubIjyN4cuda3std3__44plusIjEEE10Policy1000EPjSC_iS9_jjNS7_10__identityEEEvT0_T1_T2_T3_T4_T6_ --------------------------
	.section	.nv.constant0._ZN3cub18CUB_300001_SM_10006detail6reduce28DeviceReduceSingleTileKernelINS2_10policy_hubIjyN4cuda3std3__44plusIjEEE10Policy1000EPjSC_iS9_jjNS7_10__identityEEEvT0_T1_T2_T3_T4_T6_,"a",@progbits
	.sectionflags	@""
	.align	4
.nv.constant0._ZN3cub18CUB_300001_SM_10006detail6reduce28DeviceReduceSingleTileKernelINS2_10policy_hubIjyN4cuda3std3__44plusIjEEE10Policy1000EPjSC_iS9_jjNS7_10__identityEEEvT0_T1_T2_T3_T4_T6_:
	.zero		925


//--------------------- .nv.constant0._ZN3cub18CUB_300001_SM_10006detail6reduce18DeviceReduceKernelINS2_10policy_hubIjyN4cuda3std3__44plusIjEEE10Policy1000EN6thrust24THRUST_300001_SM_1000_NS10device_ptrIjEEyS9_jNS7_10__identityEEEvT0_PT3_T1_NS0_13GridEvenShareISK_EET2_T4_ --------------------------
	.section	.nv.constant0._ZN3cub18CUB_300001_SM_10006detail6reduce18DeviceReduceKernelINS2_10policy_hubIjyN4cuda3std3__44plusIjEEE10Policy1000EN6thrust24THRUST_300001_SM_1000_NS10device_ptrIjEEyS9_jNS7_10__identityEEEvT0_PT3_T1_NS0_13GridEvenShareISK_EET2_T4_,"a",@progbits
	.sectionflags	@""
	.align	4
.nv.constant0._ZN3cub18CUB_300001_SM_10006detail6reduce18DeviceReduceKernelINS2_10policy_hubIjyN4cuda3std3__44plusIjEEE10Policy1000EN6thrust24THRUST_300001_SM_1000_NS10device_ptrIjEEyS9_jNS7_10__identityEEEvT0_PT3_T1_NS0_13GridEvenShareISK_EET2_T4_:
	.zero		994


//--------------------- .nv.constant0._ZN3cub18CUB_300001_SM_10006detail6reduce28DeviceReduceSingleTileKernelINS2_10policy_hubIjyN4cuda3std3__44plusIjEEE10Policy1000EN6thrust24THRUST_300001_SM_1000_NS10device_ptrIjEEPjyS9_jjNS7_10__identityEEEvT0_T1_T2_T3_T4_T6_ --------------------------
	.section	.nv.constant0._ZN3cub18CUB_300001_SM_10006detail6reduce28DeviceReduceSingleTileKernelINS2_10policy_hubIjyN4cuda3std3__44plusIjEEE10Policy1000EN6thrust24THRUST_300001_SM_1000_NS10device_ptrIjEEPjyS9_jjNS7_10__identityEEEvT0_T1_T2_T3_T4_T6_,"a",@progbits
	.sectionflags	@""
	.align	4
.nv.constant0._ZN3cub18CUB_300001_SM_10006detail6reduce28DeviceReduceSingleTileKernelINS2_10policy_hubIjyN4cuda3std3__44plusIjEEE10Policy1000EN6thrust24THRUST_300001_SM_1000_NS10device_ptrIjEEPjyS9_jjNS7_10__identityEEEvT0_T1_T2_T3_T4_T6_:
	.zero		929


//--------------------- .nv.constant0._ZN3cub18CUB_300001_SM_10006detail6reduce28DeviceReduceSingleTileKernelINS2_10policy_hubIjjN4cuda3std3__44plusIjEEE10Policy1000EPjSC_iS9_jjNS7_10__identityEEEvT0_T1_T2_T3_T4_T6_ --------------------------
	.section	.nv.constant0._ZN3cub18CUB_300001_SM_10006detail6reduce28DeviceReduceSingleTileKernelINS2_10policy_hubIjjN4cuda3std3__44plusIjEEE10Policy1000EPjSC_iS9_jjNS7_10__identityEEEvT0_T1_T2_T3_T4_T6_,"a",@progbits
	.sectionflags	@""
	.align	4
.nv.constant0._ZN3cub18CUB_300001_SM_10006detail6reduce28DeviceReduceSingleTileKernelINS2_10policy_hubIjjN4cuda3std3__44plusIjEEE10Policy1000EPjSC_iS9_jjNS7_10__identityEEEvT0_T1_T2_T3_T4_T6_:
	.zero		925


//--------------------- .nv.constant0._ZN3cub18CUB_300001_SM_10006detail6reduce18DeviceReduceKernelINS2_10policy_hubIjjN4cuda3std3__44plusIjEEE10Policy1000EN6thrust24THRUST_300001_SM_1000_NS10device_ptrIjEEjS9_jNS7_10__identityEEEvT0_PT3_T1_NS0_13GridEvenShareISK_EET2_T4_ --------------------------
	.section	.nv.constant0._ZN3cub18CUB_300001_SM_10006detail6reduce18DeviceReduceKernelINS2_10policy_hubIjjN4cuda3std3__44plusIjEEE10Policy1000EN6thrust24THRUST_300001_SM_1000_NS10device_ptrIjEEjS9_jNS7_10__identityEEEvT0_PT3_T1_NS0_13GridEvenShareISK_EET2_T4_,"a",@progbits
	.sectionflags	@""
	.align	4
.nv.constant0._ZN3cub18CUB_300001_SM_10006detail6reduce18DeviceReduceKernelINS2_10policy_hubIjjN4cuda3std3__44plusIjEEE10Policy1000EN6thrust24THRUST_300001_SM_1000_NS10device_ptrIjEEjS9_jNS7_10__identityEEEvT0_PT3_T1_NS0_13GridEvenShareISK_EET2_T4_:
	.zero		958


//--------------------- .nv.constant0._ZN3cub18CUB_300001_SM_10006detail6reduce28DeviceReduceSingleTileKernelINS2_10policy_hubIjjN4cuda3std3__44plusIjEEE10Policy1000EN6thrust24THRUST_300001_SM_1000_NS10device_ptrIjEEPjjS9_jjNS7_10__identityEEEvT0_T1_T2_T3_T4_T6_ --------------------------
	.section	.nv.constant0._ZN3cub18CUB_300001_SM_10006detail6reduce28DeviceReduceSingleTileKernelINS2_10policy_hubIjjN4cuda3std3__44plusIjEEE10Policy1000EN6thrust24THRUST_300001_SM_1000_NS10device_ptrIjEEPjjS9_jjNS7_10__identityEEEvT0_T1_T2_T3_T4_T6_,"a",@progbits
	.sectionflags	@""
	.align	4
.nv.constant0._ZN3cub18CUB_300001_SM_10006detail6reduce28DeviceReduceSingleTileKernelINS2_10policy_hubIjjN4cuda3std3__44plusIjEEE10Policy1000EN6thrust24THRUST_300001_SM_1000_NS10device_ptrIjEEPjjS9_jjNS7_10__identityEEEvT0_T1_T2_T3_T4_T6_:
	.zero		925


//--------------------- .nv.constant0._ZN3cub18CUB_300001_SM_10006detail4scan16DeviceScanKernelINS2_10policy_hubIjjjmN4cuda3std3__44plusIvEEE10Policy1000EN6thrust24THRUST_300001_SM_1000_NS10device_ptrIjEESF_NS0_13ScanTileStateIjLb1EEES9_NS1_10InputValueIjPjEEmjLb0EjEEvT0_T1_T2_iT3_T4_T5_ --------------------------
	.section	.nv.constant0._ZN3cub18CUB_300001_SM_10006detail4scan16DeviceScanKernelINS2_10policy_hubIjjjmN4cuda3std3__44plusIvEEE10Policy1000EN6thrust24THRUST_300001_SM_1000_NS10device_ptrIjEESF_NS0_13ScanTileStateIjLb1EEES9_NS1_10InputValueIjPjEEmjLb0EjEEvT0_T1_T2_iT3_T4_T5_,"a",@progbits
	.sectionflags	@""
	.align	4
.nv.constant0._ZN3cub18CUB_300001_SM_10006detail4scan16DeviceScanKernelINS2_10policy_hubIjjjmN4cuda3std3__44plusIvEEE10Policy1000EN6thrust24THRUST_300001_SM_1000_NS10device_ptrIjEESF_NS0_13ScanTileStateIjLb1EEES9_NS1_10InputValueIjPjEEmjLb0EjEEvT0_T1_T2_iT3_T4_T5_:
	.zero		952


//--------------------- .nv.constant0._ZN3cub18CUB_300001_SM_10006detail4scan16DeviceScanKernelINS2_10policy_hubIjjjjN4cuda3std3__44plusIvEEE10Policy1000EN6thrust24THRUST_300001_SM_1000_NS10device_ptrIjEESF_NS0_13ScanTileStateIjLb1EEES9_NS1_10InputValueIjPjEEjjLb0EjEEvT0_T1_T2_iT3_T4_T5_ --------------------------
	.section	.nv.constant0._ZN3cub18CUB_300001_SM_10006detail4scan16DeviceScanKernelINS2_10policy_hubIjjjjN4cuda3std3__44plusIvEEE10Policy1000EN6thrust24THRUST_300001_SM_1000_NS10device_ptrIjEESF_NS0_13ScanTileStateIjLb1EEES9_NS1_10InputValueIjPjEEjjLb0EjEEvT0_T1_T2_iT3_T4_T5_,"a",@progbits
	.sectionflags	@""
	.align	4
.nv.constant0._ZN3cub18CUB_300001_SM_10006detail4scan16DeviceScanKernelINS2_10policy_hubIjjjjN4cuda3std3__44plusIvEEE10Policy1000EN6thrust24THRUST_300001_SM_1000_NS10device_ptrIjEESF_NS0_13ScanTileStateIjLb1EEES9_NS1_10InputValueIjPjEEjjLb0EjEEvT0_T1_T2_iT3_T4_T5_:
	.zero		948


//--------------------- .nv.constant0._ZN3cub18CUB_300001_SM_10006detail4scan20DeviceScanInitKernelINS0_13ScanTileStateIjLb1EEEEEvT_i --------------------------
	.section	.nv.constant0._ZN3cub18CUB_300001_SM_10006detail4scan20DeviceScanInitKernelINS0_13ScanTileStateIjLb1EEEEEvT_i,"a",@progbits
	.sectionflags	@""
	.align	4
.nv.constant0._ZN3cub18CUB_300001_SM_10006detail4scan20DeviceScanInitKernelINS0_13ScanTileStateIjLb1EEEEEvT_i:
	.zero		908


//--------------------- .nv.constant0._ZN3cub18CUB_300001_SM_10006detail11EmptyKernelIvEEvv --------------------------
	.section	.nv.constant0._ZN3cub18CUB_300001_SM_10006detail11EmptyKernelIvEEvv,"a",@progbits
	.sectionflags	@""
	.align	4
.nv.constant0._ZN3cub18CUB_300001_SM_10006detail11EmptyKernelIvEEvv:
	.zero		896


//--------------------- .nv.constant0._Z24generate_children_kernelPjjPhS_S_j --------------------------
	.section	.nv.constant0._Z24generate_children_kernelPjjPhS_S_j,"a",@progbits
	.sectionflags	@""
	.align	4
.nv.constant0._Z24generate_children_kernelPjjPhS_S_j:
	.zero		940


//--------------------- .nv.constant0._Z21find_next_cell_kernelPjjPhS_ --------------------------
	.section	.nv.constant0._Z21find_next_cell_kernelPjjPhS_,"a",@progbits
	.sectionflags	@""
	.align	4
.nv.constant0._Z21find_next_cell_kernelPjjPhS_:
	.zero		928


//--------------------- SYMBOLS --------------------------

	.type		.nv.reservedSmem.offset0,@object
	.size		.nv.reservedSmem.offset0,0x4
	.type		.nv.reservedSmem.cap,@object
	.size		.nv.reservedSmem.cap,0x4
